// auto-generated by cutlass_sweep.gemm — config: {"arch": "sm_100", "cluster_m": 2, "cluster_n": 2, "dtype": "tf32", "dtype_b": "tf32", "layout": "nt", "stages": 0, "tile_k": 32, "tile_m": 128, "tile_n": 256}
#include "cutlass/cutlass.h"
#include "cutlass/gemm/collective/collective_builder.hpp"
#include "cutlass/gemm/device/gemm_universal_adapter.h"
#include "cutlass/gemm/kernel/gemm_universal.hpp"
#include "cutlass/epilogue/collective/collective_builder.hpp"

using ElemA = cutlass::tfloat32_t;
using ElemB = cutlass::tfloat32_t;
using ElemCD = cutlass::tfloat32_t;
using Acc  = float;
using TileShape    = cute::Shape<cute::_128, cute::_256, cute::_32>;
using ClusterShape = cute::Shape<cute::_2, cute::_2, cute::_1>;

using CollectiveEpilogue = typename cutlass::epilogue::collective::CollectiveBuilder<
    cutlass::arch::Sm100, cutlass::arch::OpClassTensorOp,
    TileShape, ClusterShape,
    cutlass::epilogue::collective::EpilogueTileAuto,
    Acc, Acc,
    ElemCD, cutlass::layout::RowMajor, 128 / cutlass::sizeof_bits<ElemCD>::value,
    ElemCD, cutlass::layout::RowMajor, 128 / cutlass::sizeof_bits<ElemCD>::value,
    cutlass::epilogue::collective::EpilogueScheduleAuto
  >::CollectiveOp;

using CollectiveMainloop = typename cutlass::gemm::collective::CollectiveBuilder<
    cutlass::arch::Sm100, cutlass::arch::OpClassTensorOp,
    ElemA, cutlass::layout::RowMajor, 128 / cutlass::sizeof_bits<ElemA>::value,
    ElemB, cutlass::layout::ColumnMajor, 128 / cutlass::sizeof_bits<ElemB>::value,
    Acc,
    TileShape, ClusterShape,
    cutlass::gemm::collective::StageCountAutoCarveout<static_cast<int>(sizeof(typename CollectiveEpilogue::SharedStorage))>,
    cutlass::gemm::collective::KernelScheduleAuto
  >::CollectiveOp;

using GemmKernel = cutlass::gemm::kernel::GemmUniversal<
    cute::Shape<int,int,int,int>,
    CollectiveMainloop,
    CollectiveEpilogue
>;
using Gemm = cutlass::gemm::device::GemmUniversalAdapter<GemmKernel>;

// Force the device kernel symbol into the cubin without needing a host main.
auto* _anchor = &cutlass::device_kernel<GemmKernel>;


// ===== COMPILED SASS (sm_100a) =====

	.target	sm_100a

	.elftype	@"ET_EXEC"


//--------------------- .note.nv.tkinfo           --------------------------
	.section	.note.nv.tkinfo,"",@"SHT_NOTE"
	.sectionflags	@"SHF_NOTE_NV_TKINFO"
	.tkinfo
        /*0018*/ 	.word	0x00000002
        /*0030*/ 	.string	""
        /*0030*/ 	.string	"ptxas"
        /*0030*/ 	.string	"Cuda compilation tools, release 13.0, V13.0.88"
        /*0030*/ 	.string	"Build cuda_13.0.r13.0/compiler.36424714_0"
        /*0030*/ 	.string	"-arch sm_100a -m 64 "



//--------------------- .note.nv.cuinfo           --------------------------
	.section	.note.nv.cuinfo,"",@"SHT_NOTE"
	.sectionflags	@"SHF_NOTE_NV_CUINFO"
        /*0018*/ 	.short	0x0002
        /*001a*/ 	.short	0x0064
        /*001c*/ 	.short	0x0082
	.zero		2


//--------------------- .nv.info                  --------------------------
	.section	.nv.info,"",@"SHT_CUDA_INFO"
	.align	4


	//----- nvinfo : EIATTR_REGCOUNT
	.align		4
        /*0000*/ 	.byte	0x04, 0x2f
        /*0002*/ 	.short	(.L_19 - .L_18)
	.align		4
.L_18:
        /*0004*/ 	.word	index@(_ZN7cutlass13device_kernelINS_4gemm6kernel13GemmUniversalIN4cute5tupleIJiiiiEEENS1_10collective13CollectiveMmaINS1_35MainloopSm100TmaUmmaWarpSpecializedILi8ELi2ELi4ENS5_IJNS4_1CILi2EEESB_NSA_ILi1EEEEEEEENS5_IJNSA_ILi128EEENSA_ILi256EEENSA_ILi32EEEEEENS_10tfloat32_tENS5_IJlSC_lEEESJ_SK_NS4_8TiledMMAINS4_8MMA_AtomIJNS4_23SM100_MMA_TF32_2x1SM_SSISJ_SJ_fLi128ELi256ELNS4_4UMMA5MajorE0ELSP_0ELNSO_7ScaleInE0ELSQ_0EEEEEENS4_6LayoutINS5_IJSC_SC_SC_EEENS5_IJNSA_ILi0EEESV_SV_EEEEENS5_IJNS4_10UnderscoreESY_SY_EEEEENS4_28SM100_TMA_2SM_LOAD_MULTICASTENS4_14ComposedLayoutINS4_7SwizzleILi3ELi4ELi3EEENS4_18smem_ptr_flag_bitsILi32EEENST_INS5_IJNSA_ILi8EEESH_EEENS5_IJSH_SC_EEEEEEEvNS4_8identityENS4_18SM100_TMA_2SM_LOADES1B_vS1C_EENS_8epilogue10collective18CollectiveEpilogueINS1F_23Sm100TmaWarpSpecializedILi4ELi2ELi16ELb1ELb0EEEJNS5_IJNSA_ILi64EEESG_SH_EEENS5_IJNST_IS1K_SC_EENST_INS5_IJNSA_ILi16EEESB_EEENS5_IJSC_SF_EEEEEEEESJ_SK_SJ_SK_NS1F_6fusion15FusionCallbacksIS1J_NS1S_17LinearCombinationISJ_fSJ_fLNS_15FloatRoundStyleE2EEES1L_S1R_JEEENS4_5SM1004TMEM4LOAD26SM100_TMEM_LOAD_32dp32b16xENS4_13SM90_TMA_LOADENS12_INS13_ILi2ELi4ELi3EEES16_NST_INS5_IJS17_S1N_EEENS5_IJS1N_SC_EEEEEEENS4_39AutoVectorizingCopyWithAssumedAlignmentILi128EEENS4_14SM90_TMA_STOREES27_S29_S29_EEEvvEEEEvNT_6ParamsE)
        /*0008*/ 	.word	0x00000050


	//----- nvinfo : EIATTR_FRAME_SIZE
	.align		4
.L_19:
        /*000c*/ 	.byte	0x04, 0x11
        /*000e*/ 	.short	(.L_21 - .L_20)
	.align		4
.L_20:
        /*0010*/ 	.word	index@($__internal_2_$__cuda_sm10x_tcgen05_guardrail_trap_unallocated_columns_being_dealloced)
        /*0014*/ 	.word	0x00000000


	//----- nvinfo : EIATTR_FRAME_SIZE
	.align		4
.L_21:
        /*0018*/ 	.byte	0x04, 0x11
        /*001a*/ 	.short	(.L_23 - .L_22)
	.align		4
.L_22:
        /*001c*/ 	.word	index@($__internal_1_$__cuda_sm10x_tcgen05_guardrail_trap_phase_invalid_during_alloc)
        /*0020*/ 	.word	0x00000000


	//----- nvinfo : EIATTR_FRAME_SIZE
	.align		4
.L_23:
        /*0024*/ 	.byte	0x04, 0x11
        /*0026*/ 	.short	(.L_25 - .L_24)
	.align		4
.L_24:
        /*0028*/ 	.word	index@($__internal_0_$__cuda_sm10x_tcgen05_guardrail_trap_col_being_dealloced_not_returned_by_alloc)
        /*002c*/ 	.word	0x00000000


	//----- nvinfo : EIATTR_FRAME_SIZE
	.align		4
.L_25:
        /*0030*/ 	.byte	0x04, 0x11
        /*0032*/ 	.short	(.L_27 - .L_26)
	.align		4
.L_26:
        /*0034*/ 	.word	index@(_ZN7cutlass13device_kernelINS_4gemm6kernel13GemmUniversalIN4cute5tupleIJiiiiEEENS1_10collective13CollectiveMmaINS1_35MainloopSm100TmaUmmaWarpSpecializedILi8ELi2ELi4ENS5_IJNS4_1CILi2EEESB_NSA_ILi1EEEEEEEENS5_IJNSA_ILi128EEENSA_ILi256EEENSA_ILi32EEEEEENS_10tfloat32_tENS5_IJlSC_lEEESJ_SK_NS4_8TiledMMAINS4_8MMA_AtomIJNS4_23SM100_MMA_TF32_2x1SM_SSISJ_SJ_fLi128ELi256ELNS4_4UMMA5MajorE0ELSP_0ELNSO_7ScaleInE0ELSQ_0EEEEEENS4_6LayoutINS5_IJSC_SC_SC_EEENS5_IJNSA_ILi0EEESV_SV_EEEEENS5_IJNS4_10UnderscoreESY_SY_EEEEENS4_28SM100_TMA_2SM_LOAD_MULTICASTENS4_14ComposedLayoutINS4_7SwizzleILi3ELi4ELi3EEENS4_18smem_ptr_flag_bitsILi32EEENST_INS5_IJNSA_ILi8EEESH_EEENS5_IJSH_SC_EEEEEEEvNS4_8identityENS4_18SM100_TMA_2SM_LOADES1B_vS1C_EENS_8epilogue10collective18CollectiveEpilogueINS1F_23Sm100TmaWarpSpecializedILi4ELi2ELi16ELb1ELb0EEEJNS5_IJNSA_ILi64EEESG_SH_EEENS5_IJNST_IS1K_SC_EENST_INS5_IJNSA_ILi16EEESB_EEENS5_IJSC_SF_EEEEEEEESJ_SK_SJ_SK_NS1F_6fusion15FusionCallbacksIS1J_NS1S_17LinearCombinationISJ_fSJ_fLNS_15FloatRoundStyleE2EEES1L_S1R_JEEENS4_5SM1004TMEM4LOAD26SM100_TMEM_LOAD_32dp32b16xENS4_13SM90_TMA_LOADENS12_INS13_ILi2ELi4ELi3EEES16_NST_INS5_IJS17_S1N_EEENS5_IJS1N_SC_EEEEEEENS4_39AutoVectorizingCopyWithAssumedAlignmentILi128EEENS4_14SM90_TMA_STOREES27_S29_S29_EEEvvEEEEvNT_6ParamsE)
        /*0038*/ 	.word	0x00000000


	//----- nvinfo : EIATTR_MIN_STACK_SIZE
	.align		4
.L_27:
        /*003c*/ 	.byte	0x04, 0x12
        /*003e*/ 	.short	(.L_29 - .L_28)
	.align		4
.L_28:
        /*0040*/ 	.word	index@(_ZN7cutlass13device_kernelINS_4gemm6kernel13GemmUniversalIN4cute5tupleIJiiiiEEENS1_10collective13CollectiveMmaINS1_35MainloopSm100TmaUmmaWarpSpecializedILi8ELi2ELi4ENS5_IJNS4_1CILi2EEESB_NSA_ILi1EEEEEEEENS5_IJNSA_ILi128EEENSA_ILi256EEENSA_ILi32EEEEEENS_10tfloat32_tENS5_IJlSC_lEEESJ_SK_NS4_8TiledMMAINS4_8MMA_AtomIJNS4_23SM100_MMA_TF32_2x1SM_SSISJ_SJ_fLi128ELi256ELNS4_4UMMA5MajorE0ELSP_0ELNSO_7ScaleInE0ELSQ_0EEEEEENS4_6LayoutINS5_IJSC_SC_SC_EEENS5_IJNSA_ILi0EEESV_SV_EEEEENS5_IJNS4_10UnderscoreESY_SY_EEEEENS4_28SM100_TMA_2SM_LOAD_MULTICASTENS4_14ComposedLayoutINS4_7SwizzleILi3ELi4ELi3EEENS4_18smem_ptr_flag_bitsILi32EEENST_INS5_IJNSA_ILi8EEESH_EEENS5_IJSH_SC_EEEEEEEvNS4_8identityENS4_18SM100_TMA_2SM_LOADES1B_vS1C_EENS_8epilogue10collective18CollectiveEpilogueINS1F_23Sm100TmaWarpSpecializedILi4ELi2ELi16ELb1ELb0EEEJNS5_IJNSA_ILi64EEESG_SH_EEENS5_IJNST_IS1K_SC_EENST_INS5_IJNSA_ILi16EEESB_EEENS5_IJSC_SF_EEEEEEEESJ_SK_SJ_SK_NS1F_6fusion15FusionCallbacksIS1J_NS1S_17LinearCombinationISJ_fSJ_fLNS_15FloatRoundStyleE2EEES1L_S1R_JEEENS4_5SM1004TMEM4LOAD26SM100_TMEM_LOAD_32dp32b16xENS4_13SM90_TMA_LOADENS12_INS13_ILi2ELi4ELi3EEES16_NST_INS5_IJS17_S1N_EEENS5_IJS1N_SC_EEEEEEENS4_39AutoVectorizingCopyWithAssumedAlignmentILi128EEENS4_14SM90_TMA_STOREES27_S29_S29_EEEvvEEEEvNT_6ParamsE)
        /*0044*/ 	.word	0x00000000
.L_29:


//--------------------- .nv.compat                --------------------------
	.section	.nv.compat,"",@"SHT_CUDA_COMPAT_INFO"
	.align	4
        /*0000*/ 	.byte	0x02, 0x09, 0x01, 0x00, 0x02, 0x02, 0x02, 0x00, 0x02, 0x05, 0x05, 0x00, 0x03, 0x07, 0x01, 0x01
        /*0010*/ 	.byte	0x02, 0x03, 0x01, 0x00, 0x02, 0x06, 0x01, 0x00, 0x04, 0x0b, 0x08, 0x00, 0x09, 0x00, 0x00, 0x00
        /*0020*/ 	.byte	0x00, 0x00, 0x00, 0x00


//--------------------- .nv.info._ZN7cutlass13device_kernelINS_4gemm6kernel13GemmUniversalIN4cute5tupleIJiiiiEEENS1_10collective13CollectiveMmaINS1_35MainloopSm100TmaUmmaWarpSpecializedILi8ELi2ELi4ENS5_IJNS4_1CILi2EEESB_NSA_ILi1EEEEEEEENS5_IJNSA_ILi128EEENSA_ILi256EEENSA_ILi32EEEEEENS_10tfloat32_tENS5_IJlSC_lEEESJ_SK_NS4_8TiledMMAINS4_8MMA_AtomIJNS4_23SM100_MMA_TF32_2x1SM_SSISJ_SJ_fLi128ELi256ELNS4_4UMMA5MajorE0ELSP_0ELNSO_7ScaleInE0ELSQ_0EEEEEENS4_6LayoutINS5_IJSC_SC_SC_EEENS5_IJNSA_ILi0EEESV_SV_EEEEENS5_IJNS4_10UnderscoreESY_SY_EEEEENS4_28SM100_TMA_2SM_LOAD_MULTICASTENS4_14ComposedLayoutINS4_7SwizzleILi3ELi4ELi3EEENS4_18smem_ptr_flag_bitsILi32EEENST_INS5_IJNSA_ILi8EEESH_EEENS5_IJSH_SC_EEEEEEEvNS4_8identityENS4_18SM100_TMA_2SM_LOADES1B_vS1C_EENS_8epilogue10collective18CollectiveEpilogueINS1F_23Sm100TmaWarpSpecializedILi4ELi2ELi16ELb1ELb0EEEJNS5_IJNSA_ILi64EEESG_SH_EEENS5_IJNST_IS1K_SC_EENST_INS5_IJNSA_ILi16EEESB_EEENS5_IJSC_SF_EEEEEEEESJ_SK_SJ_SK_NS1F_6fusion15FusionCallbacksIS1J_NS1S_17LinearCombinationISJ_fSJ_fLNS_15FloatRoundStyleE2EEES1L_S1R_JEEENS4_5SM1004TMEM4LOAD26SM100_TMEM_LOAD_32dp32b16xENS4_13SM90_TMA_LOADENS12_INS13_ILi2ELi4ELi3EEES16_NST_INS5_IJS17_S1N_EEENS5_IJS1N_SC_EEEEEEENS4_39AutoVectorizingCopyWithAssumedAlignmentILi128EEENS4_14SM90_TMA_STOREES27_S29_S29_EEEvvEEEEvNT_6ParamsE --------------------------
	.section	.nv.info._ZN7cutlass13device_kernelINS_4gemm6kernel13GemmUniversalIN4cute5tupleIJiiiiEEENS1_10collective13CollectiveMmaINS1_35MainloopSm100TmaUmmaWarpSpecializedILi8ELi2ELi4ENS5_IJNS4_1CILi2EEESB_NSA_ILi1EEEEEEEENS5_IJNSA_ILi128EEENSA_ILi256EEENSA_ILi32EEEEEENS_10tfloat32_tENS5_IJlSC_lEEESJ_SK_NS4_8TiledMMAINS4_8MMA_AtomIJNS4_23SM100_MMA_TF32_2x1SM_SSISJ_SJ_fLi128ELi256ELNS4_4UMMA5MajorE0ELSP_0ELNSO_7ScaleInE0ELSQ_0EEEEEENS4_6LayoutINS5_IJSC_SC_SC_EEENS5_IJNSA_ILi0EEESV_SV_EEEEENS5_IJNS4_10UnderscoreESY_SY_EEEEENS4_28SM100_TMA_2SM_LOAD_MULTICASTENS4_14ComposedLayoutINS4_7SwizzleILi3ELi4ELi3EEENS4_18smem_ptr_flag_bitsILi32EEENST_INS5_IJNSA_ILi8EEESH_EEENS5_IJSH_SC_EEEEEEEvNS4_8identityENS4_18SM100_TMA_2SM_LOADES1B_vS1C_EENS_8epilogue10collective18CollectiveEpilogueINS1F_23Sm100TmaWarpSpecializedILi4ELi2ELi16ELb1ELb0EEEJNS5_IJNSA_ILi64EEESG_SH_EEENS5_IJNST_IS1K_SC_EENST_INS5_IJNSA_ILi16EEESB_EEENS5_IJSC_SF_EEEEEEEESJ_SK_SJ_SK_NS1F_6fusion15FusionCallbacksIS1J_NS1S_17LinearCombinationISJ_fSJ_fLNS_15FloatRoundStyleE2EEES1L_S1R_JEEENS4_5SM1004TMEM4LOAD26SM100_TMEM_LOAD_32dp32b16xENS4_13SM90_TMA_LOADENS12_INS13_ILi2ELi4ELi3EEES16_NST_INS5_IJS17_S1N_EEENS5_IJS1N_SC_EEEEEEENS4_39AutoVectorizingCopyWithAssumedAlignmentILi128EEENS4_14SM90_TMA_STOREES27_S29_S29_EEEvvEEEEvNT_6ParamsE,"",@"SHT_CUDA_INFO"
	.sectionflags	@""
	.align	4


	//----- nvinfo : EIATTR_CUDA_API_VERSION
	.align		4
        /*0000*/ 	.byte	0x04, 0x37
        /*0002*/ 	.short	(.L_31 - .L_30)
.L_30:
        /*0004*/ 	.word	0x00000082


	//----- nvinfo : EIATTR_KPARAM_INFO
	.align		4
.L_31:
        /*0008*/ 	.byte	0x04, 0x17
        /*000a*/ 	.short	(.L_33 - .L_32)
.L_32:
        /*000c*/ 	.word	0x00000000
        /*0010*/ 	.short	0x0000
        /*0012*/ 	.short	0x0000
        /*0014*/ 	.byte	0x00, 0xf0, 0x01, 0x20


	//----- nvinfo : EIATTR_AT_ENTRY_FRAGMENTS
	.align		4
.L_33:
        /*0018*/ 	.byte	0x04, 0x4f
        /*001a*/ 	.short	(.L_35 - .L_34)


	//   ....[0]....
.L_34:
        /*001c*/ 	.word	0x00000007


	//----- nvinfo : EIATTR_RESERVED_SMEM_USED
	.align		4
.L_35:
        /*0020*/ 	.byte	0x01, 0x41
	.zero		2


	//----- nvinfo : EIATTR_SPARSE_MMA_MASK
	.align		4
        /*0024*/ 	.byte	0x03, 0x50
        /*0026*/ 	.short	0x0000


	//----- nvinfo : EIATTR_TCGEN05_2CTA_USED
	.align		4
        /*0028*/ 	.byte	0x01, 0x52
	.zero		2


	//----- nvinfo : EIATTR_MAXREG_COUNT
	.align		4
        /*002c*/ 	.byte	0x03, 0x1b
        /*002e*/ 	.short	0x00ff


	//----- nvinfo : EIATTR_NUM_BARRIERS
	.align		4
        /*0030*/ 	.byte	0x02, 0x4c
        /*0032*/ 	.byte	0x07
	.zero		1


	//----- nvinfo : EIATTR_EXTERNS
	.align		4
        /*0034*/ 	.byte	0x04, 0x0f
        /*0036*/ 	.short	(.L_37 - .L_36)


	//   ....[0]....
	.align		4
.L_36:
        /*0038*/ 	.word	index@(__assertfail)


	//----- nvinfo : EIATTR_MERCURY_ISA_VERSION
	.align		4
.L_37:
        /*003c*/ 	.byte	0x03, 0x5f
        /*003e*/ 	.short	0x0101


	//----- nvinfo : EIATTR_INT_WARP_WIDE_INSTR_OFFSETS
	.align		4
        /*0040*/ 	.byte	0x04, 0x31
        /*0042*/ 	.short	(.L_39 - .L_38)


	//   ....[0]....
.L_38:
        /*0044*/ 	.word	0x00000e60


	//   ....[1]....
        /*0048*/ 	.word	0x00000f10


	//   ....[2]....
        /*004c*/ 	.word	0x00004670


	//   ....[3]....
        /*0050*/ 	.word	0x000046a0


	//   ....[4]....
        /*0054*/ 	.word	0x000046c0


	//   ....[5]....
        /*0058*/ 	.word	0x00005240


	//   ....[6]....
        /*005c*/ 	.word	0x000052d0


	//   ....[7]....
        /*0060*/ 	.word	0x00005380


	//   ....[8]....
        /*0064*/ 	.word	0x000053f0


	//   ....[9]....
        /*0068*/ 	.word	0x000054a0


	//   ....[10]....
        /*006c*/ 	.word	0x00005550


	//   ....[11]....
        /*0070*/ 	.word	0x000055c0


	//   ....[12]....
        /*0074*/ 	.word	0x00005670


	//   ....[13]....
        /*0078*/ 	.word	0x00005710


	//   ....[14]....
        /*007c*/ 	.word	0x00005780


	//   ....[15]....
        /*0080*/ 	.word	0x00005830


	//   ....[16]....
        /*0084*/ 	.word	0x000058f0


	//   ....[17]....
        /*0088*/ 	.word	0x00005960


	//   ....[18]....
        /*008c*/ 	.word	0x00005a20


	//   ....[19]....
        /*0090*/ 	.word	0x00005ad0


	//   ....[20]....
        /*0094*/ 	.word	0x00005b40


	//   ....[21]....
        /*0098*/ 	.word	0x00005c00


	//   ....[22]....
        /*009c*/ 	.word	0x00005cb0


	//   ....[23]....
        /*00a0*/ 	.word	0x00005d20


	//   ....[24]....
        /*00a4*/ 	.word	0x00005de0


	//   ....[25]....
        /*00a8*/ 	.word	0x00005e80


	//   ....[26]....
        /*00ac*/ 	.word	0x00005f10


	//   ....[27]....
        /*00b0*/ 	.word	0x00005fe0


	//   ....[28]....
        /*00b4*/ 	.word	0x000060e0


	//----- nvinfo : EIATTR_COOP_GROUP_MASK_REGIDS
	.align		4
.L_39:
        /*00b8*/ 	.byte	0x04, 0x29
        /*00ba*/ 	.short	(.L_41 - .L_40)


	//   ....[0]....
.L_40:
        /*00bc*/ 	.word	0xffffffff


	//   ....[1]....
        /*00c0*/ 	.word	0xffffffff


	//   ....[2]....
        /*00c4*/ 	.word	0xffffffff


	//   ....[3]....
        /*00c8*/ 	.word	0xffffffff


	//   ....[4]....
        /*00cc*/ 	.word	0xffffffff


	//   ....[5]....
        /*00d0*/ 	.word	0xffffffff


	//   ....[6]....
        /*00d4*/ 	.word	0xffffffff


	//   ....[7]....
        /*00d8*/ 	.word	0xffffffff


	//   ....[8]....
        /*00dc*/ 	.word	0xffffffff


	//   ....[9]....
        /*00e0*/ 	.word	0xffffffff


	//   ....[10]....
        /*00e4*/ 	.word	0xffffffff


	//   ....[11]....
        /*00e8*/ 	.word	0xffffffff


	//   ....[12]....
        /*00ec*/ 	.word	0xffffffff


	//   ....[13]....
        /*00f0*/ 	.word	0xffffffff


	//----- nvinfo : EIATTR_COOP_GROUP_INSTR_OFFSETS
	.align		4
.L_41:
        /*00f4*/ 	.byte	0x04, 0x28
        /*00f6*/ 	.short	(.L_43 - .L_42)


	//   ....[0]....
.L_42:
        /*00f8*/ 	.word	0x000000b0


	//   ....[1]....
        /*00fc*/ 	.word	0x00000520


	//   ....[2]....
        /*0100*/ 	.word	0x00000770


	//   ....[3]....
        /*0104*/ 	.word	0x00000910


	//   ....[4]....
        /*0108*/ 	.word	0x00000a10


	//   ....[5]....
        /*010c*/ 	.word	0x00000b80


	//   ....[6]....
        /*0110*/ 	.word	0x00000d20


	//   ....[7]....
        /*0114*/ 	.word	0x00000f80


	//   ....[8]....
        /*0118*/ 	.word	0x00002320


	//   ....[9]....
        /*011c*/ 	.word	0x00003450


	//   ....[10]....
        /*0120*/ 	.word	0x00003920


	//   ....[11]....
        /*0124*/ 	.word	0x00003950


	//   ....[12]....
        /*0128*/ 	.word	0x00004570


	//   ....[13]....
        /*012c*/ 	.word	0x00004780


	//----- nvinfo : EIATTR_VRC_CTA_INIT_COUNT
	.align		4
.L_43:
        /*0130*/ 	.byte	0x02, 0x4a
        /*0132*/ 	.byte	0x80
	.zero		1


	//----- nvinfo : EIATTR_SYSCALL_OFFSETS
	.align		4
        /*0134*/ 	.byte	0x04, 0x46
        /*0136*/ 	.short	(.L_45 - .L_44)


	//   ....[0]....
.L_44:
        /*0138*/ 	.word	0x00006cc0


	//   ....[1]....
        /*013c*/ 	.word	0x00006db0


	//   ....[2]....
        /*0140*/ 	.word	0x00007570


	//   ....[3]....
        /*0144*/ 	.word	0x00007f30


	//   ....[4]....
        /*0148*/ 	.word	0x000088d0


	//   ....[5]....
        /*014c*/ 	.word	0x000092b0


	//   ....[6]....
        /*0150*/ 	.word	0x00009c90


	//   ....[7]....
        /*0154*/ 	.word	0x0000a690


	//   ....[8]....
        /*0158*/ 	.word	0x0000b070


	//   ....[9]....
        /*015c*/ 	.word	0x0000ba00


	//----- nvinfo : EIATTR_MBARRIER_INSTR_OFFSETS
	.align		4
.L_45:
        /*0160*/ 	.byte	0x04, 0x39
        /*0162*/ 	.short	(.L_47 - .L_46)


	//   ....[0]....
.L_46:
        /*0164*/ 	.word	0x00000660
        /*0168*/ 	.word	0x000000ff
        /*016c*/ 	.word	0x00000000
        /*0170*/ 	.short	0x0100
        /*0172*/ 	.byte	0x04
	.zero		1


	//   ....[1]....
        /*0174*/ 	.word	0x00000670
        /*0178*/ 	.word	0x000000ff
        /*017c*/ 	.word	0x00000040
        /*0180*/ 	.short	0x0100
        /*0182*/ 	.byte	0x04
	.zero		1


	//   ....[2]....
        /*0184*/ 	.word	0x00000680
        /*0188*/ 	.word	0x000000ff
        /*018c*/ 	.word	0x00000008
        /*0190*/ 	.short	0x0100
        /*0192*/ 	.byte	0x04
	.zero		1


	//   ....[3]....
        /*0194*/ 	.word	0x00000690
        /*0198*/ 	.word	0x000000ff
        /*019c*/ 	.word	0x00000048
        /*01a0*/ 	.short	0x0100
        /*01a2*/ 	.byte	0x04
	.zero		1


	//   ....[4]....
        /*01a4*/ 	.word	0x000006a0
        /*01a8*/ 	.word	0x000000ff
        /*01ac*/ 	.word	0x00000010
        /*01b0*/ 	.short	0x0100
        /*01b2*/ 	.byte	0x04
	.zero		1


	//   ....[5]....
        /*01b4*/ 	.word	0x000006b0
        /*01b8*/ 	.word	0x000000ff
        /*01bc*/ 	.word	0x00000050
        /*01c0*/ 	.short	0x0100
        /*01c2*/ 	.byte	0x04
	.zero		1


	//   ....[6]....
        /*01c4*/ 	.word	0x000006c0
        /*01c8*/ 	.word	0x000000ff
        /*01cc*/ 	.word	0x00000018
        /*01d0*/ 	.short	0x0100
        /*01d2*/ 	.byte	0x04
	.zero		1


	//   ....[7]....
        /*01d4*/ 	.word	0x000006d0
        /*01d8*/ 	.word	0x000000ff
        /*01dc*/ 	.word	0x00000058
        /*01e0*/ 	.short	0x0100
        /*01e2*/ 	.byte	0x04
	.zero		1


	//   ....[8]....
        /*01e4*/ 	.word	0x000006e0
        /*01e8*/ 	.word	0x000000ff
        /*01ec*/ 	.word	0x00000020
        /*01f0*/ 	.short	0x0100
        /*01f2*/ 	.byte	0x04
	.zero		1


	//   ....[9]....
        /*01f4*/ 	.word	0x000006f0
        /*01f8*/ 	.word	0x000000ff
        /*01fc*/ 	.word	0x00000060
        /*0200*/ 	.short	0x0100
        /*0202*/ 	.byte	0x04
	.zero		1


	//   ....[10]....
        /*0204*/ 	.word	0x00000700
        /*0208*/ 	.word	0x000000ff
        /*020c*/ 	.word	0x00000028
        /*0210*/ 	.short	0x0100
        /*0212*/ 	.byte	0x04
	.zero		1


	//   ....[11]....
        /*0214*/ 	.word	0x00000710
        /*0218*/ 	.word	0x000000ff
        /*021c*/ 	.word	0x00000068
        /*0220*/ 	.short	0x0100
        /*0222*/ 	.byte	0x04
	.zero		1


	//   ....[12]....
        /*0224*/ 	.word	0x00000720
        /*0228*/ 	.word	0x000000ff
        /*022c*/ 	.word	0x00000030
        /*0230*/ 	.short	0x0100
        /*0232*/ 	.byte	0x04
	.zero		1


	//   ....[13]....
        /*0234*/ 	.word	0x00000730
        /*0238*/ 	.word	0x000000ff
        /*023c*/ 	.word	0x00000070
        /*0240*/ 	.short	0x0100
        /*0242*/ 	.byte	0x04
	.zero		1


	//   ....[14]....
        /*0244*/ 	.word	0x00000740
        /*0248*/ 	.word	0x000000ff
        /*024c*/ 	.word	0x00000038
        /*0250*/ 	.short	0x0100
        /*0252*/ 	.byte	0x04
	.zero		1


	//   ....[15]....
        /*0254*/ 	.word	0x00000750
        /*0258*/ 	.word	0x000000ff
        /*025c*/ 	.word	0x00000078
        /*0260*/ 	.short	0x0100
        /*0262*/ 	.byte	0x04
	.zero		1


	//   ....[16]....
        /*0264*/ 	.word	0x00000880
        /*0268*/ 	.word	0x000000ff
        /*026c*/ 	.word	0x00000080
        /*0270*/ 	.short	0x0100
        /*0272*/ 	.byte	0x04
	.zero		1


	//   ....[17]....
        /*0274*/ 	.word	0x00000890
        /*0278*/ 	.word	0x000000ff
        /*027c*/ 	.word	0x000000a0
        /*0280*/ 	.short	0x0100
        /*0282*/ 	.byte	0x04
	.zero		1


	//   ....[18]....
        /*0284*/ 	.word	0x000008a0
        /*0288*/ 	.word	0x000000ff
        /*028c*/ 	.word	0x00000088
        /*0290*/ 	.short	0x0100
        /*0292*/ 	.byte	0x04
	.zero		1


	//   ....[19]....
        /*0294*/ 	.word	0x000008b0
        /*0298*/ 	.word	0x000000ff
        /*029c*/ 	.word	0x000000a8
        /*02a0*/ 	.short	0x0100
        /*02a2*/ 	.byte	0x04
	.zero		1


	//   ....[20]....
        /*02a4*/ 	.word	0x000008c0
        /*02a8*/ 	.word	0x000000ff
        /*02ac*/ 	.word	0x00000090
        /*02b0*/ 	.short	0x0100
        /*02b2*/ 	.byte	0x04
	.zero		1


	//   ....[21]....
        /*02b4*/ 	.word	0x000008d0
        /*02b8*/ 	.word	0x000000ff
        /*02bc*/ 	.word	0x000000b0
        /*02c0*/ 	.short	0x0100
        /*02c2*/ 	.byte	0x04
	.zero		1


	//   ....[22]....
        /*02c4*/ 	.word	0x000008e0
        /*02c8*/ 	.word	0x000000ff
        /*02cc*/ 	.word	0x00000098
        /*02d0*/ 	.short	0x0100
        /*02d2*/ 	.byte	0x04
	.zero		1


	//   ....[23]....
        /*02d4*/ 	.word	0x000008f0
        /*02d8*/ 	.word	0x000000ff
        /*02dc*/ 	.word	0x000000b8
        /*02e0*/ 	.short	0x0100
        /*02e2*/ 	.byte	0x04
	.zero		1


	//   ....[24]....
        /*02e4*/ 	.word	0x000009e0
        /*02e8*/ 	.word	0x000000ff
        /*02ec*/ 	.word	0x000000c0
        /*02f0*/ 	.short	0x0100
        /*02f2*/ 	.byte	0x06
	.zero		1


	//   ....[25]....
        /*02f4*/ 	.word	0x000009f0
        /*02f8*/ 	.word	0x000000ff
        /*02fc*/ 	.word	0x000000c8
        /*0300*/ 	.short	0x0100
        /*0302*/ 	.byte	0x06
	.zero		1


	//   ....[26]....
        /*0304*/ 	.word	0x00000b30
        /*0308*/ 	.word	0x000000ff
        /*030c*/ 	.word	0x000000d0
        /*0310*/ 	.short	0x0100
        /*0312*/ 	.byte	0x06
	.zero		1


	//   ....[27]....
        /*0314*/ 	.word	0x00000b40
        /*0318*/ 	.word	0x000000ff
        /*031c*/ 	.word	0x000000e0
        /*0320*/ 	.short	0x0100
        /*0322*/ 	.byte	0x06
	.zero		1


	//   ....[28]....
        /*0324*/ 	.word	0x00000b50
        /*0328*/ 	.word	0x000000ff
        /*032c*/ 	.word	0x000000d8
        /*0330*/ 	.short	0x0100
        /*0332*/ 	.byte	0x06
	.zero		1


	//   ....[29]....
        /*0334*/ 	.word	0x00000b60
        /*0338*/ 	.word	0x000000ff
        /*033c*/ 	.word	0x000000e8
        /*0340*/ 	.short	0x0100
        /*0342*/ 	.byte	0x06
	.zero		1


	//   ....[30]....
        /*0344*/ 	.word	0x00000c90
        /*0348*/ 	.word	0x000000ff
        /*034c*/ 	.word	0x000000f0
        /*0350*/ 	.short	0x0100
        /*0352*/ 	.byte	0x04
	.zero		1


	//   ....[31]....
        /*0354*/ 	.word	0x00000ca0
        /*0358*/ 	.word	0x000000ff
        /*035c*/ 	.word	0x00000110
        /*0360*/ 	.short	0x0100
        /*0362*/ 	.byte	0x04
	.zero		1


	//   ....[32]....
        /*0364*/ 	.word	0x00000cb0
        /*0368*/ 	.word	0x000000ff
        /*036c*/ 	.word	0x000000f8
        /*0370*/ 	.short	0x0100
        /*0372*/ 	.byte	0x04
	.zero		1


	//   ....[33]....
        /*0374*/ 	.word	0x00000cc0
        /*0378*/ 	.word	0x000000ff
        /*037c*/ 	.word	0x00000118
        /*0380*/ 	.short	0x0100
        /*0382*/ 	.byte	0x04
	.zero		1


	//   ....[34]....
        /*0384*/ 	.word	0x00000cd0
        /*0388*/ 	.word	0x000000ff
        /*038c*/ 	.word	0x00000100
        /*0390*/ 	.short	0x0100
        /*0392*/ 	.byte	0x04
	.zero		1


	//   ....[35]....
        /*0394*/ 	.word	0x00000ce0
        /*0398*/ 	.word	0x000000ff
        /*039c*/ 	.word	0x00000120
        /*03a0*/ 	.short	0x0100
        /*03a2*/ 	.byte	0x04
	.zero		1


	//   ....[36]....
        /*03a4*/ 	.word	0x00000cf0
        /*03a8*/ 	.word	0x000000ff
        /*03ac*/ 	.word	0x00000108
        /*03b0*/ 	.short	0x0100
        /*03b2*/ 	.byte	0x04
	.zero		1


	//   ....[37]....
        /*03b4*/ 	.word	0x00000d00
        /*03b8*/ 	.word	0x000000ff
        /*03bc*/ 	.word	0x00000128
        /*03c0*/ 	.short	0x0100
        /*03c2*/ 	.byte	0x04
	.zero		1


	//   ....[38]....
        /*03c4*/ 	.word	0x00000e00
        /*03c8*/ 	.word	0x000000ff
        /*03cc*/ 	.word	0x00000130
        /*03d0*/ 	.short	0x0100
        /*03d2*/ 	.byte	0x04
	.zero		1


	//   ....[39]....
        /*03d4*/ 	.word	0x00000e10
        /*03d8*/ 	.word	0x000000ff
        /*03dc*/ 	.word	0x00000140
        /*03e0*/ 	.short	0x0100
        /*03e2*/ 	.byte	0x04
	.zero		1


	//   ....[40]....
        /*03e4*/ 	.word	0x00000e20
        /*03e8*/ 	.word	0x000000ff
        /*03ec*/ 	.word	0x00000138
        /*03f0*/ 	.short	0x0100
        /*03f2*/ 	.byte	0x04
	.zero		1


	//   ....[41]....
        /*03f4*/ 	.word	0x00000e30
        /*03f8*/ 	.word	0x000000ff
        /*03fc*/ 	.word	0x00000148
        /*0400*/ 	.short	0x0100
        /*0402*/ 	.byte	0x04
	.zero		1


	//   ....[42]....
        /*0404*/ 	.word	0x00000f30
        /*0408*/ 	.word	0x000000ff
        /*040c*/ 	.word	0x00000150
        /*0410*/ 	.short	0x0100
        /*0412*/ 	.byte	0x06
	.zero		1


	//   ....[43]....
        /*0414*/ 	.word	0x00001b60
        /*0418*/ 	.word	0x00000000
        /*041c*/ 	.word	0x00000140
        /*0420*/ 	.short	0x010a
        /*0422*/ 	.byte	0xff
	.zero		1


	//   ....[44]....
        /*0424*/ 	.word	0x00001b90
        /*0428*/ 	.word	0x00000000
        /*042c*/ 	.word	0x00000130
        /*0430*/ 	.short	0x0101
        /*0432*/ 	.byte	0xff
	.zero		1


	//   ....[45]....
        /*0434*/ 	.word	0x00001c30
        /*0438*/ 	.word	0x000000ff
        /*043c*/ 	.word	0x00000040
        /*0440*/ 	.short	0x010a
        /*0442*/ 	.byte	0x04
	.zero		1


	//   ....[46]....
        /*0444*/ 	.word	0x00001d00
        /*0448*/ 	.word	0x000000ff
        /*044c*/ 	.word	0x00000040
        /*0450*/ 	.short	0x010a
        /*0452*/ 	.byte	0x21
	.zero		1


	//   ....[47]....
        /*0454*/ 	.word	0x00001eb0
        /*0458*/ 	.word	0x000000ff
        /*045c*/ 	.word	0x00000040
        /*0460*/ 	.short	0x010a
        /*0462*/ 	.byte	0x05
	.zero		1


	//   ....[48]....
        /*0464*/ 	.word	0x00001fd0
        /*0468*/ 	.word	0x000000ff
        /*046c*/ 	.word	0x000000c8
        /*0470*/ 	.short	0x0101
        /*0472*/ 	.byte	0x0d
	.zero		1


	//   ....[49]....
        /*0474*/ 	.word	0x00001ff0
        /*0478*/ 	.word	0x000000ff
        /*047c*/ 	.word	0x00000040
        /*0480*/ 	.short	0x010a
        /*0482*/ 	.byte	0x04
	.zero		1


	//   ....[50]....
        /*0484*/ 	.word	0x00002070
        /*0488*/ 	.word	0x000000ff
        /*048c*/ 	.word	0x00000040
        /*0490*/ 	.short	0x010a
        /*0492*/ 	.byte	0x11
	.zero		1


	//   ....[51]....
        /*0494*/ 	.word	0x00002210
        /*0498*/ 	.word	0x000000ff
        /*049c*/ 	.word	0x00000040
        /*04a0*/ 	.short	0x010a
        /*04a2*/ 	.byte	0x05
	.zero		1


	//   ....[52]....
        /*04a4*/ 	.word	0x00002350
        /*04a8*/ 	.word	0x00000003
        /*04ac*/ 	.word	0x000000d0
        /*04b0*/ 	.short	0x010a
        /*04b2*/ 	.byte	0xff
	.zero		1


	//   ....[53]....
        /*04b4*/ 	.word	0x000024a0
        /*04b8*/ 	.word	0x00000000
        /*04bc*/ 	.word	0x00000000
        /*04c0*/ 	.short	0x0101
        /*04c2*/ 	.byte	0xff
	.zero		1


	//   ....[54]....
        /*04c4*/ 	.word	0x00002a60
        /*04c8*/ 	.word	0x000000ff
        /*04cc*/ 	.word	0x00000000
        /*04d0*/ 	.short	0x010a
        /*04d2*/ 	.byte	0x04
	.zero		1


	//   ....[55]....
        /*04d4*/ 	.word	0x00002af0
        /*04d8*/ 	.word	0x000000ff
        /*04dc*/ 	.word	0x00000000
        /*04e0*/ 	.short	0x010a
        /*04e2*/ 	.byte	0x05
	.zero		1


	//   ....[56]....
        /*04e4*/ 	.word	0x00002b80
        /*04e8*/ 	.word	0x000000ff
        /*04ec*/ 	.word	0x00000000
        /*04f0*/ 	.short	0x010a
        /*04f2*/ 	.byte	0x05
	.zero		1


	//   ....[57]....
        /*04f4*/ 	.word	0x00002c10
        /*04f8*/ 	.word	0x000000ff
        /*04fc*/ 	.word	0x00000000
        /*0500*/ 	.short	0x010a
        /*0502*/ 	.byte	0x05
	.zero		1


	//   ....[58]....
        /*0504*/ 	.word	0x00002ca0
        /*0508*/ 	.word	0x000000ff
        /*050c*/ 	.word	0x00000000
        /*0510*/ 	.short	0x010a
        /*0512*/ 	.byte	0x05
	.zero		1


	//   ....[59]....
        /*0514*/ 	.word	0x00002d30
        /*0518*/ 	.word	0x000000ff
        /*051c*/ 	.word	0x00000000
        /*0520*/ 	.short	0x010a
        /*0522*/ 	.byte	0x05
	.zero		1


	//   ....[60]....
        /*0524*/ 	.word	0x00002dc0
        /*0528*/ 	.word	0x000000ff
        /*052c*/ 	.word	0x00000000
        /*0530*/ 	.short	0x010a
        /*0532*/ 	.byte	0x05
	.zero		1


	//   ....[61]....
        /*0534*/ 	.word	0x00002e60
        /*0538*/ 	.word	0x00000000
        /*053c*/ 	.word	0x00000000
        /*0540*/ 	.short	0x010a
        /*0542*/ 	.byte	0xff
	.zero		1


	//   ....[62]....
        /*0544*/ 	.word	0x00002fa0
        /*0548*/ 	.word	0x00000000
        /*054c*/ 	.word	0x00000130
        /*0550*/ 	.short	0x010a
        /*0552*/ 	.byte	0xff
	.zero		1


	//   ....[63]....
        /*0554*/ 	.word	0x00003010
        /*0558*/ 	.word	0x00000000
        /*055c*/ 	.word	0x00000000
        /*0560*/ 	.short	0x0101
        /*0562*/ 	.byte	0xff
	.zero		1


	//   ....[64]....
        /*0564*/ 	.word	0x00003030
        /*0568*/ 	.word	0x000000ff
        /*056c*/ 	.word	0x000000e0
        /*0570*/ 	.short	0x010a
        /*0572*/ 	.byte	0x04
	.zero		1


	//   ....[65]....
        /*0574*/ 	.word	0x00003150
        /*0578*/ 	.word	0x00000000
        /*057c*/ 	.word	0x000000d0
        /*0580*/ 	.short	0x010a
        /*0582*/ 	.byte	0xff
	.zero		1


	//   ....[66]....
        /*0584*/ 	.word	0x00003250
        /*0588*/ 	.word	0x00000000
        /*058c*/ 	.word	0x00000000
        /*0590*/ 	.short	0x0101
        /*0592*/ 	.byte	0xff
	.zero		1


	//   ....[67]....
        /*0594*/ 	.word	0x000032e0
        /*0598*/ 	.word	0x000000ff
        /*059c*/ 	.word	0x000000e0
        /*05a0*/ 	.short	0x0106
        /*05a2*/ 	.byte	0x04
	.zero		1


	//   ....[68]....
        /*05a4*/ 	.word	0x00003300
        /*05a8*/ 	.word	0x000000ff
        /*05ac*/ 	.word	0x000000e0
        /*05b0*/ 	.short	0x010a
        /*05b2*/ 	.byte	0x04
	.zero		1


	//   ....[69]....
        /*05b4*/ 	.word	0x00003390
        /*05b8*/ 	.word	0x000000ff
        /*05bc*/ 	.word	0x000000e0
        /*05c0*/ 	.short	0x0106
        /*05c2*/ 	.byte	0x07
	.zero		1


	//   ....[70]....
        /*05c4*/ 	.word	0x000033d0
        /*05c8*/ 	.word	0x00000000
        /*05cc*/ 	.word	0x000000e0
        /*05d0*/ 	.short	0x010a
        /*05d2*/ 	.byte	0xff
	.zero		1


	//   ....[71]....
        /*05d4*/ 	.word	0x00003620
        /*05d8*/ 	.word	0x000000ff
        /*05dc*/ 	.word	0x00000008
        /*05e0*/ 	.short	0x010a
        /*05e2*/ 	.byte	0x05
	.zero		1


	//   ....[72]....
        /*05e4*/ 	.word	0x00003640
        /*05e8*/ 	.word	0x000000ff
        /*05ec*/ 	.word	0x00000008
        /*05f0*/ 	.short	0x010a
        /*05f2*/ 	.byte	0x05
	.zero		1


	//   ....[73]....
        /*05f4*/ 	.word	0x000037d0
        /*05f8*/ 	.word	0x000000ff
        /*05fc*/ 	.word	0x00000008
        /*0600*/ 	.short	0x010a
        /*0602*/ 	.byte	0x05
	.zero		1


	//   ....[74]....
        /*0604*/ 	.word	0x000037f0
        /*0608*/ 	.word	0x000000ff
        /*060c*/ 	.word	0x00000008
        /*0610*/ 	.short	0x010a
        /*0612*/ 	.byte	0x05
	.zero		1


	//   ....[75]....
        /*0614*/ 	.word	0x000038b0
        /*0618*/ 	.word	0x000000ff
        /*061c*/ 	.word	0x00000000
        /*0620*/ 	.short	0x0101
        /*0622*/ 	.byte	0x04
	.zero		1


	//   ....[76]....
        /*0624*/ 	.word	0x00003bf0
        /*0628*/ 	.word	0x00000000
        /*062c*/ 	.word	0x000000d0
        /*0630*/ 	.short	0x010a
        /*0632*/ 	.byte	0xff
	.zero		1


	//   ....[77]....
        /*0634*/ 	.word	0x00003cb0
        /*0638*/ 	.word	0x00000000
        /*063c*/ 	.word	0x00000000
        /*0640*/ 	.short	0x0101
        /*0642*/ 	.byte	0xff
	.zero		1


	//   ....[78]....
        /*0644*/ 	.word	0x00003d70
        /*0648*/ 	.word	0x000000ff
        /*064c*/ 	.word	0x00000000
        /*0650*/ 	.short	0x010a
        /*0652*/ 	.byte	0x04
	.zero		1


	//   ....[79]....
        /*0654*/ 	.word	0x00003d80
        /*0658*/ 	.word	0x000000ff
        /*065c*/ 	.word	0x00000110
        /*0660*/ 	.short	0x010a
        /*0662*/ 	.byte	0x1f
	.zero		1


	//   ....[80]....
        /*0664*/ 	.word	0x00003e30
        /*0668*/ 	.word	0x000000ff
        /*066c*/ 	.word	0x00000000
        /*0670*/ 	.short	0x010a
        /*0672*/ 	.byte	0x05
	.zero		1


	//   ....[81]....
        /*0674*/ 	.word	0x00003f60
        /*0678*/ 	.word	0x000000ff
        /*067c*/ 	.word	0x00000000
        /*0680*/ 	.short	0x010a
        /*0682*/ 	.byte	0x04
	.zero		1


	//   ....[82]....
        /*0684*/ 	.word	0x00004260
        /*0688*/ 	.word	0x000000ff
        /*068c*/ 	.word	0x00000000
        /*0690*/ 	.short	0x010a
        /*0692*/ 	.byte	0x04
	.zero		1


	//   ....[83]....
        /*0694*/ 	.word	0x000042f0
        /*0698*/ 	.word	0x000000ff
        /*069c*/ 	.word	0x00000000
        /*06a0*/ 	.short	0x010a
        /*06a2*/ 	.byte	0x05
	.zero		1


	//   ....[84]....
        /*06a4*/ 	.word	0x00004380
        /*06a8*/ 	.word	0x000000ff
        /*06ac*/ 	.word	0x00000000
        /*06b0*/ 	.short	0x010a
        /*06b2*/ 	.byte	0x05
	.zero		1


	//   ....[85]....
        /*06b4*/ 	.word	0x00004420
        /*06b8*/ 	.word	0x00000000
        /*06bc*/ 	.word	0x00000000
        /*06c0*/ 	.short	0x010a
        /*06c2*/ 	.byte	0xff
	.zero		1


	//   ....[86]....
        /*06c4*/ 	.word	0x00004460
        /*06c8*/ 	.word	0x00000000
        /*06cc*/ 	.word	0x00000000
        /*06d0*/ 	.short	0x010a
        /*06d2*/ 	.byte	0xff
	.zero		1


	//   ....[87]....
        /*06d4*/ 	.word	0x000044d0
        /*06d8*/ 	.word	0x000000ff
        /*06dc*/ 	.word	0x00000000
        /*06e0*/ 	.short	0x0101
        /*06e2*/ 	.byte	0x04
	.zero		1


	//   ....[88]....
        /*06e4*/ 	.word	0x00004510
        /*06e8*/ 	.word	0x000000ff
        /*06ec*/ 	.word	0x00000150
        /*06f0*/ 	.short	0x010a
        /*06f2*/ 	.byte	0x1a
	.zero		1


	//   ....[89]....
        /*06f4*/ 	.word	0x00004560
        /*06f8*/ 	.word	0x000000ff
        /*06fc*/ 	.word	0x00000000
        /*0700*/ 	.short	0x0101
        /*0702*/ 	.byte	0x04
	.zero		1


	//   ....[90]....
        /*0704*/ 	.word	0x00004a30
        /*0708*/ 	.word	0x0000000c
        /*070c*/ 	.word	0x000000d0
        /*0710*/ 	.short	0x010a
        /*0712*/ 	.byte	0xff
	.zero		1


	//   ....[91]....
        /*0714*/ 	.word	0x00004ba0
        /*0718*/ 	.word	0x00000000
        /*071c*/ 	.word	0x00000000
        /*0720*/ 	.short	0x0101
        /*0722*/ 	.byte	0xff
	.zero		1


	//   ....[92]....
        /*0724*/ 	.word	0x00005040
        /*0728*/ 	.word	0x000000ff
        /*072c*/ 	.word	0x000000c8
        /*0730*/ 	.short	0x010a
        /*0732*/ 	.byte	0x15
	.zero		1


	//   ....[93]....
        /*0734*/ 	.word	0x000051c0
        /*0738*/ 	.word	0x000000ff
        /*073c*/ 	.word	0x000000a0
        /*0740*/ 	.short	0x010a
        /*0742*/ 	.byte	0x15
	.zero		1


	//   ....[94]....
        /*0744*/ 	.word	0x000053a0
        /*0748*/ 	.word	0x000000ff
        /*074c*/ 	.word	0x00000080
        /*0750*/ 	.short	0x010b
        /*0752*/ 	.byte	0x15
	.zero		1


	//   ....[95]....
        /*0754*/ 	.word	0x000053b0
        /*0758*/ 	.word	0x000000ff
        /*075c*/ 	.word	0x00000000
        /*0760*/ 	.short	0x0101
        /*0762*/ 	.byte	0x25
	.zero		1


	//   ....[96]....
        /*0764*/ 	.word	0x000053c0
        /*0768*/ 	.word	0x000000ff
        /*076c*/ 	.word	0x000000a8
        /*0770*/ 	.short	0x010a
        /*0772*/ 	.byte	0x15
	.zero		1


	//   ....[97]....
        /*0774*/ 	.word	0x00005570
        /*0778*/ 	.word	0x000000ff
        /*077c*/ 	.word	0x00000088
        /*0780*/ 	.short	0x010b
        /*0782*/ 	.byte	0x15
	.zero		1


	//   ....[98]....
        /*0784*/ 	.word	0x00005580
        /*0788*/ 	.word	0x000000ff
        /*078c*/ 	.word	0x00000000
        /*0790*/ 	.short	0x0101
        /*0792*/ 	.byte	0x1f
	.zero		1


	//   ....[99]....
        /*0794*/ 	.word	0x00005590
        /*0798*/ 	.word	0x000000ff
        /*079c*/ 	.word	0x000000b0
        /*07a0*/ 	.short	0x010a
        /*07a2*/ 	.byte	0x15
	.zero		1


	//   ....[100]....
        /*07a4*/ 	.word	0x00005730
        /*07a8*/ 	.word	0x000000ff
        /*07ac*/ 	.word	0x00000090
        /*07b0*/ 	.short	0x010b
        /*07b2*/ 	.byte	0x15
	.zero		1


	//   ....[101]....
        /*07b4*/ 	.word	0x00005740
        /*07b8*/ 	.word	0x000000ff
        /*07bc*/ 	.word	0x00000000
        /*07c0*/ 	.short	0x0101
        /*07c2*/ 	.byte	0x1e
	.zero		1


	//   ....[102]....
        /*07c4*/ 	.word	0x00005750
        /*07c8*/ 	.word	0x000000ff
        /*07cc*/ 	.word	0x000000b8
        /*07d0*/ 	.short	0x010a
        /*07d2*/ 	.byte	0x15
	.zero		1


	//   ....[103]....
        /*07d4*/ 	.word	0x00005910
        /*07d8*/ 	.word	0x000000ff
        /*07dc*/ 	.word	0x00000098
        /*07e0*/ 	.short	0x010b
        /*07e2*/ 	.byte	0x15
	.zero		1


	//   ....[104]....
        /*07e4*/ 	.word	0x00005920
        /*07e8*/ 	.word	0x000000ff
        /*07ec*/ 	.word	0x00000000
        /*07f0*/ 	.short	0x0101
        /*07f2*/ 	.byte	0x1d
	.zero		1


	//   ....[105]....
        /*07f4*/ 	.word	0x00005930
        /*07f8*/ 	.word	0x000000ff
        /*07fc*/ 	.word	0x000000a0
        /*0800*/ 	.short	0x010a
        /*0802*/ 	.byte	0x15
	.zero		1


	//   ....[106]....
        /*0804*/ 	.word	0x00005af0
        /*0808*/ 	.word	0x000000ff
        /*080c*/ 	.word	0x00000080
        /*0810*/ 	.short	0x010b
        /*0812*/ 	.byte	0x15
	.zero		1


	//   ....[107]....
        /*0814*/ 	.word	0x00005b00
        /*0818*/ 	.word	0x000000ff
        /*081c*/ 	.word	0x00000000
        /*0820*/ 	.short	0x0101
        /*0822*/ 	.byte	0x25
	.zero		1


	//   ....[108]....
        /*0824*/ 	.word	0x00005b10
        /*0828*/ 	.word	0x000000ff
        /*082c*/ 	.word	0x000000a8
        /*0830*/ 	.short	0x010a
        /*0832*/ 	.byte	0x15
	.zero		1


	//   ....[109]....
        /*0834*/ 	.word	0x00005cd0
        /*0838*/ 	.word	0x000000ff
        /*083c*/ 	.word	0x00000088
        /*0840*/ 	.short	0x010b
        /*0842*/ 	.byte	0x15
	.zero		1


	//   ....[110]....
        /*0844*/ 	.word	0x00005ce0
        /*0848*/ 	.word	0x000000ff
        /*084c*/ 	.word	0x00000000
        /*0850*/ 	.short	0x0101
        /*0852*/ 	.byte	0x1f
	.zero		1


	//   ....[111]....
        /*0854*/ 	.word	0x00005cf0
        /*0858*/ 	.word	0x000000ff
        /*085c*/ 	.word	0x000000b0
        /*0860*/ 	.short	0x010a
        /*0862*/ 	.byte	0x15
	.zero		1


	//   ....[112]....
        /*0864*/ 	.word	0x00005ea0
        /*0868*/ 	.word	0x000000ff
        /*086c*/ 	.word	0x00000090
        /*0870*/ 	.short	0x010b
        /*0872*/ 	.byte	0x15
	.zero		1


	//   ....[113]....
        /*0874*/ 	.word	0x00005eb0
        /*0878*/ 	.word	0x000000ff
        /*087c*/ 	.word	0x00000000
        /*0880*/ 	.short	0x0101
        /*0882*/ 	.byte	0x1e
	.zero		1


	//   ....[114]....
        /*0884*/ 	.word	0x00005ec0
        /*0888*/ 	.word	0x000000ff
        /*088c*/ 	.word	0x000000b8
        /*0890*/ 	.short	0x010a
        /*0892*/ 	.byte	0x15
	.zero		1


	//   ....[115]....
        /*0894*/ 	.word	0x00006100
        /*0898*/ 	.word	0x000000ff
        /*089c*/ 	.word	0x00000098
        /*08a0*/ 	.short	0x010b
        /*08a2*/ 	.byte	0x15
	.zero		1


	//   ....[116]....
        /*08a4*/ 	.word	0x00006110
        /*08a8*/ 	.word	0x000000ff
        /*08ac*/ 	.word	0x00000000
        /*08b0*/ 	.short	0x0101
        /*08b2*/ 	.byte	0x1d
	.zero		1


	//   ....[117]....
        /*08b4*/ 	.word	0x00006140
        /*08b8*/ 	.word	0x000000ff
        /*08bc*/ 	.word	0x000000a0
        /*08c0*/ 	.short	0x010a
        /*08c2*/ 	.byte	0x15
	.zero		1


	//   ....[118]....
        /*08c4*/ 	.word	0x00006160
        /*08c8*/ 	.word	0x000000ff
        /*08cc*/ 	.word	0x000000a8
        /*08d0*/ 	.short	0x010a
        /*08d2*/ 	.byte	0x15
	.zero		1


	//   ....[119]....
        /*08d4*/ 	.word	0x00006180
        /*08d8*/ 	.word	0x000000ff
        /*08dc*/ 	.word	0x000000b0
        /*08e0*/ 	.short	0x010a
        /*08e2*/ 	.byte	0x15
	.zero		1


	//   ....[120]....
        /*08e4*/ 	.word	0x000061d0
        /*08e8*/ 	.word	0x00000002
        /*08ec*/ 	.word	0x000000b8
        /*08f0*/ 	.short	0x010a
        /*08f2*/ 	.byte	0xff
	.zero		1


	//   ....[121]....
        /*08f4*/ 	.word	0x00006550
        /*08f8*/ 	.word	0x00000003
        /*08fc*/ 	.word	0x000000d0
        /*0900*/ 	.short	0x010a
        /*0902*/ 	.byte	0xff
	.zero		1


	//   ....[122]....
        /*0904*/ 	.word	0x000066d0
        /*0908*/ 	.word	0x00000000
        /*090c*/ 	.word	0x00000000
        /*0910*/ 	.short	0x0101
        /*0912*/ 	.byte	0xff
	.zero		1


	//   ....[123]....
        /*0914*/ 	.word	0x00007240
        /*0918*/ 	.word	0x000000ff
        /*091c*/ 	.word	0x00000080
        /*0920*/ 	.short	0x010a
        /*0922*/ 	.byte	0x2b
	.zero		1


	//   ....[124]....
        /*0924*/ 	.word	0x00007270
        /*0928*/ 	.word	0x00000048
        /*092c*/ 	.word	0x000000f0
        /*0930*/ 	.short	0x010a
        /*0932*/ 	.byte	0xff
	.zero		1


	//   ....[125]....
        /*0934*/ 	.word	0x00007360
        /*0938*/ 	.word	0x000000ff
        /*093c*/ 	.word	0x00000080
        /*0940*/ 	.short	0x010a
        /*0942*/ 	.byte	0x2b
	.zero		1


	//   ....[126]....
        /*0944*/ 	.word	0x00007450
        /*0948*/ 	.word	0x00000048
        /*094c*/ 	.word	0x000000f0
        /*0950*/ 	.short	0x010a
        /*0952*/ 	.byte	0xff
	.zero		1


	//   ....[127]....
        /*0954*/ 	.word	0x00007c60
        /*0958*/ 	.word	0x00000000
        /*095c*/ 	.word	0x00000000
        /*0960*/ 	.short	0x0101
        /*0962*/ 	.byte	0xff
	.zero		1


	//   ....[128]....
        /*0964*/ 	.word	0x00007c70
        /*0968*/ 	.word	0x00000002
        /*096c*/ 	.word	0x00000080
        /*0970*/ 	.short	0x010a
        /*0972*/ 	.byte	0xff
	.zero		1


	//   ....[129]....
        /*0974*/ 	.word	0x00007d50
        /*0978*/ 	.word	0x00000002
        /*097c*/ 	.word	0x00000080
        /*0980*/ 	.short	0x010a
        /*0982*/ 	.byte	0xff
	.zero		1


	//   ....[130]....
        /*0984*/ 	.word	0x00008600
        /*0988*/ 	.word	0x00000000
        /*098c*/ 	.word	0x00000000
        /*0990*/ 	.short	0x0101
        /*0992*/ 	.byte	0xff
	.zero		1


	//   ....[131]....
        /*0994*/ 	.word	0x00008620
        /*0998*/ 	.word	0x00000006
        /*099c*/ 	.word	0x00000080
        /*09a0*/ 	.short	0x010a
        /*09a2*/ 	.byte	0xff
	.zero		1


	//   ....[132]....
        /*09a4*/ 	.word	0x000086f0
        /*09a8*/ 	.word	0x00000006
        /*09ac*/ 	.word	0x00000080
        /*09b0*/ 	.short	0x010a
        /*09b2*/ 	.byte	0xff
	.zero		1


	//   ....[133]....
        /*09b4*/ 	.word	0x00008fa0
        /*09b8*/ 	.word	0x0000000e
        /*09bc*/ 	.word	0x00000000
        /*09c0*/ 	.short	0x0101
        /*09c2*/ 	.byte	0xff
	.zero		1


	//   ....[134]....
        /*09c4*/ 	.word	0x00008fc0
        /*09c8*/ 	.word	0x00000000
        /*09cc*/ 	.word	0x00000080
        /*09d0*/ 	.short	0x010a
        /*09d2*/ 	.byte	0xff
	.zero		1


	//   ....[135]....
        /*09d4*/ 	.word	0x00009090
        /*09d8*/ 	.word	0x00000000
        /*09dc*/ 	.word	0x00000080
        /*09e0*/ 	.short	0x010a
        /*09e2*/ 	.byte	0xff
	.zero		1


	//   ....[136]....
        /*09e4*/ 	.word	0x00009970
        /*09e8*/ 	.word	0x0000000e
        /*09ec*/ 	.word	0x00000000
        /*09f0*/ 	.short	0x0101
        /*09f2*/ 	.byte	0xff
	.zero		1


	//   ....[137]....
        /*09f4*/ 	.word	0x00009990
        /*09f8*/ 	.word	0x00000006
        /*09fc*/ 	.word	0x00000080
        /*0a00*/ 	.short	0x010a
        /*0a02*/ 	.byte	0xff
	.zero		1


	//   ....[138]....
        /*0a04*/ 	.word	0x00009a60
        /*0a08*/ 	.word	0x00000006
        /*0a0c*/ 	.word	0x00000080
        /*0a10*/ 	.short	0x010a
        /*0a12*/ 	.byte	0xff
	.zero		1


	//   ....[139]....
        /*0a14*/ 	.word	0x0000a370
        /*0a18*/ 	.word	0x0000000e
        /*0a1c*/ 	.word	0x00000000
        /*0a20*/ 	.short	0x0101
        /*0a22*/ 	.byte	0xff
	.zero		1


	//   ....[140]....
        /*0a24*/ 	.word	0x0000a390
        /*0a28*/ 	.word	0x00000006
        /*0a2c*/ 	.word	0x00000080
        /*0a30*/ 	.short	0x010a
        /*0a32*/ 	.byte	0xff
	.zero		1


	//   ....[141]....
        /*0a34*/ 	.word	0x0000a460
        /*0a38*/ 	.word	0x00000006
        /*0a3c*/ 	.word	0x00000080
        /*0a40*/ 	.short	0x010a
        /*0a42*/ 	.byte	0xff
	.zero		1


	//   ....[142]....
        /*0a44*/ 	.word	0x0000ad50
        /*0a48*/ 	.word	0x0000000e
        /*0a4c*/ 	.word	0x00000000
        /*0a50*/ 	.short	0x0101
        /*0a52*/ 	.byte	0xff
	.zero		1


	//   ....[143]....
        /*0a54*/ 	.word	0x0000ad70
        /*0a58*/ 	.word	0x00000006
        /*0a5c*/ 	.word	0x00000080
        /*0a60*/ 	.short	0x010a
        /*0a62*/ 	.byte	0xff
	.zero		1


	//   ....[144]....
        /*0a64*/ 	.word	0x0000ae40
        /*0a68*/ 	.word	0x00000006
        /*0a6c*/ 	.word	0x00000080
        /*0a70*/ 	.short	0x010a
        /*0a72*/ 	.byte	0xff
	.zero		1


	//   ....[145]....
        /*0a74*/ 	.word	0x0000b730
        /*0a78*/ 	.word	0x0000000e
        /*0a7c*/ 	.word	0x00000000
        /*0a80*/ 	.short	0x0101
        /*0a82*/ 	.byte	0xff
	.zero		1


	//   ....[146]....
        /*0a84*/ 	.word	0x0000b750
        /*0a88*/ 	.word	0x00000000
        /*0a8c*/ 	.word	0x00000080
        /*0a90*/ 	.short	0x010a
        /*0a92*/ 	.byte	0xff
	.zero		1


	//   ....[147]....
        /*0a94*/ 	.word	0x0000b820
        /*0a98*/ 	.word	0x00000000
        /*0a9c*/ 	.word	0x00000080
        /*0aa0*/ 	.short	0x010a
        /*0aa2*/ 	.byte	0xff
	.zero		1


	//   ....[148]....
        /*0aa4*/ 	.word	0x0000bb30
        /*0aa8*/ 	.word	0x00000048
        /*0aac*/ 	.word	0x00000000
        /*0ab0*/ 	.short	0x0101
        /*0ab2*/ 	.byte	0xff
	.zero		1


	//   ....[149]....
        /*0ab4*/ 	.word	0x0000c110
        /*0ab8*/ 	.word	0x00000000
        /*0abc*/ 	.word	0x00000000
        /*0ac0*/ 	.short	0x0101
        /*0ac2*/ 	.byte	0xff
	.zero		1


	//   ....[150]....
        /*0ac4*/ 	.word	0x0000c3d0
        /*0ac8*/ 	.word	0x000000ff
        /*0acc*/ 	.word	0x00000000
        /*0ad0*/ 	.short	0x0101
        /*0ad2*/ 	.byte	0x04
	.zero		1


	//   ....[151]....
        /*0ad4*/ 	.word	0x0000c3f0
        /*0ad8*/ 	.word	0x00000000
        /*0adc*/ 	.word	0x00000140
        /*0ae0*/ 	.short	0x010a
        /*0ae2*/ 	.byte	0xff
	.zero		1


	//   ....[152]....
        /*0ae4*/ 	.word	0x0000c450
        /*0ae8*/ 	.word	0x00000000
        /*0aec*/ 	.word	0x00000040
        /*0af0*/ 	.short	0x010a
        /*0af2*/ 	.byte	0xff
	.zero		1


	//   ....[153]....
        /*0af4*/ 	.word	0x0000c4b0
        /*0af8*/ 	.word	0x00000000
        /*0afc*/ 	.word	0x00000040
        /*0b00*/ 	.short	0x010a
        /*0b02*/ 	.byte	0xff
	.zero		1


	//   ....[154]....
        /*0b04*/ 	.word	0x0000c500
        /*0b08*/ 	.word	0x00000003
        /*0b0c*/ 	.word	0x000000d0
        /*0b10*/ 	.short	0x010a
        /*0b12*/ 	.byte	0xff
	.zero		1


	//   ....[155]....
        /*0b14*/ 	.word	0x0000c560
        /*0b18*/ 	.word	0x00000000
        /*0b1c*/ 	.word	0x00000000
        /*0b20*/ 	.short	0x010a
        /*0b22*/ 	.byte	0xff
	.zero		1


	//   ....[156]....
        /*0b24*/ 	.word	0x0000c5c0
        /*0b28*/ 	.word	0x00000000
        /*0b2c*/ 	.word	0x00000000
        /*0b30*/ 	.short	0x010a
        /*0b32*/ 	.byte	0xff
	.zero		1


	//   ....[157]....
        /*0b34*/ 	.word	0x0000c620
        /*0b38*/ 	.word	0x00000000
        /*0b3c*/ 	.word	0x00000000
        /*0b40*/ 	.short	0x010a
        /*0b42*/ 	.byte	0xff
	.zero		1


	//   ....[158]....
        /*0b44*/ 	.word	0x0000c680
        /*0b48*/ 	.word	0x00000000
        /*0b4c*/ 	.word	0x00000000
        /*0b50*/ 	.short	0x010a
        /*0b52*/ 	.byte	0xff
	.zero		1


	//   ....[159]....
        /*0b54*/ 	.word	0x0000c6e0
        /*0b58*/ 	.word	0x00000000
        /*0b5c*/ 	.word	0x00000000
        /*0b60*/ 	.short	0x010a
        /*0b62*/ 	.byte	0xff
	.zero		1


	//   ....[160]....
        /*0b64*/ 	.word	0x0000c740
        /*0b68*/ 	.word	0x00000000
        /*0b6c*/ 	.word	0x00000000
        /*0b70*/ 	.short	0x010a
        /*0b72*/ 	.byte	0xff
	.zero		1


	//   ....[161]....
        /*0b74*/ 	.word	0x0000c7a0
        /*0b78*/ 	.word	0x00000000
        /*0b7c*/ 	.word	0x00000000
        /*0b80*/ 	.short	0x010a
        /*0b82*/ 	.byte	0xff
	.zero		1


	//   ....[162]....
        /*0b84*/ 	.word	0x0000c7f0
        /*0b88*/ 	.word	0x00000000
        /*0b8c*/ 	.word	0x00000130
        /*0b90*/ 	.short	0x010a
        /*0b92*/ 	.byte	0xff
	.zero		1


	//   ....[163]....
        /*0b94*/ 	.word	0x0000c850
        /*0b98*/ 	.word	0x00000000
        /*0b9c*/ 	.word	0x000000e0
        /*0ba0*/ 	.short	0x010a
        /*0ba2*/ 	.byte	0xff
	.zero		1


	//   ....[164]....
        /*0ba4*/ 	.word	0x0000c8a0
        /*0ba8*/ 	.word	0x00000000
        /*0bac*/ 	.word	0x000000d0
        /*0bb0*/ 	.short	0x010a
        /*0bb2*/ 	.byte	0xff
	.zero		1


	//   ....[165]....
        /*0bb4*/ 	.word	0x0000c900
        /*0bb8*/ 	.word	0x00000000
        /*0bbc*/ 	.word	0x000000e0
        /*0bc0*/ 	.short	0x010a
        /*0bc2*/ 	.byte	0xff
	.zero		1


	//   ....[166]....
        /*0bc4*/ 	.word	0x0000c960
        /*0bc8*/ 	.word	0x00000005
        /*0bcc*/ 	.word	0x00000008
        /*0bd0*/ 	.short	0x010a
        /*0bd2*/ 	.byte	0xff
	.zero		1


	//   ....[167]....
        /*0bd4*/ 	.word	0x0000ca50
        /*0bd8*/ 	.word	0x00000003
        /*0bdc*/ 	.word	0x00000008
        /*0be0*/ 	.short	0x010a
        /*0be2*/ 	.byte	0xff
	.zero		1


	//   ....[168]....
        /*0be4*/ 	.word	0x0000caa0
        /*0be8*/ 	.word	0x00000000
        /*0bec*/ 	.word	0x000000d0
        /*0bf0*/ 	.short	0x010a
        /*0bf2*/ 	.byte	0xff
	.zero		1


	//   ....[169]....
        /*0bf4*/ 	.word	0x0000cb00
        /*0bf8*/ 	.word	0x00000000
        /*0bfc*/ 	.word	0x00000110
        /*0c00*/ 	.short	0x010a
        /*0c02*/ 	.byte	0xff
	.zero		1


	//   ....[170]....
        /*0c04*/ 	.word	0x0000cb60
        /*0c08*/ 	.word	0x00000000
        /*0c0c*/ 	.word	0x00000000
        /*0c10*/ 	.short	0x010a
        /*0c12*/ 	.byte	0xff
	.zero		1


	//   ....[171]....
        /*0c14*/ 	.word	0x0000cbc0
        /*0c18*/ 	.word	0x00000000
        /*0c1c*/ 	.word	0x00000000
        /*0c20*/ 	.short	0x010a
        /*0c22*/ 	.byte	0xff
	.zero		1


	//   ....[172]....
        /*0c24*/ 	.word	0x0000cc20
        /*0c28*/ 	.word	0x00000000
        /*0c2c*/ 	.word	0x00000000
        /*0c30*/ 	.short	0x010a
        /*0c32*/ 	.byte	0xff
	.zero		1


	//   ....[173]....
        /*0c34*/ 	.word	0x0000cc80
        /*0c38*/ 	.word	0x00000000
        /*0c3c*/ 	.word	0x00000000
        /*0c40*/ 	.short	0x010a
        /*0c42*/ 	.byte	0xff
	.zero		1


	//   ....[174]....
        /*0c44*/ 	.word	0x0000cce0
        /*0c48*/ 	.word	0x00000000
        /*0c4c*/ 	.word	0x00000150
        /*0c50*/ 	.short	0x010a
        /*0c52*/ 	.byte	0xff
	.zero		1


	//   ....[175]....
        /*0c54*/ 	.word	0x0000cd30
        /*0c58*/ 	.word	0x0000000c
        /*0c5c*/ 	.word	0x000000d0
        /*0c60*/ 	.short	0x010a
        /*0c62*/ 	.byte	0xff
	.zero		1


	//   ....[176]....
        /*0c64*/ 	.word	0x0000cd90
        /*0c68*/ 	.word	0x00000000
        /*0c6c*/ 	.word	0x000000c8
        /*0c70*/ 	.short	0x010a
        /*0c72*/ 	.byte	0xff
	.zero		1


	//   ....[177]....
        /*0c74*/ 	.word	0x0000cdf0
        /*0c78*/ 	.word	0x00000000
        /*0c7c*/ 	.word	0x000000a0
        /*0c80*/ 	.short	0x010a
        /*0c82*/ 	.byte	0xff
	.zero		1


	//   ....[178]....
        /*0c84*/ 	.word	0x0000ce50
        /*0c88*/ 	.word	0x00000000
        /*0c8c*/ 	.word	0x000000a8
        /*0c90*/ 	.short	0x010a
        /*0c92*/ 	.byte	0xff
	.zero		1


	//   ....[179]....
        /*0c94*/ 	.word	0x0000ceb0
        /*0c98*/ 	.word	0x00000000
        /*0c9c*/ 	.word	0x000000b0
        /*0ca0*/ 	.short	0x010a
        /*0ca2*/ 	.byte	0xff
	.zero		1


	//   ....[180]....
        /*0ca4*/ 	.word	0x0000cf10
        /*0ca8*/ 	.word	0x00000000
        /*0cac*/ 	.word	0x000000b8
        /*0cb0*/ 	.short	0x010a
        /*0cb2*/ 	.byte	0xff
	.zero		1


	//   ....[181]....
        /*0cb4*/ 	.word	0x0000cf70
        /*0cb8*/ 	.word	0x00000000
        /*0cbc*/ 	.word	0x000000a0
        /*0cc0*/ 	.short	0x010a
        /*0cc2*/ 	.byte	0xff
	.zero		1


	//   ....[182]....
        /*0cc4*/ 	.word	0x0000cfd0
        /*0cc8*/ 	.word	0x00000000
        /*0ccc*/ 	.word	0x000000a8
        /*0cd0*/ 	.short	0x010a
        /*0cd2*/ 	.byte	0xff
	.zero		1


	//   ....[183]....
        /*0cd4*/ 	.word	0x0000d030
        /*0cd8*/ 	.word	0x00000000
        /*0cdc*/ 	.word	0x000000b0
        /*0ce0*/ 	.short	0x010a
        /*0ce2*/ 	.byte	0xff
	.zero		1


	//   ....[184]....
        /*0ce4*/ 	.word	0x0000d090
        /*0ce8*/ 	.word	0x00000000
        /*0cec*/ 	.word	0x000000b8
        /*0cf0*/ 	.short	0x010a
        /*0cf2*/ 	.byte	0xff
	.zero		1


	//   ....[185]....
        /*0cf4*/ 	.word	0x0000d0f0
        /*0cf8*/ 	.word	0x00000000
        /*0cfc*/ 	.word	0x000000a0
        /*0d00*/ 	.short	0x010a
        /*0d02*/ 	.byte	0xff
	.zero		1


	//   ....[186]....
        /*0d04*/ 	.word	0x0000d150
        /*0d08*/ 	.word	0x00000000
        /*0d0c*/ 	.word	0x000000a8
        /*0d10*/ 	.short	0x010a
        /*0d12*/ 	.byte	0xff
	.zero		1


	//   ....[187]....
        /*0d14*/ 	.word	0x0000d1b0
        /*0d18*/ 	.word	0x00000002
        /*0d1c*/ 	.word	0x000000b0
        /*0d20*/ 	.short	0x010a
        /*0d22*/ 	.byte	0xff
	.zero		1


	//   ....[188]....
        /*0d24*/ 	.word	0x0000d200
        /*0d28*/ 	.word	0x00000003
        /*0d2c*/ 	.word	0x000000d0
        /*0d30*/ 	.short	0x010a
        /*0d32*/ 	.byte	0xff
	.zero		1


	//   ....[189]....
        /*0d34*/ 	.word	0x0000d260
        /*0d38*/ 	.word	0x00000002
        /*0d3c*/ 	.word	0x00000080
        /*0d40*/ 	.short	0x010a
        /*0d42*/ 	.byte	0xff
	.zero		1


	//   ....[190]....
        /*0d44*/ 	.word	0x0000d2b0
        /*0d48*/ 	.word	0x00000048
        /*0d4c*/ 	.word	0x000000f0
        /*0d50*/ 	.short	0x010a
        /*0d52*/ 	.byte	0xff
	.zero		1


	//   ....[191]....
        /*0d54*/ 	.word	0x0000d300
        /*0d58*/ 	.word	0x00000002
        /*0d5c*/ 	.word	0x00000080
        /*0d60*/ 	.short	0x010a
        /*0d62*/ 	.byte	0xff
	.zero		1


	//   ....[192]....
        /*0d64*/ 	.word	0x0000d350
        /*0d68*/ 	.word	0x00000006
        /*0d6c*/ 	.word	0x00000080
        /*0d70*/ 	.short	0x010a
        /*0d72*/ 	.byte	0xff
	.zero		1


	//   ....[193]....
        /*0d74*/ 	.word	0x0000d3a0
        /*0d78*/ 	.word	0x00000000
        /*0d7c*/ 	.word	0x00000080
        /*0d80*/ 	.short	0x010a
        /*0d82*/ 	.byte	0xff
	.zero		1


	//   ....[194]....
        /*0d84*/ 	.word	0x0000d3f0
        /*0d88*/ 	.word	0x00000006
        /*0d8c*/ 	.word	0x00000080
        /*0d90*/ 	.short	0x010a
        /*0d92*/ 	.byte	0xff
	.zero		1


	//   ....[195]....
        /*0d94*/ 	.word	0x0000d440
        /*0d98*/ 	.word	0x00000006
        /*0d9c*/ 	.word	0x00000080
        /*0da0*/ 	.short	0x010a
        /*0da2*/ 	.byte	0xff
	.zero		1


	//   ....[196]....
        /*0da4*/ 	.word	0x0000d490
        /*0da8*/ 	.word	0x00000006
        /*0dac*/ 	.word	0x00000080
        /*0db0*/ 	.short	0x010a
        /*0db2*/ 	.byte	0xff
	.zero		1


	//   ....[197]....
        /*0db4*/ 	.word	0x0000d4e0
        /*0db8*/ 	.word	0x00000000
        /*0dbc*/ 	.word	0x00000080
        /*0dc0*/ 	.short	0x010a
        /*0dc2*/ 	.byte	0xff
	.zero		1


	//----- nvinfo : EIATTR_NUM_MBARRIERS
	.align		4
.L_47:
        /*0dc4*/ 	.byte	0x03, 0x38
        /*0dc6*/ 	.short	0x002b


	//----- nvinfo : EIATTR_EXIT_INSTR_OFFSETS
	.align		4
        /*0dc8*/ 	.byte	0x04, 0x1c
        /*0dca*/ 	.short	(.L_49 - .L_48)


	//   ....[0]....
.L_48:
        /*0dcc*/ 	.word	0x00002e90


	//   ....[1]....
        /*0dd0*/ 	.word	0x000033a0


	//   ....[2]....
        /*0dd4*/ 	.word	0x00003400


	//   ....[3]....
        /*0dd8*/ 	.word	0x00004790


	//   ....[4]....
        /*0ddc*/ 	.word	0x00006200


	//   ....[5]....
        /*0de0*/ 	.word	0x00006240


	//   ....[6]....
        /*0de4*/ 	.word	0x0000c2b0


	//   ....[7]....
        /*0de8*/ 	.word	0x0000c330


	//   ....[8]....
        /*0dec*/ 	.word	0x0000c360


	//   ....[9]....
        /*0df0*/ 	.word	0x0000c3e0


	//----- nvinfo : EIATTR_MAX_THREADS
	.align		4
.L_49:
        /*0df4*/ 	.byte	0x04, 0x05
        /*0df6*/ 	.short	(.L_51 - .L_50)
.L_50:
        /*0df8*/ 	.word	0x00000100
        /*0dfc*/ 	.word	0x00000001
        /*0e00*/ 	.word	0x00000001


	//----- nvinfo : EIATTR_CRS_STACK_SIZE
	.align		4
.L_51:
        /*0e04*/ 	.byte	0x04, 0x1e
        /*0e06*/ 	.short	(.L_53 - .L_52)
.L_52:
        /*0e08*/ 	.word	0x00000000


	//----- nvinfo : EIATTR_CBANK_PARAM_SIZE
	.align		4
.L_53:
        /*0e0c*/ 	.byte	0x03, 0x19
        /*0e0e*/ 	.short	0x0800


	//----- nvinfo : EIATTR_PARAM_CBANK
	.align		4
        /*0e10*/ 	.byte	0x04, 0x0a
        /*0e12*/ 	.short	(.L_55 - .L_54)
	.align		4
.L_54:
        /*0e14*/ 	.word	index@(.nv.constant0._ZN7cutlass13device_kernelINS_4gemm6kernel13GemmUniversalIN4cute5tupleIJiiiiEEENS1_10collective13CollectiveMmaINS1_35MainloopSm100TmaUmmaWarpSpecializedILi8ELi2ELi4ENS5_IJNS4_1CILi2EEESB_NSA_ILi1EEEEEEEENS5_IJNSA_ILi128EEENSA_ILi256EEENSA_ILi32EEEEEENS_10tfloat32_tENS5_IJlSC_lEEESJ_SK_NS4_8TiledMMAINS4_8MMA_AtomIJNS4_23SM100_MMA_TF32_2x1SM_SSISJ_SJ_fLi128ELi256ELNS4_4UMMA5MajorE0ELSP_0ELNSO_7ScaleInE0ELSQ_0EEEEEENS4_6LayoutINS5_IJSC_SC_SC_EEENS5_IJNSA_ILi0EEESV_SV_EEEEENS5_IJNS4_10UnderscoreESY_SY_EEEEENS4_28SM100_TMA_2SM_LOAD_MULTICASTENS4_14ComposedLayoutINS4_7SwizzleILi3ELi4ELi3EEENS4_18smem_ptr_flag_bitsILi32EEENST_INS5_IJNSA_ILi8EEESH_EEENS5_IJSH_SC_EEEEEEEvNS4_8identityENS4_18SM100_TMA_2SM_LOADES1B_vS1C_EENS_8epilogue10collective18CollectiveEpilogueINS1F_23Sm100TmaWarpSpecializedILi4ELi2ELi16ELb1ELb0EEEJNS5_IJNSA_ILi64EEESG_SH_EEENS5_IJNST_IS1K_SC_EENST_INS5_IJNSA_ILi16EEESB_EEENS5_IJSC_SF_EEEEEEEESJ_SK_SJ_SK_NS1F_6fusion15FusionCallbacksIS1J_NS1S_17LinearCombinationISJ_fSJ_fLNS_15FloatRoundStyleE2EEES1L_S1R_JEEENS4_5SM1004TMEM4LOAD26SM100_TMEM_LOAD_32dp32b16xENS4_13SM90_TMA_LOADENS12_INS13_ILi2ELi4ELi3EEES16_NST_INS5_IJS17_S1N_EEENS5_IJS1N_SC_EEEEEEENS4_39AutoVectorizingCopyWithAssumedAlignmentILi128EEENS4_14SM90_TMA_STOREES27_S29_S29_EEEvvEEEEvNT_6ParamsE)
        /*0e18*/ 	.short	0x0380
        /*0e1a*/ 	.short	0x0800


	//----- nvinfo : EIATTR_SW_WAR
	.align		4
.L_55:
        /*0e1c*/ 	.byte	0x04, 0x36
        /*0e1e*/ 	.short	(.L_57 - .L_56)
.L_56:
        /*0e20*/ 	.word	0x00000008
.L_57:


//--------------------- .nv.callgraph             --------------------------
	.section	.nv.callgraph,"",@"SHT_CUDA_CALLGRAPH"
	.align	4
	.sectionentsize	8
	.align		4
        /*0000*/ 	.word	0x00000000
	.align		4
        /*0004*/ 	.word	0xffffffff
	.align		4
        /*0008*/ 	.word	index@(_ZN7cutlass13device_kernelINS_4gemm6kernel13GemmUniversalIN4cute5tupleIJiiiiEEENS1_10collective13CollectiveMmaINS1_35MainloopSm100TmaUmmaWarpSpecializedILi8ELi2ELi4ENS5_IJNS4_1CILi2EEESB_NSA_ILi1EEEEEEEENS5_IJNSA_ILi128EEENSA_ILi256EEENSA_ILi32EEEEEENS_10tfloat32_tENS5_IJlSC_lEEESJ_SK_NS4_8TiledMMAINS4_8MMA_AtomIJNS4_23SM100_MMA_TF32_2x1SM_SSISJ_SJ_fLi128ELi256ELNS4_4UMMA5MajorE0ELSP_0ELNSO_7ScaleInE0ELSQ_0EEEEEENS4_6LayoutINS5_IJSC_SC_SC_EEENS5_IJNSA_ILi0EEESV_SV_EEEEENS5_IJNS4_10UnderscoreESY_SY_EEEEENS4_28SM100_TMA_2SM_LOAD_MULTICASTENS4_14ComposedLayoutINS4_7SwizzleILi3ELi4ELi3EEENS4_18smem_ptr_flag_bitsILi32EEENST_INS5_IJNSA_ILi8EEESH_EEENS5_IJSH_SC_EEEEEEEvNS4_8identityENS4_18SM100_TMA_2SM_LOADES1B_vS1C_EENS_8epilogue10collective18CollectiveEpilogueINS1F_23Sm100TmaWarpSpecializedILi4ELi2ELi16ELb1ELb0EEEJNS5_IJNSA_ILi64EEESG_SH_EEENS5_IJNST_IS1K_SC_EENST_INS5_IJNSA_ILi16EEESB_EEENS5_IJSC_SF_EEEEEEEESJ_SK_SJ_SK_NS1F_6fusion15FusionCallbacksIS1J_NS1S_17LinearCombinationISJ_fSJ_fLNS_15FloatRoundStyleE2EEES1L_S1R_JEEENS4_5SM1004TMEM4LOAD26SM100_TMEM_LOAD_32dp32b16xENS4_13SM90_TMA_LOADENS12_INS13_ILi2ELi4ELi3EEES16_NST_INS5_IJS17_S1N_EEENS5_IJS1N_SC_EEEEEEENS4_39AutoVectorizingCopyWithAssumedAlignmentILi128EEENS4_14SM90_TMA_STOREES27_S29_S29_EEEvvEEEEvNT_6ParamsE)
	.align		4
        /*000c*/ 	.word	index@(__assertfail)
	.align		4
        /*0010*/ 	.word	0x00000000
	.align		4
        /*0014*/ 	.word	0xfffffffe
	.align		4
        /*0018*/ 	.word	0x00000000
	.align		4
        /*001c*/ 	.word	0xfffffffd
	.align		4
        /*0020*/ 	.word	0x00000000
	.align		4
        /*0024*/ 	.word	0xfffffffc


//--------------------- .nv.constant4             --------------------------
	.section	.nv.constant4,"a",@progbits
	.align	8
	.align		8
.nv.constant4:
        /*0000*/ 	.dword	__assertfail
	.align		8
        /*0008*/ 	.dword	__unnamed_1
	.align		8
        /*0010*/ 	.dword	__unnamed_2
	.align		8
        /*0018*/ 	.dword	_ZN40_INTERNAL_71f6a57c_4_k_cu_e86eb162_360094cuda3std3__45__cpo5beginE
	.align		8
        /*0020*/ 	.dword	_ZN40_INTERNAL_71f6a57c_4_k_cu_e86eb162_360094cuda3std3__45__cpo3endE
	.align		8
        /*0028*/ 	.dword	_ZN40_INTERNAL_71f6a57c_4_k_cu_e86eb162_360094cuda3std3__45__cpo6cbeginE
	.align		8
        /*0030*/ 	.dword	_ZN40_INTERNAL_71f6a57c_4_k_cu_e86eb162_360094cuda3std3__45__cpo4cendE
	.align		8
        /*0038*/ 	.dword	_ZN40_INTERNAL_71f6a57c_4_k_cu_e86eb162_360094cuda3std3__442_GLOBAL__N__71f6a57c_4_k_cu_e86eb162_360096ignoreE
	.align		8
        /*0040*/ 	.dword	_ZN40_INTERNAL_71f6a57c_4_k_cu_e86eb162_360094cuda3std3__419piecewise_constructE
	.align		8
        /*0048*/ 	.dword	_ZN40_INTERNAL_71f6a57c_4_k_cu_e86eb162_360094cuda3std3__48in_placeE
	.align		8
        /*0050*/ 	.dword	_ZN40_INTERNAL_71f6a57c_4_k_cu_e86eb162_360094cuda3std6ranges3__45__cpo4swapE
	.align		8
        /*0058*/ 	.dword	_ZN40_INTERNAL_71f6a57c_4_k_cu_e86eb162_360094cuda3std6ranges3__45__cpo9iter_moveE
	.align		8
        /*0060*/ 	.dword	_ZN40_INTERNAL_71f6a57c_4_k_cu_e86eb162_360094cute7productE
	.align		8
        /*0068*/ 	.dword	_ZN40_INTERNAL_71f6a57c_4_k_cu_e86eb162_360094cute1_E
	.align		8
        /*0070*/ 	.dword	$str$25
	.align		8
        /*0078*/ 	.dword	$str$26
	.align		8
        /*0080*/ 	.dword	$str$27
	.align		8
        /*0088*/ 	.dword	$str$28


//--------------------- .text._ZN7cutlass13device_kernelINS_4gemm6kernel13GemmUniversalIN4cute5tupleIJiiiiEEENS1_10collective13CollectiveMmaINS1_35MainloopSm100TmaUmmaWarpSpecializedILi8ELi2ELi4ENS5_IJNS4_1CILi2EEESB_NSA_ILi1EEEEEEEENS5_IJNSA_ILi128EEENSA_ILi256EEENSA_ILi32EEEEEENS_10tfloat32_tENS5_IJlSC_lEEESJ_SK_NS4_8TiledMMAINS4_8MMA_AtomIJNS4_23SM100_MMA_TF32_2x1SM_SSISJ_SJ_fLi128ELi256ELNS4_4UMMA5MajorE0ELSP_0ELNSO_7ScaleInE0ELSQ_0EEEEEENS4_6LayoutINS5_IJSC_SC_SC_EEENS5_IJNSA_ILi0EEESV_SV_EEEEENS5_IJNS4_10UnderscoreESY_SY_EEEEENS4_28SM100_TMA_2SM_LOAD_MULTICASTENS4_14ComposedLayoutINS4_7SwizzleILi3ELi4ELi3EEENS4_18smem_ptr_flag_bitsILi32EEENST_INS5_IJNSA_ILi8EEESH_EEENS5_IJSH_SC_EEEEEEEvNS4_8identityENS4_18SM100_TMA_2SM_LOADES1B_vS1C_EENS_8epilogue10collective18CollectiveEpilogueINS1F_23Sm100TmaWarpSpecializedILi4ELi2ELi16ELb1ELb0EEEJNS5_IJNSA_ILi64EEESG_SH_EEENS5_IJNST_IS1K_SC_EENST_INS5_IJNSA_ILi16EEESB_EEENS5_IJSC_SF_EEEEEEEESJ_SK_SJ_SK_NS1F_6fusion15FusionCallbacksIS1J_NS1S_17LinearCombinationISJ_fSJ_fLNS_15FloatRoundStyleE2EEES1L_S1R_JEEENS4_5SM1004TMEM4LOAD26SM100_TMEM_LOAD_32dp32b16xENS4_13SM90_TMA_LOADENS12_INS13_ILi2ELi4ELi3EEES16_NST_INS5_IJS17_S1N_EEENS5_IJS1N_SC_EEEEEEENS4_39AutoVectorizingCopyWithAssumedAlignmentILi128EEENS4_14SM90_TMA_STOREES27_S29_S29_EEEvvEEEEvNT_6ParamsE --------------------------
	.section	.text._ZN7cutlass13device_kernelINS_4gemm6kernel13GemmUniversalIN4cute5tupleIJiiiiEEENS1_10collective13CollectiveMmaINS1_35MainloopSm100TmaUmmaWarpSpecializedILi8ELi2ELi4ENS5_IJNS4_1CILi2EEESB_NSA_ILi1EEEEEEEENS5_IJNSA_ILi128EEENSA_ILi256EEENSA_ILi32EEEEEENS_10tfloat32_tENS5_IJlSC_lEEESJ_SK_NS4_8TiledMMAINS4_8MMA_AtomIJNS4_23SM100_MMA_TF32_2x1SM_SSISJ_SJ_fLi128ELi256ELNS4_4UMMA5MajorE0ELSP_0ELNSO_7ScaleInE0ELSQ_0EEEEEENS4_6LayoutINS5_IJSC_SC_SC_EEENS5_IJNSA_ILi0EEESV_SV_EEEEENS5_IJNS4_10UnderscoreESY_SY_EEEEENS4_28SM100_TMA_2SM_LOAD_MULTICASTENS4_14ComposedLayoutINS4_7SwizzleILi3ELi4ELi3EEENS4_18smem_ptr_flag_bitsILi32EEENST_INS5_IJNSA_ILi8EEESH_EEENS5_IJSH_SC_EEEEEEEvNS4_8identityENS4_18SM100_TMA_2SM_LOADES1B_vS1C_EENS_8epilogue10collective18CollectiveEpilogueINS1F_23Sm100TmaWarpSpecializedILi4ELi2ELi16ELb1ELb0EEEJNS5_IJNSA_ILi64EEESG_SH_EEENS5_IJNST_IS1K_SC_EENST_INS5_IJNSA_ILi16EEESB_EEENS5_IJSC_SF_EEEEEEEESJ_SK_SJ_SK_NS1F_6fusion15FusionCallbacksIS1J_NS1S_17LinearCombinationISJ_fSJ_fLNS_15FloatRoundStyleE2EEES1L_S1R_JEEENS4_5SM1004TMEM4LOAD26SM100_TMEM_LOAD_32dp32b16xENS4_13SM90_TMA_LOADENS12_INS13_ILi2ELi4ELi3EEES16_NST_INS5_IJS17_S1N_EEENS5_IJS1N_SC_EEEEEEENS4_39AutoVectorizingCopyWithAssumedAlignmentILi128EEENS4_14SM90_TMA_STOREES27_S29_S29_EEEvvEEEEvNT_6ParamsE,"ax",@progbits
	.align	128
.text._ZN7cutlass13device_kernelINS_4gemm6kernel13GemmUniversalIN4cute5tupleIJiiiiEEENS1_10collective13CollectiveMmaINS1_35MainloopSm100TmaUmmaWarpSpecializedILi8ELi2ELi4ENS5_IJNS4_1CILi2EEESB_NSA_ILi1EEEEEEEENS5_IJNSA_ILi128EEENSA_ILi256EEENSA_ILi32EEEEEENS_10tfloat32_tENS5_IJlSC_lEEESJ_SK_NS4_8TiledMMAINS4_8MMA_AtomIJNS4_23SM100_MMA_TF32_2x1SM_SSISJ_SJ_fLi128ELi256ELNS4_4UMMA5MajorE0ELSP_0ELNSO_7ScaleInE0ELSQ_0EEEEEENS4_6LayoutINS5_IJSC_SC_SC_EEENS5_IJNSA_ILi0EEESV_SV_EEEEENS5_IJNS4_10UnderscoreESY_SY_EEEEENS4_28SM100_TMA_2SM_LOAD_MULTICASTENS4_14ComposedLayoutINS4_7SwizzleILi3ELi4ELi3EEENS4_18smem_ptr_flag_bitsILi32EEENST_INS5_IJNSA_ILi8EEESH_EEENS5_IJSH_SC_EEEEEEEvNS4_8identityENS4_18SM100_TMA_2SM_LOADES1B_vS1C_EENS_8epilogue10collective18CollectiveEpilogueINS1F_23Sm100TmaWarpSpecializedILi4ELi2ELi16ELb1ELb0EEEJNS5_IJNSA_ILi64EEESG_SH_EEENS5_IJNST_IS1K_SC_EENST_INS5_IJNSA_ILi16EEESB_EEENS5_IJSC_SF_EEEEEEEESJ_SK_SJ_SK_NS1F_6fusion15FusionCallbacksIS1J_NS1S_17LinearCombinationISJ_fSJ_fLNS_15FloatRoundStyleE2EEES1L_S1R_JEEENS4_5SM1004TMEM4LOAD26SM100_TMEM_LOAD_32dp32b16xENS4_13SM90_TMA_LOADENS12_INS13_ILi2ELi4ELi3EEES16_NST_INS5_IJS17_S1N_EEENS5_IJS1N_SC_EEEEEEENS4_39AutoVectorizingCopyWithAssumedAlignmentILi128EEENS4_14SM90_TMA_STOREES27_S29_S29_EEEvvEEEEvNT_6ParamsE:
        .type           _ZN7cutlass13device_kernelINS_4gemm6kernel13GemmUniversalIN4cute5tupleIJiiiiEEENS1_10collective13CollectiveMmaINS1_35MainloopSm100TmaUmmaWarpSpecializedILi8ELi2ELi4ENS5_IJNS4_1CILi2EEESB_NSA_ILi1EEEEEEEENS5_IJNSA_ILi128EEENSA_ILi256EEENSA_ILi32EEEEEENS_10tfloat32_tENS5_IJlSC_lEEESJ_SK_NS4_8TiledMMAINS4_8MMA_AtomIJNS4_23SM100_MMA_TF32_2x1SM_SSISJ_SJ_fLi128ELi256ELNS4_4UMMA5MajorE0ELSP_0ELNSO_7ScaleInE0ELSQ_0EEEEEENS4_6LayoutINS5_IJSC_SC_SC_EEENS5_IJNSA_ILi0EEESV_SV_EEEEENS5_IJNS4_10UnderscoreESY_SY_EEEEENS4_28SM100_TMA_2SM_LOAD_MULTICASTENS4_14ComposedLayoutINS4_7SwizzleILi3ELi4ELi3EEENS4_18smem_ptr_flag_bitsILi32EEENST_INS5_IJNSA_ILi8EEESH_EEENS5_IJSH_SC_EEEEEEEvNS4_8identityENS4_18SM100_TMA_2SM_LOADES1B_vS1C_EENS_8epilogue10collective18CollectiveEpilogueINS1F_23Sm100TmaWarpSpecializedILi4ELi2ELi16ELb1ELb0EEEJNS5_IJNSA_ILi64EEESG_SH_EEENS5_IJNST_IS1K_SC_EENST_INS5_IJNSA_ILi16EEESB_EEENS5_IJSC_SF_EEEEEEEESJ_SK_SJ_SK_NS1F_6fusion15FusionCallbacksIS1J_NS1S_17LinearCombinationISJ_fSJ_fLNS_15FloatRoundStyleE2EEES1L_S1R_JEEENS4_5SM1004TMEM4LOAD26SM100_TMEM_LOAD_32dp32b16xENS4_13SM90_TMA_LOADENS12_INS13_ILi2ELi4ELi3EEES16_NST_INS5_IJS17_S1N_EEENS5_IJS1N_SC_EEEEEEENS4_39AutoVectorizingCopyWithAssumedAlignmentILi128EEENS4_14SM90_TMA_STOREES27_S29_S29_EEEvvEEEEvNT_6ParamsE,@function
        .size           _ZN7cutlass13device_kernelINS_4gemm6kernel13GemmUniversalIN4cute5tupleIJiiiiEEENS1_10collective13CollectiveMmaINS1_35MainloopSm100TmaUmmaWarpSpecializedILi8ELi2ELi4ENS5_IJNS4_1CILi2EEESB_NSA_ILi1EEEEEEEENS5_IJNSA_ILi128EEENSA_ILi256EEENSA_ILi32EEEEEENS_10tfloat32_tENS5_IJlSC_lEEESJ_SK_NS4_8TiledMMAINS4_8MMA_AtomIJNS4_23SM100_MMA_TF32_2x1SM_SSISJ_SJ_fLi128ELi256ELNS4_4UMMA5MajorE0ELSP_0ELNSO_7ScaleInE0ELSQ_0EEEEEENS4_6LayoutINS5_IJSC_SC_SC_EEENS5_IJNSA_ILi0EEESV_SV_EEEEENS5_IJNS4_10UnderscoreESY_SY_EEEEENS4_28SM100_TMA_2SM_LOAD_MULTICASTENS4_14ComposedLayoutINS4_7SwizzleILi3ELi4ELi3EEENS4_18smem_ptr_flag_bitsILi32EEENST_INS5_IJNSA_ILi8EEESH_EEENS5_IJSH_SC_EEEEEEEvNS4_8identityENS4_18SM100_TMA_2SM_LOADES1B_vS1C_EENS_8epilogue10collective18CollectiveEpilogueINS1F_23Sm100TmaWarpSpecializedILi4ELi2ELi16ELb1ELb0EEEJNS5_IJNSA_ILi64EEESG_SH_EEENS5_IJNST_IS1K_SC_EENST_INS5_IJNSA_ILi16EEESB_EEENS5_IJSC_SF_EEEEEEEESJ_SK_SJ_SK_NS1F_6fusion15FusionCallbacksIS1J_NS1S_17LinearCombinationISJ_fSJ_fLNS_15FloatRoundStyleE2EEES1L_S1R_JEEENS4_5SM1004TMEM4LOAD26SM100_TMEM_LOAD_32dp32b16xENS4_13SM90_TMA_LOADENS12_INS13_ILi2ELi4ELi3EEES16_NST_INS5_IJS17_S1N_EEENS5_IJS1N_SC_EEEEEEENS4_39AutoVectorizingCopyWithAssumedAlignmentILi128EEENS4_14SM90_TMA_STOREES27_S29_S29_EEEvvEEEEvNT_6ParamsE,(.L_x_253 - _ZN7cutlass13device_kernelINS_4gemm6kernel13GemmUniversalIN4cute5tupleIJiiiiEEENS1_10collective13CollectiveMmaINS1_35MainloopSm100TmaUmmaWarpSpecializedILi8ELi2ELi4ENS5_IJNS4_1CILi2EEESB_NSA_ILi1EEEEEEEENS5_IJNSA_ILi128EEENSA_ILi256EEENSA_ILi32EEEEEENS_10tfloat32_tENS5_IJlSC_lEEESJ_SK_NS4_8TiledMMAINS4_8MMA_AtomIJNS4_23SM100_MMA_TF32_2x1SM_SSISJ_SJ_fLi128ELi256ELNS4_4UMMA5MajorE0ELSP_0ELNSO_7ScaleInE0ELSQ_0EEEEEENS4_6LayoutINS5_IJSC_SC_SC_EEENS5_IJNSA_ILi0EEESV_SV_EEEEENS5_IJNS4_10UnderscoreESY_SY_EEEEENS4_28SM100_TMA_2SM_LOAD_MULTICASTENS4_14ComposedLayoutINS4_7SwizzleILi3ELi4ELi3EEENS4_18smem_ptr_flag_bitsILi32EEENST_INS5_IJNSA_ILi8EEESH_EEENS5_IJSH_SC_EEEEEEEvNS4_8identityENS4_18SM100_TMA_2SM_LOADES1B_vS1C_EENS_8epilogue10collective18CollectiveEpilogueINS1F_23Sm100TmaWarpSpecializedILi4ELi2ELi16ELb1ELb0EEEJNS5_IJNSA_ILi64EEESG_SH_EEENS5_IJNST_IS1K_SC_EENST_INS5_IJNSA_ILi16EEESB_EEENS5_IJSC_SF_EEEEEEEESJ_SK_SJ_SK_NS1F_6fusion15FusionCallbacksIS1J_NS1S_17LinearCombinationISJ_fSJ_fLNS_15FloatRoundStyleE2EEES1L_S1R_JEEENS4_5SM1004TMEM4LOAD26SM100_TMEM_LOAD_32dp32b16xENS4_13SM90_TMA_LOADENS12_INS13_ILi2ELi4ELi3EEES16_NST_INS5_IJS17_S1N_EEENS5_IJS1N_SC_EEEEEEENS4_39AutoVectorizingCopyWithAssumedAlignmentILi128EEENS4_14SM90_TMA_STOREES27_S29_S29_EEEvvEEEEvNT_6ParamsE)
        .other          _ZN7cutlass13device_kernelINS_4gemm6kernel13GemmUniversalIN4cute5tupleIJiiiiEEENS1_10collective13CollectiveMmaINS1_35MainloopSm100TmaUmmaWarpSpecializedILi8ELi2ELi4ENS5_IJNS4_1CILi2EEESB_NSA_ILi1EEEEEEEENS5_IJNSA_ILi128EEENSA_ILi256EEENSA_ILi32EEEEEENS_10tfloat32_tENS5_IJlSC_lEEESJ_SK_NS4_8TiledMMAINS4_8MMA_AtomIJNS4_23SM100_MMA_TF32_2x1SM_SSISJ_SJ_fLi128ELi256ELNS4_4UMMA5MajorE0ELSP_0ELNSO_7ScaleInE0ELSQ_0EEEEEENS4_6LayoutINS5_IJSC_SC_SC_EEENS5_IJNSA_ILi0EEESV_SV_EEEEENS5_IJNS4_10UnderscoreESY_SY_EEEEENS4_28SM100_TMA_2SM_LOAD_MULTICASTENS4_14ComposedLayoutINS4_7SwizzleILi3ELi4ELi3EEENS4_18smem_ptr_flag_bitsILi32EEENST_INS5_IJNSA_ILi8EEESH_EEENS5_IJSH_SC_EEEEEEEvNS4_8identityENS4_18SM100_TMA_2SM_LOADES1B_vS1C_EENS_8epilogue10collective18CollectiveEpilogueINS1F_23Sm100TmaWarpSpecializedILi4ELi2ELi16ELb1ELb0EEEJNS5_IJNSA_ILi64EEESG_SH_EEENS5_IJNST_IS1K_SC_EENST_INS5_IJNSA_ILi16EEESB_EEENS5_IJSC_SF_EEEEEEEESJ_SK_SJ_SK_NS1F_6fusion15FusionCallbacksIS1J_NS1S_17LinearCombinationISJ_fSJ_fLNS_15FloatRoundStyleE2EEES1L_S1R_JEEENS4_5SM1004TMEM4LOAD26SM100_TMEM_LOAD_32dp32b16xENS4_13SM90_TMA_LOADENS12_INS13_ILi2ELi4ELi3EEES16_NST_INS5_IJS17_S1N_EEENS5_IJS1N_SC_EEEEEEENS4_39AutoVectorizingCopyWithAssumedAlignmentILi128EEENS4_14SM90_TMA_STOREES27_S29_S29_EEEvvEEEEvNT_6ParamsE,@"STO_CUDA_ENTRY STV_DEFAULT"
_ZN7cutlass13device_kernelINS_4gemm6kernel13GemmUniversalIN4cute5tupleIJiiiiEEENS1_10collective13CollectiveMmaINS1_35MainloopSm100TmaUmmaWarpSpecializedILi8ELi2ELi4ENS5_IJNS4_1CILi2EEESB_NSA_ILi1EEEEEEEENS5_IJNSA_ILi128EEENSA_ILi256EEENSA_ILi32EEEEEENS_10tfloat32_tENS5_IJlSC_lEEESJ_SK_NS4_8TiledMMAINS4_8MMA_AtomIJNS4_23SM100_MMA_TF32_2x1SM_SSISJ_SJ_fLi128ELi256ELNS4_4UMMA5MajorE0ELSP_0ELNSO_7ScaleInE0ELSQ_0EEEEEENS4_6LayoutINS5_IJSC_SC_SC_EEENS5_IJNSA_ILi0EEESV_SV_EEEEENS5_IJNS4_10UnderscoreESY_SY_EEEEENS4_28SM100_TMA_2SM_LOAD_MULTICASTENS4_14ComposedLayoutINS4_7SwizzleILi3ELi4ELi3EEENS4_18smem_ptr_flag_bitsILi32EEENST_INS5_IJNSA_ILi8EEESH_EEENS5_IJSH_SC_EEEEEEEvNS4_8identityENS4_18SM100_TMA_2SM_LOADES1B_vS1C_EENS_8epilogue10collective18CollectiveEpilogueINS1F_23Sm100TmaWarpSpecializedILi4ELi2ELi16ELb1ELb0EEEJNS5_IJNSA_ILi64EEESG_SH_EEENS5_IJNST_IS1K_SC_EENST_INS5_IJNSA_ILi16EEESB_EEENS5_IJSC_SF_EEEEEEEESJ_SK_SJ_SK_NS1F_6fusion15FusionCallbacksIS1J_NS1S_17LinearCombinationISJ_fSJ_fLNS_15FloatRoundStyleE2EEES1L_S1R_JEEENS4_5SM1004TMEM4LOAD26SM100_TMEM_LOAD_32dp32b16xENS4_13SM90_TMA_LOADENS12_INS13_ILi2ELi4ELi3EEES16_NST_INS5_IJS17_S1N_EEENS5_IJS1N_SC_EEEEEEENS4_39AutoVectorizingCopyWithAssumedAlignmentILi128EEENS4_14SM90_TMA_STOREES27_S29_S29_EEEvvEEEEvNT_6ParamsE:
[----:B------:R-:W1:Y:S01]  /*0000*/  LDC R1, c[0x0][0x37c] ;  /* 0x0000df00ff017b82 */ /* 0x000e620000000800 */
[----:B------:R-:W2:Y:S01]  /*0010*/  S2R R66, SR_TID.X ;  /* 0x0000000000427919 */ /* 0x000ea20000002100 */
[----:B------:R-:W3:Y:S06]  /*0020*/  LDCU.64 UR8, c[0x0][0x890] ;  /* 0x00011200ff0877ac */ /* 0x000eec0008000a00 */
[----:B------:R-:W4:Y:S01]  /*0030*/  S2UR UR4, SR_CgaCtaId ;  /* 0x00000000000479c3 */ /* 0x000f220000008800 */
[----:B------:R-:W-:Y:S02]  /*0040*/  PRMT R52, RZ, 0x7610, R52 ;  /* 0x00007610ff347816 */ /* 0x000fe40000000034 */
[----:B------:R-:W-:Y:S01]  /*0050*/  ELECT P1, URZ, PT ;  /* 0x0000000000ff782f */ /* 0x000fe20003820000 */
[----:B---3--:R-:W-:-:S04]  /*0060*/  UISETP.NE.U32.AND UP0, UPT, UR8, URZ, UPT ;  /* 0x000000ff0800728c */ /* 0x008fc8000bf05070 */
[----:B------:R-:W-:Y:S02]  /*0070*/  UISETP.NE.AND.EX UP0, UPT, UR9, URZ, UPT, UP0 ;  /* 0x000000ff0900728c */ /* 0x000fe4000bf05300 */
[----:B----4-:R-:W-:Y:S02]  /*0080*/  ULOP3.LUT UR47, UR4, 0x1, URZ, 0xc0, !UPT ;  /* 0x00000001042f7892 */ /* 0x010fe4000f8ec0ff */
[----:B------:R-:W-:Y:S01]  /*0090*/  ULOP3.LUT UR46, UR4, 0x1, URZ, 0x3c, !UPT ;  /* 0x00000001042e7892 */ /* 0x000fe2000f8e3cff */
[----:B--2---:R-:W-:-:S05]  /*00a0*/  SHF.R.U32.HI R53, RZ, 0x5, R66 ;  /* 0x00000005ff357819 */ /* 0x004fca0000011642 */
[----:B------:R-:W2:Y:S02]  /*00b0*/  SHFL.IDX PT, R0, R53, RZ, 0x1f ;  /* 0x00001fff35007589 */ /* 0x000ea400000e0000 */
[----:B--2---:R-:W-:Y:S01]  /*00c0*/  R2UR UR13, R0 ;  /* 0x00000000000d72ca */ /* 0x004fe200000e0000 */
[----:B-1----:R-:W-:-:S14]  /*00d0*/  BRA.U UP0, `(.L_x_0) ;  /* 0x0000000100307547 */ /* 0x002fdc000b800000 */
[----:B------:R-:W1:Y:S02]  /*00e0*/  LDCU.64 UR4, c[0x0][0x888] ;  /* 0x00011100ff0477ac */ /* 0x000e640008000a00 */
[----:B-1----:R-:W-:-:S04]  /*00f0*/  UISETP.NE.U32.AND UP0, UPT, UR4, URZ, UPT ;  /* 0x000000ff0400728c */ /* 0x002fc8000bf05070 */
[----:B------:R-:W-:-:S09]  /*0100*/  UISETP.NE.AND.EX UP0, UPT, UR5, URZ, UPT, UP0 ;  /* 0x000000ff0500728c */ /* 0x000fd2000bf05300 */
[----:B------:R-:W-:Y:S05]  /*0110*/  BRA.U !UP0, `(.L_x_1) ;  /* 0x0000000108147547 */ /* 0x000fea000b800000 */
[----:B------:R-:W1:Y:S01]  /*0120*/  LDC.64 R2, c[0x0][0x888] ;  /* 0x00022200ff027b82 */ /* 0x000e620000000a00 */
[----:B------:R-:W1:Y:S02]  /*0130*/  LDCU.64 UR4, c[0x0][0x358] ;  /* 0x00006b00ff0477ac */ /* 0x000e640008000a00 */
[----:B-1----:R1:W5:Y:S01]  /*0140*/  LDG.E R27, desc[UR4][R2.64] ;  /* 0x00000004021b7981 */ /* 0x002362000c1e1900 */
[----:B------:R-:W-:Y:S01]  /*0150*/  HFMA2 R52, -RZ, RZ, 0, 5.9604644775390625e-08 ;  /* 0x00000001ff347431 */ /* 0x000fe200000001ff */
[----:B------:R-:W-:Y:S05]  /*0160*/  BRA `(.L_x_0) ;  /* 0x00000000000c7947 */ /* 0x000fea0003800000 */
.L_x_1:
[----:B------:R-:W1:Y:S01]  /*0170*/  LDCU UR4, c[0x0][0x880] ;  /* 0x00011000ff0477ac */ /* 0x000e620008000800 */
[----:B------:R-:W-:Y:S01]  /*0180*/  HFMA2 R52, -RZ, RZ, 0, 5.9604644775390625e-08 ;  /* 0x00000001ff347431 */ /* 0x000fe200000001ff */
[----:B-1----:R-:W-:-:S07]  /*0190*/  MOV R27, UR4 ;  /* 0x00000004001b7c02 */ /* 0x002fce0008000f00 */
.L_x_0:
[----:B------:R-:W2:Y:S02]  /*01a0*/  LDCU.64 UR4, c[0x0][0x8b0] ;  /* 0x00011600ff0477ac */ /* 0x000ea40008000a00 */
[----:B--2---:R-:W-:-:S04]  /*01b0*/  UISETP.NE.U32.AND UP0, UPT, UR4, URZ, UPT ;  /* 0x000000ff0400728c */ /* 0x004fc8000bf05070 */
[----:B------:R-:W-:-:S09]  /*01c0*/  UISETP.NE.AND.EX UP0, UPT, UR5, URZ, UPT, UP0 ;  /* 0x000000ff0500728c */ /* 0x000fd2000bf05300 */
[----:B------:R-:W-:Y:S05]  /*01d0*/  BRA.U UP0, `(.L_x_2) ;  /* 0x0000000100287547 */ /* 0x000fea000b800000 */
[----:B------:R-:W2:Y:S02]  /*01e0*/  LDCU.64 UR4, c[0x0][0x8a8] ;  /* 0x00011500ff0477ac */ /* 0x000ea40008000a00 */
[----:B--2---:R-:W-:-:S04]  /*01f0*/  UISETP.NE.U32.AND UP0, UPT, UR4, URZ, UPT ;  /* 0x000000ff0400728c */ /* 0x004fc8000bf05070 */
[----:B------:R-:W-:-:S09]  /*0200*/  UISETP.NE.AND.EX UP0, UPT, UR5, URZ, UPT, UP0 ;  /* 0x000000ff0500728c */ /* 0x000fd2000bf05300 */
[----:B------:R-:W-:Y:S05]  /*0210*/  BRA.U !UP0, `(.L_x_3) ;  /* 0x0000000108107547 */ /* 0x000fea000b800000 */
[----:B------:R-:W2:Y:S01]  /*0220*/  LDC.64 R24, c[0x0][0x8a8] ;  /* 0x00022a00ff187b82 */ /* 0x000ea20000000a00 */
[----:B------:R-:W2:Y:S02]  /*0230*/  LDCU.64 UR4, c[0x0][0x358] ;  /* 0x00006b00ff0477ac */ /* 0x000ea40008000a00 */
[----:B--2---:R2:W5:Y:S01]  /*0240*/  LDG.E R24, desc[UR4][R24.64] ;  /* 0x0000000418187981 */ /* 0x004562000c1e1900 */
[----:B------:R-:W-:Y:S05]  /*0250*/  BRA `(.L_x_2) ;  /* 0x0000000000087947 */ /* 0x000fea0003800000 */
.L_x_3:
[----:B------:R-:W2:Y:S02]  /*0260*/  LDCU UR4, c[0x0][0x8a0] ;  /* 0x00011400ff0477ac */ /* 0x000ea40008000800 */
[----:B--2---:R-:W-:Y:S02]  /*0270*/  MOV R24, UR4 ;  /* 0x0000000400187c02 */ /* 0x004fe40008000f00 */
.L_x_2:
[----:B------:R-:W-:Y:S01]  /*0280*/  IMAD.U32 R0, RZ, RZ, UR13 ;  /* 0x0000000dff007e24 */ /* 0x000fe2000f8e00ff */
[----:B------:R-:W-:Y:S04]  /*0290*/  BSSY.RECONVERGENT B0, `(.L_x_4) ;  /* 0x000000c000007945 */ /* 0x000fe80003800200 */
[C---:B------:R-:W-:Y:S02]  /*02a0*/  ISETP.NE.OR P2, PT, R0.reuse, 0x1, !P1 ;  /* 0x000000010000780c */ /* 0x040fe40004f45670 */
[----:B------:R-:W-:-:S11]  /*02b0*/  ISETP.NE.OR P0, PT, R0, 0x3, !P1 ;  /* 0x000000030000780c */ /* 0x000fd60004f05670 */
[----:B------:R-:W-:Y:S05]  /*02c0*/  @P2 BRA `(.L_x_5) ;  /* 0x0000000000202947 */ /* 0x000fea0003800000 */
[----:B------:R-:W3:Y:S02]  /*02d0*/  LDCU.64 UR4, c[0x0][0x348] ;  /* 0x00006900ff0477ac */ /* 0x000ee40008000a00 */
[----:B---3--:R-:W-:Y:S02]  /*02e0*/  UIADD3 UR6, UP1, UPT, UR4, 0x80, URZ ;  /* 0x0000008004067890 */ /* 0x008fe4000ff3e0ff */
[----:B------:R-:W-:Y:S02]  /*02f0*/  UIADD3 UR4, UP0, UPT, UR4, 0x180, URZ ;  /* 0x0000018004047890 */ /* 0x000fe4000ff1e0ff */
[----:B------:R-:W-:Y:S02]  /*0300*/  UIADD3.X UR7, UPT, UPT, URZ, UR5, URZ, UP1, !UPT ;  /* 0x00000005ff077290 */ /* 0x000fe40008ffe4ff */
[----:B------:R-:W-:-:S07]  /*0310*/  UIADD3.X UR5, UPT, UPT, URZ, UR5, URZ, UP0, !UPT ;  /* 0x00000005ff057290 */ /* 0x000fce00087fe4ff */
[----:B------:R3:W-:Y:S02]  /*0320*/  UTMACCTL.PF [UR6] ;  /* 0x00000000060079b9 */ /* 0x0007e40008040000 */
[----:B------:R3:W-:Y:S02]  /*0330*/  UTMACCTL.PF [UR4] ;  /* 0x00000000040079b9 */ /* 0x0007e40008040000 */
[----:B---3--:R-:W-:Y:S01]  /*0340*/  NOP ;  /* 0x0000000000007918 */ /* 0x008fe20000000000 */
.L_x_5:
[----:B------:R-:W-:Y:S05]  /*0350*/  BSYNC.RECONVERGENT B0 ;  /* 0x0000000000007941 */ /* 0x000fea0003800200 */
.L_x_4:
[----:B------:R-:W-:Y:S04]  /*0360*/  BSSY.RECONVERGENT B0, `(.L_x_6) ;  /* 0x000000a000007945 */ /* 0x000fe80003800200 */
        /* <DEDUP_REMOVED lines=9> */
.L_x_7:
[----:B------:R-:W-:Y:S05]  /*0400*/  BSYNC.RECONVERGENT B0 ;  /* 0x0000000000007941 */ /* 0x000fea0003800200 */
.L_x_6:
[----:B------:R-:W3:Y:S01]  /*0410*/  LDCU.64 UR4, c[0x0][0x888] ;  /* 0x00011100ff0477ac */ /* 0x000ee20008000a00 */
[----:B------:R-:W-:Y:S02]  /*0420*/  UISETP.EQ.U32.AND UP1, UPT, UR8, URZ, UPT ;  /* 0x000000ff0800728c */ /* 0x000fe4000bf22070 */
[----:B------:R-:W-:Y:S02]  /*0430*/  UPLOP3.LUT UP3, UPT, UPT, UPT, UPT, 0x80, 0x8 ;  /* 0x000000000008789c */ /* 0x000fe40003f6f070 */
[----:B---3--:R-:W-:-:S04]  /*0440*/  UISETP.NE.U32.AND UP0, UPT, UR4, URZ, UPT ;  /* 0x000000ff0400728c */ /* 0x008fc8000bf05070 */
[----:B------:R-:W-:-:S04]  /*0450*/  UISETP.NE.AND.EX UP0, UPT, UR5, URZ, UPT, UP0 ;  /* 0x000000ff0500728c */ /* 0x000fc8000bf05300 */
[----:B------:R-:W-:-:S04]  /*0460*/  UISETP.EQ.OR.EX UP2, UPT, UR9, URZ, !UP0, UP1 ;  /* 0x000000ff0900728c */ /* 0x000fc8000c742710 */
[----:B------:R-:W-:-:S06]  /*0470*/  UP2UR UR4, UPR, URZ, 0x4 ;  /* 0x00000004ff047883 */ /* 0x000fcc0008000000 */
[----:B------:R-:W-:Y:S01]  /*0480*/  MOV R56, UR4 ;  /* 0x0000000400387c02 */ /* 0x000fe20008000f00 */
[----:B------:R-:W-:Y:S06]  /*0490*/  BRA.U !UP2, `(.L_x_8) ;  /* 0x000000010a207547 */ /* 0x000fec000b800000 */
[----:B------:R-:W-:Y:S01]  /*04a0*/  UISETP.NE.U32.AND UP1, UPT, UR8, URZ, UPT ;  /* 0x000000ff0800728c */ /* 0x000fe2000bf25070 */
[----:B-----5:R-:W-:Y:S01]  /*04b0*/  FSETP.NEU.AND P0, PT, R27, RZ, PT ;  /* 0x000000ff1b00720b */ /* 0x020fe20003f0d000 */
[----:B------:R-:W-:Y:S02]  /*04c0*/  USEL UR4, URZ, 0xffffffff, UP0 ;  /* 0xffffffffff047887 */ /* 0x000fe40008000000 */
[----:B------:R-:W-:-:S10]  /*04d0*/  UISETP.NE.AND.EX UP1, UPT, UR9, URZ, UPT, UP1 ;  /* 0x000000ff0900728c */ /* 0x000fd4000bf25310 */
[----:B------:R-:W-:Y:S01]  /*04e0*/  VOTEU.ANY UP0, P0 ;  /* 0x0000000000ff7886 */ /* 0x000fe20000000100 */
[----:B------:R-:W-:-:S04]  /*04f0*/  @!UP1 USEL UR4, URZ, 0xffffffff, UP0 ;  /* 0xffffffffff049887 */ /* 0x000fc80008000000 */
[----:B------:R-:W-:-:S04]  /*0500*/  ULOP3.LUT UR4, UR4, 0x1, URZ, 0xc0, !UPT ;  /* 0x0000000104047892 */ /* 0x000fc8000f8ec0ff */
[----:B------:R-:W-:-:S11]  /*0510*/  UISETP.NE.U32.AND UP3, UPT, UR4, 0x1, UPT ;  /* 0x000000010400788c */ /* 0x000fd6000bf65070 */
.L_x_8:
[----:B------:R-:W3:Y:S01]  /*0520*/  SHFL.IDX PT, R0, R53, RZ, 0x1f ;  /* 0x00001fff35007589 */ /* 0x000ee200000e0000 */
[----:B------:R-:W-:-:S04]  /*0530*/  UISETP.NE.AND UP0, UPT, UR13, 0x2, UPT ;  /* 0x000000020d00788c */ /* 0x000fc8000bf05270 */
[----:B------:R-:W-:Y:S02]  /*0540*/  UISETP.EQ.AND UP1, UPT, UR47, URZ, !UP0 ;  /* 0x000000ff2f00728c */ /* 0x000fe4000c722270 */
[----:B------:R-:W-:-:S04]  /*0550*/  USEL UR54, URZ, 0x1, UP0 ;  /* 0x00000001ff367887 */ /* 0x000fc80008000000 */
[----:B------:R-:W-:Y:S02]  /*0560*/  PLOP3.LUT P3, PT, P1, PT, UP1, 0x80, 0x8 ;  /* 0x000000000008781c */ /* 0x000fe40000f6f018 */
[----:B---3--:R-:W-:-:S13]  /*0570*/  ISETP.NE.AND P0, PT, R0, RZ, PT ;  /* 0x000000ff0000720c */ /* 0x008fda0003f05270 */
[----:B------:R-:W-:Y:S05]  /*0580*/  @P0 BRA `(.L_x_9) ;  /* 0x0000000000780947 */ /* 0x000fea0003800000 */
[----:B------:R-:W3:Y:S01]  /*0590*/  S2UR UR5, SR_CgaCtaId ;  /* 0x00000000000579c3 */ /* 0x000ee20000008800 */
[----:B------:R-:W-:Y:S01]  /*05a0*/  UMOV UR4, 0x400 ;  /* 0x0000040000047882 */ /* 0x000fe20000000000 */
[----:B------:R-:W-:Y:S01]  /*05b0*/  UMOV UR8, 0x1 ;  /* 0x0000000100087882 */ /* 0x000fe20000000000 */
[----:B------:R-:W-:Y:S01]  /*05c0*/  UMOV UR6, 0x2 ;  /* 0x0000000200067882 */ /* 0x000fe20000000000 */
[----:B------:R-:W-:-:S04]  /*05d0*/  UIADD3 UR8, UPT, UPT, -UR8, 0x100000, URZ ;  /* 0x0010000008087890 */ /* 0x000fc8000fffe1ff */
[----:B------:R-:W-:Y:S02]  /*05e0*/  USHF.L.U32 UR9, UR8, 0xb, URZ ;  /* 0x0000000b08097899 */ /* 0x000fe400080006ff */
[----:B------:R-:W-:Y:S02]  /*05f0*/  USHF.L.U32 UR8, UR8, 0x1, URZ ;  /* 0x0000000108087899 */ /* 0x000fe400080006ff */
[----:B------:R-:W-:-:S04]  /*0600*/  UIADD3 UR6, UPT, UPT, -UR6, 0x100000, URZ ;  /* 0x0010000006067890 */ /* 0x000fc8000fffe1ff */
[----:B------:R-:W-:Y:S02]  /*0610*/  USHF.L.U32 UR7, UR6, 0xb, URZ ;  /* 0x0000000b06077899 */ /* 0x000fe400080006ff */
[----:B------:R-:W-:Y:S01]  /*0620*/  USHF.L.U32 UR6, UR6, 0x1, URZ ;  /* 0x0000000106067899 */ /* 0x000fe200080006ff */
[----:B------:R-:W-:Y:S01]  /*0630*/  ELECT P0, URZ, PT ;  /* 0x0000000000ff782f */ /* 0x000fe20003800000 */
[----:B---3--:R-:W-:Y:S01]  /*0640*/  ULEA UR4, UR5, UR4, 0x18 ;  /* 0x0000000405047291 */ /* 0x008fe2000f8ec0ff */
[----:B------:R-:W3:Y:S11]  /*0650*/  FENCE.VIEW.ASYNC.S ;  /* 0x00000000000073c6 */ /* 0x000ef60000000000 */
[----:B---3--:R3:W4:Y:S01]  /*0660*/  SYNCS.EXCH.64 URZ, [UR4], UR8 ;  /* 0x0000000804ff75b2 */ /* 0x0087220008000100 */
[----:B------:R3:W1:Y:S01]  /*0670*/  SYNCS.EXCH.64 URZ, [UR4+0x40], UR6 ;  /* 0x0000400604ff75b2 */ /* 0x0006620008000100 */
        /* <DEDUP_REMOVED lines=13> */
[----:B------:R3:W1:Y:S02]  /*0750*/  SYNCS.EXCH.64 URZ, [UR4+0x78], UR6 ;  /* 0x0000780604ff75b2 */ /* 0x0006640008000100 */
[----:B---3--:R-:W-:Y:S01]  /*0760*/  NOP ;  /* 0x0000000000007918 */ /* 0x008fe20000000000 */
.L_x_9:
[----:B------:R-:W3:Y:S01]  /*0770*/  SHFL.IDX PT, R0, R53, RZ, 0x1f ;  /* 0x00001fff35007589 */ /* 0x000ee200000e0000 */
[----:B------:R-:W-:Y:S01]  /*0780*/  NOP ;  /* 0x0000000000007918 */ /* 0x000fe20000000000 */
[----:B---3--:R-:W-:-:S13]  /*0790*/  ISETP.NE.AND P0, PT, R0, 0x1, PT ;  /* 0x000000010000780c */ /* 0x008fda0003f05270 */
        /* <DEDUP_REMOVED lines=14> */
[----:B---3--:R3:W1:Y:S01]  /*0880*/  SYNCS.EXCH.64 URZ, [UR4+0x80], UR8 ;  /* 0x0000800804ff75b2 */ /* 0x0086620008000100 */
[----:B------:R3:W1:Y:S01]  /*0890*/  SYNCS.EXCH.64 URZ, [UR4+0xa0], UR6 ;  /* 0x0000a00604ff75b2 */ /* 0x0006620008000100 */
[----:B------:R3:W1:Y:S01]  /*08a0*/  SYNCS.EXCH.64 URZ, [UR4+0x88], UR8 ;  /* 0x0000880804ff75b2 */ /* 0x0006620008000100 */
[----:B------:R3:W1:Y:S01]  /*08b0*/  SYNCS.EXCH.64 URZ, [UR4+0xa8], UR6 ;  /* 0x0000a80604ff75b2 */ /* 0x0006620008000100 */
[----:B------:R3:W1:Y:S01]  /*08c0*/  SYNCS.EXCH.64 URZ, [UR4+0x90], UR8 ;  /* 0x0000900804ff75b2 */ /* 0x0006620008000100 */
[----:B------:R3:W1:Y:S01]  /*08d0*/  SYNCS.EXCH.64 URZ, [UR4+0xb0], UR6 ;  /* 0x0000b00604ff75b2 */ /* 0x0006620008000100 */
[----:B------:R3:W1:Y:S01]  /*08e0*/  SYNCS.EXCH.64 URZ, [UR4+0x98], UR8 ;  /* 0x0000980804ff75b2 */ /* 0x0006620008000100 */
[----:B------:R3:W1:Y:S01]  /*08f0*/  SYNCS.EXCH.64 URZ, [UR4+0xb8], UR6 ;  /* 0x0000b80604ff75b2 */ /* 0x0006620008000100 */
[----:B------:R-:W-:Y:S01]  /*0900*/  NOP ;  /* 0x0000000000007918 */ /* 0x000fe20000000000 */
.L_x_10:
[----:B------:R-:W2:Y:S01]  /*0910*/  SHFL.IDX PT, R0, R53, RZ, 0x1f ;  /* 0x00001fff35007589 */ /* 0x000ea200000e0000 */
[----:B------:R-:W-:Y:S01]  /*0920*/  NOP ;  /* 0x0000000000007918 */ /* 0x000fe20000000000 */
[----:B--2---:R-:W-:-:S13]  /*0930*/  ISETP.NE.AND P0, PT, R0, 0x3, PT ;  /* 0x000000030000780c */ /* 0x004fda0003f05270 */
[----:B------:R-:W-:Y:S05]  /*0940*/  @P0 BRA `(.L_x_11) ;  /* 0x0000000000300947 */ /* 0x000fea0003800000 */
[----:B---3--:R-:W2:Y:S01]  /*0950*/  S2UR UR6, SR_CgaCtaId ;  /* 0x00000000000679c3 */ /* 0x008ea20000008800 */
[----:B------:R-:W-:Y:S01]  /*0960*/  UMOV UR4, 0x400 ;  /* 0x0000040000047882 */ /* 0x000fe20000000000 */
[----:B------:R-:W-:Y:S01]  /*0970*/  UMOV UR5, 0x20 ;  /* 0x0000002000057882 */ /* 0x000fe20000000000 */
[----:B------:R-:W-:Y:S01]  /*0980*/  ELECT P0, URZ, PT ;  /* 0x0000000000ff782f */ /* 0x000fe20003800000 */
[----:B--2---:R-:W-:Y:S02]  /*0990*/  ULEA UR6, UR6, UR4, 0x18 ;  /* 0x0000000406067291 */ /* 0x004fe4000f8ec0ff */
[----:B------:R-:W-:-:S04]  /*09a0*/  UIADD3 UR4, UPT, UPT, -UR5, 0x100000, URZ ;  /* 0x0010000005047890 */ /* 0x000fc8000fffe1ff */
[----:B------:R-:W-:Y:S02]  /*09b0*/  USHF.L.U32 UR5, UR4, 0xb, URZ ;  /* 0x0000000b04057899 */ /* 0x000fe400080006ff */
[----:B------:R-:W-:Y:S01]  /*09c0*/  USHF.L.U32 UR4, UR4, 0x1, URZ ;  /* 0x0000000104047899 */ /* 0x000fe200080006ff */
[----:B------:R-:W2:Y:S11]  /*09d0*/  FENCE.VIEW.ASYNC.S ;  /* 0x00000000000073c6 */ /* 0x000eb60000000000 */
[----:B--2---:R2:W3:Y:S01]  /*09e0*/  SYNCS.EXCH.64 URZ, [UR6+0xc0], UR4 ;  /* 0x0000c00406ff75b2 */ /* 0x0044e20008000100 */
[----:B------:R2:W1:Y:S01]  /*09f0*/  SYNCS.EXCH.64 URZ, [UR6+0xc8], UR4 ;  /* 0x0000c80406ff75b2 */ /* 0x0004620008000100 */
[----:B------:R-:W-:Y:S01]  /*0a00*/  NOP ;  /* 0x0000000000007918 */ /* 0x000fe20000000000 */
.L_x_11:
[----:B------:R-:W4:Y:S01]  /*0a10*/  SHFL.IDX PT, R0, R53, RZ, 0x1f ;  /* 0x00001fff35007589 */ /* 0x000f2200000e0000 */
[----:B------:R-:W-:Y:S01]  /*0a20*/  NOP ;  /* 0x0000000000007918 */ /* 0x000fe20000000000 */
[----:B----4-:R-:W-:-:S13]  /*0a30*/  ISETP.NE.AND P0, PT, R0, 0x4, PT ;  /* 0x000000040000780c */ /* 0x010fda0003f05270 */
[----:B------:R-:W-:Y:S05]  /*0a40*/  @P0 BRA `(.L_x_12) ;  /* 0x00000000004c0947 */ /* 0x000fea0003800000 */
[----:B--2---:R-:W2:Y:S01]  /*0a50*/  S2UR UR5, SR_CgaCtaId ;  /* 0x00000000000579c3 */ /* 0x004ea20000008800 */
[----:B---3--:R-:W-:Y:S01]  /*0a60*/  UMOV UR4, 0x3a0 ;  /* 0x000003a000047882 */ /* 0x008fe20000000000 */
[----:B------:R-:W-:Y:S01]  /*0a70*/  UMOV UR6, 0x400 ;  /* 0x0000040000067882 */ /* 0x000fe20000000000 */
[----:B------:R-:W-:Y:S01]  /*0a80*/  USEL UR4, UR4, 0x320, UP3 ;  /* 0x0000032004047887 */ /* 0x000fe20009800000 */
[----:B------:R-:W-:Y:S01]  /*0a90*/  UMOV UR8, 0x1 ;  /* 0x0000000100087882 */ /* 0x000fe20000000000 */
[----:B------:R-:W-:Y:S01]  /*0aa0*/  ELECT P0, URZ, PT ;  /* 0x0000000000ff782f */ /* 0x000fe20003800000 */
[----:B------:R-:W-:-:S04]  /*0ab0*/  UIADD3 UR8, UPT, UPT, -UR8, 0x100000, URZ ;  /* 0x0010000008087890 */ /* 0x000fc8000fffe1ff */
[----:B------:R-:W-:Y:S02]  /*0ac0*/  USHF.L.U32 UR9, UR8, 0xb, URZ ;  /* 0x0000000b08097899 */ /* 0x000fe400080006ff */
[----:B------:R-:W-:Y:S02]  /*0ad0*/  USHF.L.U32 UR8, UR8, 0x1, URZ ;  /* 0x0000000108087899 */ /* 0x000fe400080006ff */
[----:B--2---:R-:W-:Y:S02]  /*0ae0*/  ULEA UR6, UR5, UR6, 0x18 ;  /* 0x0000000605067291 */ /* 0x004fe4000f8ec0ff */
[----:B------:R-:W-:-:S04]  /*0af0*/  UIADD3 UR4, UPT, UPT, -UR4, 0x100000, URZ ;  /* 0x0010000004047890 */ /* 0x000fc8000fffe1ff */
[----:B------:R-:W-:Y:S02]  /*0b00*/  USHF.L.U32 UR5, UR4, 0xb, URZ ;  /* 0x0000000b04057899 */ /* 0x000fe400080006ff */
[----:B------:R-:W-:Y:S01]  /*0b10*/  USHF.L.U32 UR4, UR4, 0x1, URZ ;  /* 0x0000000104047899 */ /* 0x000fe200080006ff */
[----:B------:R-:W2:Y:S03]  /*0b20*/  FENCE.VIEW.ASYNC.S ;  /* 0x00000000000073c6 */ /* 0x000ea60000000000 */
[----:B--2---:R4:W2:Y:S08]  /*0b30*/  SYNCS.EXCH.64 URZ, [UR6+0xd0], UR8 ;  /* 0x0000d00806ff75b2 */ /* 0x0048b00008000100 */
[----:B------:R4:W3:Y:S01]  /*0b40*/  SYNCS.EXCH.64 URZ, [UR6+0xe0], UR4 ;  /* 0x0000e00406ff75b2 */ /* 0x0008e20008000100 */
[----:B------:R4:W1:Y:S01]  /*0b50*/  SYNCS.EXCH.64 URZ, [UR6+0xd8], UR8 ;  /* 0x0000d80806ff75b2 */ /* 0x0008620008000100 */
[----:B------:R4:W1:Y:S02]  /*0b60*/  SYNCS.EXCH.64 URZ, [UR6+0xe8], UR4 ;  /* 0x0000e80406ff75b2 */ /* 0x0008640008000100 */
[----:B----4-:R-:W-:Y:S01]  /*0b70*/  NOP ;  /* 0x0000000000007918 */ /* 0x010fe20000000000 */
.L_x_12:
[----:B------:R-:W4:Y:S01]  /*0b80*/  SHFL.IDX PT, R0, R53, RZ, 0x1f ;  /* 0x00001fff35007589 */ /* 0x000f2200000e0000 */
[----:B------:R-:W-:Y:S01]  /*0b90*/  NOP ;  /* 0x0000000000007918 */ /* 0x000fe20000000000 */
[----:B----4-:R-:W-:-:S13]  /*0ba0*/  ISETP.NE.AND P0, PT, R0, 0x5, PT ;  /* 0x000000050000780c */ /* 0x010fda0003f05270 */
[----:B------:R-:W-:Y:S05]  /*0bb0*/  @P0 BRA `(.L_x_13) ;  /* 0x0000000000580947 */ /* 0x000fea0003800000 */
[----:B--2---:R-:W2:Y:S01]  /*0bc0*/  S2UR UR5, SR_CgaCtaId ;  /* 0x00000000000579c3 */ /* 0x004ea20000008800 */
[----:B---3--:R-:W-:Y:S01]  /*0bd0*/  UMOV UR4, 0x400 ;  /* 0x0000040000047882 */ /* 0x008fe20000000000 */
        /* <DEDUP_REMOVED lines=9> */
[----:B--2---:R-:W-:Y:S01]  /*0c70*/  ULEA UR4, UR5, UR4, 0x18 ;  /* 0x0000000405047291 */ /* 0x004fe2000f8ec0ff */
[----:B------:R-:W2:Y:S11]  /*0c80*/  FENCE.VIEW.ASYNC.S ;  /* 0x00000000000073c6 */ /* 0x000eb60000000000 */
[----:B--2---:R4:W2:Y:S01]  /*0c90*/  SYNCS.EXCH.64 URZ, [UR4+0xf0], UR6 ;  /* 0x0000f00604ff75b2 */ /* 0x0048a20008000100 */
[----:B------:R4:W3:Y:S01]  /*0ca0*/  SYNCS.EXCH.64 URZ, [UR4+0x110], UR8 ;  /* 0x0001100804ff75b2 */ /* 0x0008e20008000100 */
[----:B------:R4:W1:Y:S01]  /*0cb0*/  SYNCS.EXCH.64 URZ, [UR4+0xf8], UR6 ;  /* 0x0000f80604ff75b2 */ /* 0x0008620008000100 */
[----:B------:R4:W1:Y:S01]  /*0cc0*/  SYNCS.EXCH.64 URZ, [UR4+0x118], UR8 ;  /* 0x0001180804ff75b2 */ /* 0x0008620008000100 */
[----:B------:R4:W1:Y:S01]  /*0cd0*/  SYNCS.EXCH.64 URZ, [UR4+0x100], UR6 ;  /* 0x0001000604ff75b2 */ /* 0x0008620008000100 */
[----:B------:R4:W1:Y:S01]  /*0ce0*/  SYNCS.EXCH.64 URZ, [UR4+0x120], UR8 ;  /* 0x0001200804ff75b2 */ /* 0x0008620008000100 */
[----:B------:R4:W1:Y:S01]  /*0cf0*/  SYNCS.EXCH.64 URZ, [UR4+0x108], UR6 ;  /* 0x0001080604ff75b2 */ /* 0x0008620008000100 */
[----:B------:R4:W1:Y:S02]  /*0d00*/  SYNCS.EXCH.64 URZ, [UR4+0x128], UR8 ;  /* 0x0001280804ff75b2 */ /* 0x0008640008000100 */
[----:B----4-:R-:W-:Y:S01]  /*0d10*/  NOP ;  /* 0x0000000000007918 */ /* 0x010fe20000000000 */
.L_x_13:
[----:B------:R-:W4:Y:S01]  /*0d20*/  SHFL.IDX PT, R0, R53, RZ, 0x1f ;  /* 0x00001fff35007589 */ /* 0x000f2200000e0000 */
[----:B------:R-:W-:Y:S01]  /*0d30*/  ISETP.NE.OR P1, PT, RZ, UR13, !P1 ;  /* 0x0000000dff007c0c */ /* 0x000fe2000cf25670 */
[----:B------:R-:W-:Y:S01]  /*0d40*/  NOP ;  /* 0x0000000000007918 */ /* 0x000fe20000000000 */
[----:B----4-:R-:W-:-:S13]  /*0d50*/  ISETP.NE.AND P0, PT, R0, 0x3, PT ;  /* 0x000000030000780c */ /* 0x010fda0003f05270 */
[----:B------:R-:W-:Y:S05]  /*0d60*/  @P0 BRA `(.L_x_14) ;  /* 0x0000000000380947 */ /* 0x000fea0003800000 */
[----:B--2---:R-:W2:Y:S01]  /*0d70*/  S2UR UR5, SR_CgaCtaId ;  /* 0x00000000000579c3 */ /* 0x004ea20000008800 */
[----:B---3--:R-:W-:Y:S01]  /*0d80*/  UMOV UR4, 0x400 ;  /* 0x0000040000047882 */ /* 0x008fe20000000000 */
[----:B------:R-:W-:Y:S01]  /*0d90*/  UMOV UR6, 0x20 ;  /* 0x0000002000067882 */ /* 0x000fe20000000000 */
[----:B------:R-:W-:Y:S01]  /*0da0*/  ELECT P0, URZ, PT ;  /* 0x0000000000ff782f */ /* 0x000fe20003800000 */
[----:B------:R-:W-:-:S04]  /*0db0*/  UIADD3 UR6, UPT, UPT, -UR6, 0x100000, URZ ;  /* 0x0010000006067890 */ /* 0x000fc8000fffe1ff */
[----:B------:R-:W-:Y:S02]  /*0dc0*/  USHF.L.U32 UR7, UR6, 0xb, URZ ;  /* 0x0000000b06077899 */ /* 0x000fe400080006ff */
[----:B------:R-:W-:Y:S02]  /*0dd0*/  USHF.L.U32 UR6, UR6, 0x1, URZ ;  /* 0x0000000106067899 */ /* 0x000fe400080006ff */
[----:B--2---:R-:W-:Y:S01]  /*0de0*/  ULEA UR4, UR5, UR4, 0x18 ;  /* 0x0000000405047291 */ /* 0x004fe2000f8ec0ff */
[----:B------:R-:W2:Y:S11]  /*0df0*/  FENCE.VIEW.ASYNC.S ;  /* 0x00000000000073c6 */ /* 0x000eb60000000000 */
[----:B--2---:R4:W2:Y:S01]  /*0e00*/  SYNCS.EXCH.64 URZ, [UR4+0x130], UR6 ;  /* 0x0001300604ff75b2 */ /* 0x0048a20008000100 */
[----:B------:R4:W3:Y:S01]  /*0e10*/  SYNCS.EXCH.64 URZ, [UR4+0x140], UR6 ;  /* 0x0001400604ff75b2 */ /* 0x0008e20008000100 */
[----:B------:R4:W1:Y:S01]  /*0e20*/  SYNCS.EXCH.64 URZ, [UR4+0x138], UR6 ;  /* 0x0001380604ff75b2 */ /* 0x0008620008000100 */
[----:B------:R4:W1:Y:S02]  /*0e30*/  SYNCS.EXCH.64 URZ, [UR4+0x148], UR6 ;  /* 0x0001480604ff75b2 */ /* 0x0008640008000100 */
[----:B----4-:R-:W-:Y:S01]  /*0e40*/  NOP ;  /* 0x0000000000007918 */ /* 0x010fe20000000000 */
.L_x_14:
[----:B---3--:R-:W3:Y:S01]  /*0e50*/  S2UR UR7, SR_CgaCtaId ;  /* 0x00000000000779c3 */ /* 0x008ee20000008800 */
[----:B------:R-:W-:Y:S01]  /*0e60*/  VOTEU.ALL UP0, P1 ;  /* 0x0000000000ff7886 */ /* 0x000fe20000800000 */
[----:B--2---:R-:W-:Y:S01]  /*0e70*/  UMOV UR4, 0x20 ;  /* 0x0000002000047882 */ /* 0x004fe20000000000 */
[----:B------:R-:W-:Y:S01]  /*0e80*/  NOP ;  /* 0x0000000000007918 */ /* 0x000fe20000000000 */
[----:B-1----:R-:W-:Y:S01]  /*0e90*/  LOP3.LUT R3, R66, 0x1f, RZ, 0xc0, !PT ;  /* 0x0000001f42037812 */ /* 0x002fe200078ec0ff */
[----:B------:R-:W-:Y:S01]  /*0ea0*/  UISETP.NE.AND UP4, UPT, UR13, URZ, UPT ;  /* 0x000000ff0d00728c */ /* 0x000fe2000bf85270 */
[----:B------:R-:W-:Y:S01]  /*0eb0*/  @!UP0 UMOV UR6, 0x400 ;  /* 0x0000040000068882 */ /* 0x000fe20000000000 */
[----:B------:R-:W-:-:S04]  /*0ec0*/  @!UP0 UIADD3 UR4, UPT, UPT, -UR4, 0x100000, URZ ;  /* 0x0010000004048890 */ /* 0x000fc8000fffe1ff */
[----:B------:R-:W-:Y:S02]  /*0ed0*/  @!UP0 USHF.L.U32 UR5, UR4, 0xb, URZ ;  /* 0x0000000b04058899 */ /* 0x000fe400080006ff */
[----:B------:R-:W-:Y:S02]  /*0ee0*/  @!UP0 USHF.L.U32 UR4, UR4, 0x1, URZ ;  /* 0x0000000104048899 */ /* 0x000fe400080006ff */
[----:B---3--:R-:W-:Y:S01]  /*0ef0*/  @!UP0 ULEA UR6, UR7, UR6, 0x18 ;  /* 0x0000000607068291 */ /* 0x008fe2000f8ec0ff */
[----:B------:R-:W1:Y:S01]  /*0f00*/  LDCU UR7, c[0x0][0x36c] ;  /* 0x00006d80ff0777ac */ /* 0x000e620008000800 */
[----:B------:R-:W-:Y:S01]  /*0f10*/  VOTEU.ALL UP0, P1 ;  /* 0x0000000000ff7886 */ /* 0x000fe20000800000 */
[----:B------:R-:W2:Y:S09]  /*0f20*/  FENCE.VIEW.ASYNC.S ;  /* 0x00000000000073c6 */ /* 0x000eb20000000000 */
[----:B--2---:R2:W3:Y:S01]  /*0f30*/  @!UP0 SYNCS.EXCH.64 URZ, [UR6+0x150], UR4 ;  /* 0x0001500406ff85b2 */ /* 0x0044e20008000100 */
[----:B-1----:R-:W-:-:S09]  /*0f40*/  UISETP.EQ.U32.AND UP5, UPT, UR7, 0x1, UPT ;  /* 0x000000010700788c */ /* 0x002fd2000bfa2070 */
[----:B--2---:R-:W-:Y:S05]  /*0f50*/  BRA.U !UP5, `(.L_x_15) ;  /* 0x000000010d087547 */ /* 0x004fea000b800000 */
[----:B---3--:R-:W-:Y:S01]  /*0f60*/  UCGABAR_ARV ;  /* 0x00000000000079c7 */ /* 0x008fe20008000000 */
[----:B------:R-:W-:Y:S05]  /*0f70*/  BRA `(.L_x_16) ;  /* 0x0000000000047947 */ /* 0x000fea0003800000 */
.L_x_15:
[----:B---3--:R-:W-:Y:S01]  /*0f80*/  NOP ;  /* 0x0000000000007918 */ /* 0x008fe20000000000 */
.L_x_16:
[----:B------:R-:W1:Y:S01]  /*0f90*/  S2UR UR19, SR_CTAID.X ;  /* 0x00000000001379c3 */ /* 0x000e620000002500 */
[----:B------:R-:W-:-:S05]  /*0fa0*/  CS2R.32 R55, SR_CgaSize ;  /* 0x0000000000377805 */ /* 0x000fca0000008a00 */
[----:B------:R-:W-:-:S05]  /*0fb0*/  IMAD R55, R55, -0xa0, RZ ;  /* 0xffffff6037377824 */ /* 0x000fca00078e02ff */
[----:B------:R-:W-:-:S14]  /*0fc0*/  R2UR UR5, R55 ;  /* 0x00000000370572ca */ /* 0x000fdc00000e0000 */
[----:B------:R-:W2:Y:S01]  /*0fd0*/  LDCU UR5, c[0x0][UR5+0x2b0] ;  /* 0x00005600050577ac */ /* 0x000ea20008000800 */
[----:B------:R-:W-:-:S05]  /*0fe0*/  CS2R.32 R55, SR_CgaSize ;  /* 0x0000000000377805 */ /* 0x000fca0000008a00 */
[----:B------:R-:W-:-:S05]  /*0ff0*/  IMAD R55, R55, -0xa0, RZ ;  /* 0xffffff6037377824 */ /* 0x000fca00078e02ff */
[----:B------:R-:W-:-:S14]  /*1000*/  R2UR UR4, R55 ;  /* 0x00000000370472ca */ /* 0x000fdc00000e0000 */
[----:B------:R-:W3:Y:S01]  /*1010*/  LDCU UR4, c[0x0][UR4+0x2b4] ;  /* 0x00005680040477ac */ /* 0x000ee20008000800 */
[----:B------:R-:W4:Y:S01]  /*1020*/  S2UR UR7, SR_CTAID.Y ;  /* 0x00000000000779c3 */ /* 0x000f220000002600 */
[----:B------:R-:W-:-:S05]  /*1030*/  CS2R.32 R55, SR_CgaSize ;  /* 0x0000000000377805 */ /* 0x000fca0000008a00 */
[----:B------:R-:W-:-:S05]  /*1040*/  IMAD R55, R55, -0xa0, RZ ;  /* 0xffffff6037377824 */ /* 0x000fca00078e02ff */
[----:B------:R-:W-:-:S14]  /*1050*/  R2UR UR8, R55 ;  /* 0x00000000370872ca */ /* 0x000fdc00000e0000 */
[----:B------:R-:W3:Y:S01]  /*1060*/  LDCU UR8, c[0x0][UR8+0x2a0] ;  /* 0x00005400080877ac */ /* 0x000ee20008000800 */
[----:B------:R-:W-:-:S05]  /*1070*/  CS2R.32 R55, SR_CgaSize ;  /* 0x0000000000377805 */ /* 0x000fca0000008a00 */
[----:B------:R-:W-:-:S05]  /*1080*/  IMAD R55, R55, -0xa0, RZ ;  /* 0xffffff6037377824 */ /* 0x000fca00078e02ff */
[----:B------:R-:W-:-:S14]  /*1090*/  R2UR UR9, R55 ;  /* 0x00000000370972ca */ /* 0x000fdc00000e0000 */
[----:B------:R-:W3:Y:S01]  /*10a0*/  LDCU UR9, c[0x0][UR9+0x2a4] ;  /* 0x00005480090977ac */ /* 0x000ee20008000800 */
[----:B------:R-:W3:Y:S01]  /*10b0*/  S2UR UR10, SR_CgaCtaId ;  /* 0x00000000000a79c3 */ /* 0x000ee20000008800 */
[----:B------:R-:W-:Y:S01]  /*10c0*/  UISETP.GT.U32.AND UP0, UPT, UR47, 0xffff, UPT ;  /* 0x0000ffff2f00788c */ /* 0x000fe2000bf04070 */
[----:B------:R-:W3:Y:S01]  /*10d0*/  LDCU UR18, c[0x0][0xb24] ;  /* 0x00016480ff1277ac */ /* 0x000ee20008000800 */
[----:B------:R-:W-:Y:S01]  /*10e0*/  UMOV UR27, 0x5 ;  /* 0x00000005001b7882 */ /* 0x000fe20000000000 */
[----:B-1----:R-:W-:-:S04]  /*10f0*/  I2FP.F32.U32 R2, UR19 ;  /* 0x0000001300027c45 */ /* 0x002fc80008201000 */
[----:B------:R-:W1:Y:S01]  /*1100*/  S2UR UR36, SR_CTAID.Z ;  /* 0x00000000002479c3 */ /* 0x000e620000002700 */
[----:B------:R-:W1:Y:S01]  /*1110*/  LDCU UR45, c[0x0][0xb24] ;  /* 0x00016480ff2d77ac */ /* 0x000e620008000800 */
[----:B--2---:R-:W-:Y:S01]  /*1120*/  FMUL R2, R2, UR5 ;  /* 0x0000000502027c20 */ /* 0x004fe20008400000 */
[----:B------:R-:W-:Y:S01]  /*1130*/  USEL UR5, UR47, 0xffff, !UP0 ;  /* 0x0000ffff2f057887 */ /* 0x000fe2000c000000 */
[----:B----4-:R-:W-:Y:S01]  /*1140*/  I2FP.F32.U32 R0, UR7 ;  /* 0x0000000700007c45 */ /* 0x010fe20008201000 */
[----:B------:R-:W2:Y:S03]  /*1150*/  LDCU UR26, c[0x0][0xb30] ;  /* 0x00016600ff1a77ac */ /* 0x000ea60008000800 */
[----:B------:R-:W4:Y:S01]  /*1160*/  F2I.U32.TRUNC.NTZ R2, R2 ;  /* 0x0000000200027305 */ /* 0x000f22000020f000 */
[----:B---3--:R-:W-:Y:S01]  /*1170*/  FMUL R0, R0, UR4 ;  /* 0x0000000400007c20 */ /* 0x008fe20008400000 */
[----:B------:R-:W-:-:S02]  /*1180*/  ULOP3.LUT UR24, UR5, 0xffff, URZ, 0xc0, !UPT ;  /* 0x0000ffff05187892 */ /* 0x000fc4000f8ec0ff */
[----:B------:R-:W-:Y:S02]  /*1190*/  USHF.L.U32 UR28, UR10, 0x9, URZ ;  /* 0x000000090a1c7899 */ /* 0x000fe400080006ff */
[----:B------:R-:W-:Y:S02]  /*11a0*/  UISETP.GE.AND UP2, UPT, UR18, 0x1, UPT ;  /* 0x000000011200788c */ /* 0x000fe4000bf46270 */
[----:B------:R-:W3:Y:S01]  /*11b0*/  F2I.U32.TRUNC.NTZ R0, R0 ;  /* 0x0000000000007305 */ /* 0x000ee2000020f000 */
[----:B------:R-:W-:Y:S01]  /*11c0*/  UMOV UR32, UR7 ;  /* 0x0000000700207c82 */ /* 0x000fe20008000000 */
[----:B------:R-:W-:Y:S01]  /*11d0*/  UMOV UR20, UR19 ;  /* 0x0000001300147c82 */ /* 0x000fe20008000000 */
[----:B----4-:R-:W-:Y:S02]  /*11e0*/  R2UR UR4, R2 ;  /* 0x00000000020472ca */ /* 0x010fe400000e0000 */
[----:B------:R-:W-:Y:S02]  /*11f0*/  PRMT R2, RZ, 0x7610, R2 ;  /* 0x00007610ff027816 */ /* 0x000fe40000000002 */
[----:B---3--:R-:W-:-:S02]  /*1200*/  R2UR UR6, R0 ;  /* 0x00000000000672ca */ /* 0x008fc400000e0000 */
[----:B------:R-:W-:-:S07]  /*1210*/  PRMT R0, RZ, 0x7610, R0 ;  /* 0x00007610ff007816 */ /* 0x000fce0000000000 */
[----:B------:R-:W-:-:S04]  /*1220*/  UIADD3 UR5, UPT, UPT, -UR4, URZ, URZ ;  /* 0x000000ff04057290 */ /* 0x000fc8000fffe1ff */
[----:B------:R-:W-:Y:S02]  /*1230*/  UIMAD UR5, UR8, UR5, UR19 ;  /* 0x00000005080572a4 */ /* 0x000fe4000f8e0213 */
[----:B------:R-:W-:-:S04]  /*1240*/  UIADD3 UR4, UPT, UPT, -UR6, URZ, URZ ;  /* 0x000000ff06047290 */ /* 0x000fc8000fffe1ff */
[----:B------:R-:W-:Y:S01]  /*1250*/  IMAD.U32 R55, RZ, RZ, UR5 ;  /* 0x00000005ff377e24 */ /* 0x000fe2000f8e00ff */
[----:B------:R-:W-:-:S06]  /*1260*/  UIMAD UR4, UR9, UR4, UR7 ;  /* 0x00000004090472a4 */ /* 0x000fcc000f8e0207 */
[----:B------:R-:W-:Y:S01]  /*1270*/  IMAD.U32 R54, RZ, RZ, UR4 ;  /* 0x00000004ff367e24 */ /* 0x000fe2000f8e00ff */
[----:B-12---:R-:W-:Y:S06]  /*1280*/  BRA.U UP4, `(.L_x_17) ;  /* 0x0000000104447547 */ /* 0x006fec000b800000 */
[----:B------:R-:W-:Y:S02]  /*1290*/  R2UR UR4, R55 ;  /* 0x00000000370472ca */ /* 0x000fe400000e0000 */
[----:B------:R-:W-:-:S11]  /*12a0*/  R2UR UR8, R54 ;  /* 0x00000000360872ca */ /* 0x000fd600000e0000 */
[----:B------:R-:W-:Y:S02]  /*12b0*/  UISETP.GT.U32.AND UP0, UPT, UR4, 0x1, UPT ;  /* 0x000000010400788c */ /* 0x000fe4000bf04070 */
[----:B------:R-:W-:Y:S02]  /*12c0*/  ULOP3.LUT UR4, UR4, 0xfffffffe, URZ, 0xc0, !UPT ;  /* 0xfffffffe04047892 */ /* 0x000fe4000f8ec0ff */
[----:B------:R-:W-:Y:S02]  /*12d0*/  UISETP.NE.AND UP1, UPT, UR8, URZ, UP0 ;  /* 0x000000ff0800728c */ /* 0x000fe40008725270 */
[----:B------:R-:W-:Y:S02]  /*12e0*/  UISETP.NE.AND UP0, UPT, UR8, 0x1, UP0 ;  /* 0x000000010800788c */ /* 0x000fe40008705270 */
[----:B------:R-:W-:Y:S02]  /*12f0*/  USEL UR7, URZ, 0x1, UP1 ;  /* 0x00000001ff077887 */ /* 0x000fe40008800000 */
[----:B------:R-:W-:-:S02]  /*1300*/  USEL UR6, URZ, 0x4, UP0 ;  /* 0x00000004ff067887 */ /* 0x000fc40008000000 */
[----:B------:R-:W-:Y:S02]  /*1310*/  USEL UR5, URZ, 0x2, UP1 ;  /* 0x00000002ff057887 */ /* 0x000fe40008800000 */
[----:B------:R-:W-:Y:S02]  /*1320*/  ULEA UR4, UR8, UR4, 0x1 ;  /* 0x0000000408047291 */ /* 0x000fe4000f8e08ff */
[----:B------:R-:W-:Y:S02]  /*1330*/  USEL UR8, URZ, 0x8, UP0 ;  /* 0x00000008ff087887 */ /* 0x000fe40008000000 */
[----:B------:R-:W-:-:S03]  /*1340*/  UIADD3 UR5, UPT, UPT, UR5, UR6, UR7 ;  /* 0x0000000605057290 */ /* 0x000fc6000fffe007 */
[----:B------:R-:W-:Y:S01]  /*1350*/  UMOV UR6, 0x3 ;  /* 0x0000000300067882 */ /* 0x000fe20000000000 */
[----:B------:R-:W-:Y:S02]  /*1360*/  UIADD3 UR5, UPT, UPT, UR5, UR8, URZ ;  /* 0x0000000805057290 */ /* 0x000fe4000fffe0ff */
[----:B------:R-:W-:-:S04]  /*1370*/  USHF.L.U32 UR4, UR6, UR4, URZ ;  /* 0x0000000406047299 */ /* 0x000fc800080006ff */
[----:B------:R-:W-:Y:S02]  /*1380*/  IMAD.U32 R2, RZ, RZ, UR5 ;  /* 0x00000005ff027e24 */ /* 0x000fe4000f8e00ff */
[----:B------:R-:W-:Y:S02]  /*1390*/  IMAD.U32 R0, RZ, RZ, UR4 ;  /* 0x00000004ff007e24 */ /* 0x000fe4000f8e00ff */
.L_x_17:
[----:B------:R-:W-:Y:S05]  /*13a0*/  BRA.U !UP2, `(.L_x_18) ;  /* 0x000000010ad07547 */ /* 0x000fea000b800000 */
[----:B------:R-:W1:Y:S01]  /*13b0*/  LDCU.128 UR20, c[0x0][0xb10] ;  /* 0x00016200ff1477ac */ /* 0x000e620008000c00 */
[----:B------:R-:W2:Y:S01]  /*13c0*/  LDCU UR12, c[0x0][0x370] ;  /* 0x00006e00ff0c77ac */ /* 0x000ea20008000800 */
[----:B------:R-:W3:Y:S01]  /*13d0*/  LDCU UR5, c[0x0][0x374] ;  /* 0x00006e80ff0577ac */ /* 0x000ee20008000800 */
[----:B------:R-:W4:Y:S01]  /*13e0*/  LDCU UR25, c[0x0][0xb0c] ;  /* 0x00016180ff1977ac */ /* 0x000f220008000800 */
[----:B------:R-:W4:Y:S01]  /*13f0*/  LDCU UR4, c[0x0][0xb20] ;  /* 0x00016400ff0477ac */ /* 0x000f220008000800 */
[----:B------:R-:W4:Y:S01]  /*1400*/  LDCU.64 UR16, c[0x0][0xb28] ;  /* 0x00016500ff1077ac */ /* 0x000f220008000a00 */
[----:B-1----:R-:W-:Y:S02]  /*1410*/  UISETP.NE.AND UP0, UPT, UR22, 0x1, UPT ;  /* 0x000000011600788c */ /* 0x002fe4000bf05270 */
[----:B---3--:R-:W-:Y:S02]  /*1420*/  UIMAD.WIDE.U32 UR6, UR5, UR23, URZ ;  /* 0x00000017050672a5 */ /* 0x008fe4000f8e00ff */
[----:B--2---:R-:W-:-:S02]  /*1430*/  UIMAD.WIDE.U32 UR8, UR12, UR20, URZ ;  /* 0x000000140c0872a5 */ /* 0x004fc4000f8e00ff */
[----:B----4-:R-:W-:Y:S02]  /*1440*/  UISETP.NE.AND UP1, UPT, UR25, 0x1, UPT ;  /* 0x000000011900788c */ /* 0x010fe4000bf25270 */
[----:B------:R-:W-:Y:S01]  /*1450*/  UISETP.NE.AND UP2, UPT, UR18, 0x1, UPT ;  /* 0x000000011200788c */ /* 0x000fe2000bf45270 */
[----:B------:R-:W-:Y:S02]  /*1460*/  UMOV UR6, UR7 ;  /* 0x0000000700067c82 */ /* 0x000fe40008000000 */
[----:B------:R-:W-:Y:S01]  /*1470*/  UMOV UR8, UR9 ;  /* 0x0000000900087c82 */ /* 0x000fe20008000000 */
[----:B------:R-:W-:Y:S02]  /*1480*/  @UP0 USHF.R.U32.HI UR5, URZ, UR4, UR6 ;  /* 0x00000004ff050299 */ /* 0x000fe40008011606 */
[----:B------:R-:W-:Y:S02]  /*1490*/  UIMAD.WIDE.U32 UR14, UR32, UR23, URZ ;  /* 0x00000017200e72a5 */ /* 0x000fe4000f8e00ff */
[----:B------:R-:W-:-:S02]  /*14a0*/  UIMAD.WIDE.U32 UR6, UR5, UR16, URZ ;  /* 0x00000010050672a5 */ /* 0x000fc4000f8e00ff */
[----:B------:R-:W-:Y:S02]  /*14b0*/  @UP1 USHF.R.U32.HI UR12, URZ, UR21, UR8 ;  /* 0x00000015ff0c1299 */ /* 0x000fe40008011608 */
[----:B------:R-:W-:Y:S02]  /*14c0*/  UIMAD.WIDE.U32 UR10, UR19, UR20, URZ ;  /* 0x00000014130a72a5 */ /* 0x000fe4000f8e00ff */
[----:B------:R-:W-:Y:S01]  /*14d0*/  UIMAD.WIDE.U32 UR8, UR12, UR16, URZ ;  /* 0x000000100c0872a5 */ /* 0x000fe2000f8e00ff */
[----:B------:R-:W-:Y:S01]  /*14e0*/  UMOV UR14, UR15 ;  /* 0x0000000f000e7c82 */ /* 0x000fe20008000000 */
[----:B------:R-:W-:Y:S01]  /*14f0*/  UMOV UR6, UR7 ;  /* 0x0000000700067c82 */ /* 0x000fe20008000000 */
[----:B------:R-:W-:Y:S02]  /*1500*/  USHF.R.U32.HI UR14, URZ, UR4, UR14 ;  /* 0x00000004ff0e7299 */ /* 0x000fe4000801160e */
[----:B------:R-:W-:Y:S01]  /*1510*/  @UP2 USHF.R.U32.HI UR5, URZ, UR17, UR6 ;  /* 0x00000011ff052299 */ /* 0x000fe20008011606 */
[----:B------:R-:W-:-:S02]  /*1520*/  UMOV UR10, UR11 ;  /* 0x0000000b000a7c82 */ /* 0x000fc40008000000 */
[----:B------:R-:W-:Y:S01]  /*1530*/  UMOV UR6, UR9 ;  /* 0x0000000900067c82 */ /* 0x000fe20008000000 */
[----:B------:R-:W-:Y:S02]  /*1540*/  USHF.R.U32.HI UR10, URZ, UR21, UR10 ;  /* 0x00000015ff0a7299 */ /* 0x000fe4000801160a */
[----:B------:R-:W-:Y:S02]  /*1550*/  @UP2 USHF.R.U32.HI UR12, URZ, UR17, UR6 ;  /* 0x00000011ff0c2299 */ /* 0x000fe40008011606 */
[----:B------:R-:W-:Y:S02]  /*1560*/  USEL UR4, UR32, UR14, !UP0 ;  /* 0x0000000e20047287 */ /* 0x000fe4000c000000 */
[----:B------:R-:W-:Y:S02]  /*1570*/  UIMAD UR6, UR5, UR18, URZ ;  /* 0x00000012050672a4 */ /* 0x000fe4000f8e02ff */
[----:B------:R-:W-:Y:S02]  /*1580*/  USEL UR5, UR19, UR10, !UP1 ;  /* 0x0000000a13057287 */ /* 0x000fe4000c800000 */
[----:B------:R-:W-:-:S02]  /*1590*/  UIMAD UR8, UR12, UR18, URZ ;  /* 0x000000120c0872a4 */ /* 0x000fc4000f8e02ff */
[----:B------:R-:W-:Y:S02]  /*15a0*/  UISETP.GE.AND UP0, UPT, UR4, UR6, UPT ;  /* 0x000000060400728c */ /* 0x000fe4000bf06270 */
[----:B------:R-:W-:Y:S02]  /*15b0*/  UIMAD.WIDE.U32 UR6, UR4, UR16, URZ ;  /* 0x00000010040672a5 */ /* 0x000fe4000f8e00ff */
[----:B------:R-:W-:Y:S02]  /*15c0*/  UISETP.GE.OR UP0, UPT, UR5, UR8, UP0 ;  /* 0x000000080500728c */ /* 0x000fe40008706670 */
[----:B------:R-:W-:Y:S02]  /*15d0*/  UIMAD.WIDE.U32 UR8, UR5, UR16, URZ ;  /* 0x00000010050872a5 */ /* 0x000fe4000f8e00ff */
[----:B------:R-:W-:Y:S02]  /*15e0*/  USHF.R.U32.HI UR7, URZ, UR17, UR7 ;  /* 0x00000011ff077299 */ /* 0x000fe40008011607 */
[----:B------:R-:W-:-:S02]  /*15f0*/  UIADD3 UR10, UPT, UPT, -UR4, URZ, URZ ;  /* 0x000000ff040a7290 */ /* 0x000fc4000fffe1ff */
[----:B------:R-:W-:Y:S02]  /*1600*/  USEL UR7, UR4, UR7, !UP2 ;  /* 0x0000000704077287 */ /* 0x000fe4000d000000 */
[----:B------:R-:W-:Y:S01]  /*1610*/  UIADD3 UR20, UPT, UPT, -UR5, URZ, URZ ;  /* 0x000000ff05147290 */ /* 0x000fe2000fffe1ff */
[----:B------:R-:W-:Y:S01]  /*1620*/  @!UP0 UMOV UR6, UR9 ;  /* 0x0000000900068c82 */ /* 0x000fe20008000000 */
[----:B------:R-:W-:Y:S02]  /*1630*/  UIADD3 UR8, UPT, UPT, -UR7, URZ, URZ ;  /* 0x000000ff07087290 */ /* 0x000fe4000fffe1ff */
[----:B------:R-:W-:Y:S02]  /*1640*/  @!UP0 USHF.R.U32.HI UR6, URZ, UR17, UR6 ;  /* 0x00000011ff068299 */ /* 0x000fe40008011606 */
[----:B------:R-:W-:Y:S02]  /*1650*/  UIMAD UR8, UR18, UR8, UR4 ;  /* 0x00000008120872a4 */ /* 0x000fe4000f8e0204 */
[----:B------:R-:W-:-:S02]  /*1660*/  @!UP0 USEL UR6, UR5, UR6, !UP2 ;  /* 0x0000000605068287 */ /* 0x000fc4000d000000 */
[----:B------:R-:W-:Y:S02]  /*1670*/  UIMAD UR32, UR22, UR10, UR32 ;  /* 0x0000000a162072a4 */ /* 0x000fe4000f8e0220 */
[----:B------:R-:W-:Y:S02]  /*1680*/  @!UP0 UIADD3 UR7, UPT, UPT, UR7, -UR6, URZ ;  /* 0x8000000607078290 */ /* 0x000fe4000fffe0ff */
[----:B------:R-:W-:Y:S02]  /*1690*/  @!UP0 UIMAD UR6, UR8, UR12, UR6 ;  /* 0x0000000c080682a4 */ /* 0x000fe4000f8e0206 */
[----:B------:R-:W-:Y:S02]  /*16a0*/  @!UP0 UIMAD UR4, UR7, UR18, UR5 ;  /* 0x00000012070482a4 */ /* 0x000fe4000f8e0205 */
[----:B------:R-:W-:Y:S02]  /*16b0*/  UIMAD UR20, UR25, UR20, UR19 ;  /* 0x00000014191472a4 */ /* 0x000fe4000f8e0213 */
[----:B------:R-:W-:Y:S01]  /*16c0*/  UIMAD UR32, UR4, UR22, UR32 ;  /* 0x00000016042072a4 */ /* 0x000fe2000f8e0220 */
[----:B------:R-:W-:-:S02]  /*16d0*/  @!UP0 UMOV UR5, UR6 ;  /* 0x0000000600058c82 */ /* 0x000fc40008000000 */
[----:B------:R-:W-:-:S12]  /*16e0*/  UIMAD UR20, UR5, UR25, UR20 ;  /* 0x00000019051472a4 */ /* 0x000fd8000f8e0214 */
.L_x_18:
[----:B------:R-:W-:Y:S02]  /*16f0*/  UISETP.NE.AND UP0, UPT, UR26, 0x1, UPT ;  /* 0x000000011a00788c */ /* 0x000fe4000bf05270 */
[----:B------:R-:W-:Y:S02]  /*1700*/  UISETP.NE.AND UP1, UPT, UR13, 0x2, UPT ;  /* 0x000000020d00788c */ /* 0x000fe4000bf25270 */
[----:B------:R-:W-:Y:S02]  /*1710*/  ULOP3.LUT UR28, UR28, 0x400, URZ, 0xc0, !UPT ;  /* 0x000004001c1c7892 */ /* 0x000fe4000f8ec0ff */
[----:B------:R-:W-:-:S03]  /*1720*/  USHF.L.U32 UR24, UR27, UR24, URZ ;  /* 0x000000181b187299 */ /* 0x000fc600080006ff */
[----:B------:R-:W-:Y:S09]  /*1730*/  BRA.U UP0, `(.L_x_19) ;  /* 0x0000000100447547 */ /* 0x000ff2000b800000 */
[----:B------:R-:W1:Y:S01]  /*1740*/  LDCU.128 UR8, c[0x0][0xb10] ;  /* 0x00016200ff0877ac */ /* 0x000e620008000c00 */
[----:B------:R-:W2:Y:S01]  /*1750*/  LDCU UR12, c[0x0][0xb0c] ;  /* 0x00016180ff0c77ac */ /* 0x000ea20008000800 */
[----:B------:R-:W3:Y:S01]  /*1760*/  LDCU UR14, c[0x0][0xb20] ;  /* 0x00016400ff0e77ac */ /* 0x000ee20008000800 */
[----:B-1----:R-:W-:Y:S02]  /*1770*/  UIMAD.WIDE.U32 UR6, UR20, UR8, URZ ;  /* 0x00000008140672a5 */ /* 0x002fe4000f8e00ff */
[----:B------:R-:W-:Y:S02]  /*1780*/  UIMAD.WIDE.U32 UR4, UR32, UR11, URZ ;  /* 0x0000000b200472a5 */ /* 0x000fe4000f8e00ff */
[----:B--2---:R-:W-:Y:S02]  /*1790*/  UISETP.NE.AND UP2, UPT, UR12, 0x1, UPT ;  /* 0x000000010c00788c */ /* 0x004fe4000bf45270 */
[----:B------:R-:W-:Y:S01]  /*17a0*/  UISETP.NE.AND UP0, UPT, UR10, 0x1, UPT ;  /* 0x000000010a00788c */ /* 0x000fe2000bf05270 */
[----:B------:R-:W-:-:S02]  /*17b0*/  UMOV UR6, UR7 ;  /* 0x0000000700067c82 */ /* 0x000fc40008000000 */
[----:B------:R-:W-:Y:S01]  /*17c0*/  UMOV UR4, UR5 ;  /* 0x0000000500047c82 */ /* 0x000fe20008000000 */
[----:B------:R-:W-:Y:S02]  /*17d0*/  USHF.R.U32.HI UR6, URZ, UR9, UR6 ;  /* 0x00000009ff067299 */ /* 0x000fe40008011606 */
[----:B---3--:R-:W-:Y:S02]  /*17e0*/  USHF.R.U32.HI UR4, URZ, UR14, UR4 ;  /* 0x0000000eff047299 */ /* 0x008fe40008011604 */
[----:B------:R-:W-:Y:S02]  /*17f0*/  USEL UR5, UR20, UR6, !UP2 ;  /* 0x0000000614057287 */ /* 0x000fe4000d000000 */
[----:B------:R-:W-:-:S04]  /*1800*/  USEL UR4, UR32, UR4, !UP0 ;  /* 0x0000000420047287 */ /* 0x000fc8000c000000 */
[----:B------:R-:W-:Y:S02]  /*1810*/  UIADD3 UR6, UPT, UPT, -UR4, UR5, URZ ;  /* 0x0000000504067290 */ /* 0x000fe4000fffe1ff */
[----:B------:R-:W-:Y:S02]  /*1820*/  UIADD3 UR4, UPT, UPT, UR4, -UR5, URZ ;  /* 0x8000000504047290 */ /* 0x000fe4000fffe0ff */
[----:B------:R-:W-:Y:S02]  /*1830*/  UIMAD UR32, UR6, UR10, UR32 ;  /* 0x0000000a062072a4 */ /* 0x000fe4000f8e0220 */
[----:B------:R-:W-:-:S12]  /*1840*/  UIMAD UR20, UR4, UR12, UR20 ;  /* 0x0000000c041472a4 */ /* 0x000fd8000f8e0214 */
.L_x_19:
[----:B------:R-:W-:Y:S05]  /*1850*/  BRA.U !UP5, `(.L_x_20) ;  /* 0x000000010d0c7547 */ /* 0x000fea000b800000 */
[----:B------:R-:W-:Y:S01]  /*1860*/  UCGABAR_WAIT ;  /* 0x0000000000007dc7 */ /* 0x000fe20008000000 */
[----:B------:R-:W-:Y:S01]  /*1870*/  CCTL.IVALL ;  /* 0x00000000ff00798f */ /* 0x000fe20002000000 */
[----:B------:R-:W-:Y:S05]  /*1880*/  BRA `(.L_x_21) ;  /* 0x0000000000047947 */ /* 0x000fea0003800000 */
.L_x_20:
[----:B------:R-:W-:Y:S06]  /*1890*/  BAR.SYNC.DEFER_BLOCKING 0x0 ;  /* 0x0000000000007b1d */ /* 0x000fec0000010000 */
.L_x_21:
[----:B------:R-:W-:Y:S05]  /*18a0*/  BRA.U UP1, `(.L_x_22) ;  /* 0x0000001501807547 */ /* 0x000fea000b800000 */
[----:B------:R-:W1:Y:S01]  /*18b0*/  LDCU UR6, c[0x0][0x38c] ;  /* 0x00007180ff0677ac */ /* 0x000e620008000800 */
[----:B------:R-:W2:Y:S01]  /*18c0*/  S2UR UR9, SR_CgaCtaId ;  /* 0x00000000000979c3 */ /* 0x000ea20000008800 */
[----:B------:R-:W-:Y:S01]  /*18d0*/  PLOP3.LUT P1, PT, PT, PT, UP3, 0x80, 0x8 ;  /* 0x000000000008781c */ /* 0x000fe20003f2f038 */
[----:B------:R-:W-:Y:S01]  /*18e0*/  IMAD.MOV.U32 R12, RZ, RZ, 0x1 ;  /* 0x00000001ff0c7424 */ /* 0x000fe200078e00ff */
[----:B------:R-:W-:Y:S01]  /*18f0*/  UMOV UR8, 0x400 ;  /* 0x0000040000087882 */ /* 0x000fe20000000000 */
[----:B------:R-:W-:Y:S01]  /*1900*/  UISETP.NE.AND UP1, UPT, UR13, URZ, UPT ;  /* 0x000000ff0d00728c */ /* 0x000fe2000bf25270 */
[----:B------:R-:W-:Y:S01]  /*1910*/  ISETP.NE.AND P2, PT, R3, RZ, P3 ;  /* 0x000000ff0300720c */ /* 0x000fe20001f45270 */
[----:B------:R-:W-:Y:S01]  /*1920*/  USHF.L.U32 UR7, UR19, 0x6, URZ ;  /* 0x0000000613077899 */ /* 0x000fe200080006ff */
[----:B------:R-:W-:Y:S01]  /*1930*/  PLOP3.LUT P1, PT, P1, PT, PT, 0x8, 0x80 ;  /* 0x000000000080781c */ /* 0x000fe20000f2e170 */
[----:B------:R-:W-:Y:S01]  /*1940*/  USHF.L.U32 UR46, UR19, 0x7, URZ ;  /* 0x00000007132e7899 */ /* 0x000fe200080006ff */
[----:B------:R-:W-:Y:S01]  /*1950*/  CS2R R10, SRZ ;  /* 0x00000000000a7805 */ /* 0x000fe2000001ff00 */
[----:B------:R-:W-:Y:S01]  /*1960*/  IMAD.MOV.U32 R9, RZ, RZ, RZ ;  /* 0x000000ffff097224 */ /* 0x000fe200078e00ff */
[----:B------:R-:W3:Y:S01]  /*1970*/  LDCU UR39, c[0x0][0x370] ;  /* 0x00006e00ff2777ac */ /* 0x000ee20008000800 */
[----:B------:R-:W-:Y:S01]  /*1980*/  IMAD.MOV.U32 R8, RZ, RZ, 0x1 ;  /* 0x00000001ff087424 */ /* 0x000fe200078e00ff */
[----:B------:R-:W4:Y:S01]  /*1990*/  LDCU.64 UR26, c[0x0][0x348] ;  /* 0x00006900ff1a77ac */ /* 0x000f220008000a00 */
[----:B-1----:R-:W-:-:S02]  /*19a0*/  UIADD3 UR5, UPT, UPT, UR6, 0x1f, URZ ;  /* 0x0000001f06057890 */ /* 0x002fc4000fffe0ff */
[----:B------:R-:W-:Y:S02]  /*19b0*/  UIADD3 UR47, UPT, UPT, UR6, 0x3e, URZ ;  /* 0x0000003e062f7890 */ /* 0x000fe4000fffe0ff */
[----:B------:R-:W-:Y:S02]  /*19c0*/  USHF.R.S32.HI UR4, URZ, 0x1f, UR5 ;  /* 0x0000001fff047899 */ /* 0x000fe40008011405 */
[----:B--2---:R-:W-:Y:S02]  /*19d0*/  ULEA UR13, UR9, UR8, 0x18 ;  /* 0x00000008090d7291 */ /* 0x004fe4000f8ec0ff */
[----:B------:R-:W-:Y:S02]  /*19e0*/  ULEA.HI UR4, UR4, UR5, URZ, 0x5 ;  /* 0x0000000504047291 */ /* 0x000fe4000f8f28ff */
[----:B------:R-:W-:Y:S02]  /*19f0*/  ULOP3.LUT UR5, UR7, 0x40, URZ, 0xc0, !UPT ;  /* 0x0000004007057892 */ /* 0x000fe4000f8ec0ff */
[----:B------:R-:W-:-:S02]  /*1a00*/  USHF.R.S32.HI UR41, URZ, 0x5, UR4 ;  /* 0x00000005ff297899 */ /* 0x000fc40008011404 */
[----:B------:R-:W-:Y:S02]  /*1a10*/  UIADD3 UR4, UPT, UPT, UR6, -0x1, URZ ;  /* 0xffffffff06047890 */ /* 0x000fe4000fffe0ff */
[----:B------:R-:W-:Y:S02]  /*1a20*/  UISETP.LT.U32.AND UP0, UPT, UR41, 0x8, UPT ;  /* 0x000000082900788c */ /* 0x000fe4000bf01070 */
[----:B------:R-:W-:Y:S02]  /*1a30*/  UISETP.GE.U32.AND UP2, UPT, UR4, -0x3f, UPT ;  /* 0xffffffc10400788c */ /* 0x000fe4000bf46070 */
[----:B------:R-:W-:Y:S02]  /*1a40*/  USEL UR40, UR41, 0x8, UP0 ;  /* 0x0000000829287887 */ /* 0x000fe40008000000 */
[----:B------:R-:W-:Y:S02]  /*1a50*/  ULEA UR30, UR28, UR13, 0x2 ;  /* 0x0000000d1c1e7291 */ /* 0x000fe4000f8e10ff */
[----:B------:R-:W-:Y:S01]  /*1a60*/  UIADD3 UR4, UPT, UPT, UR40, -0x1, URZ ;  /* 0xffffffff28047890 */ /* 0x000fe2000fffe0ff */
[----:B------:R-:W1:Y:S04]  /*1a70*/  LDCU UR38, c[0x0][0x374] ;  /* 0x00006e80ff2677ac */ /* 0x000e680008000800 */
[----:B------:R-:W-:-:S02]  /*1a80*/  @UP2 UIADD3 UR4, UPT, UPT, UR40, URZ, URZ ;  /* 0x000000ff28042290 */ /* 0x000fc4000fffe0ff */
[----:B------:R-:W-:Y:S02]  /*1a90*/  ULOP3.LUT UR46, UR46, 0x80, URZ, 0xc0, !UPT ;  /* 0x000000802e2e7892 */ /* 0x000fe4000f8ec0ff */
[----:B------:R-:W-:Y:S02]  /*1aa0*/  USEL UR21, UR54, 0x2, UP1 ;  /* 0x0000000236157887 */ /* 0x000fe40008800000 */
[----:B------:R-:W-:Y:S02]  /*1ab0*/  ULEA.HI UR44, UR28, UR5, URZ, 0x1b ;  /* 0x000000051c2c7291 */ /* 0x000fe4000f8fd8ff */
[----:B------:R-:W-:Y:S02]  /*1ac0*/  UIADD3 UR30, UPT, UPT, UR30, 0x8400, URZ ;  /* 0x000084001e1e7890 */ /* 0x000fe4000fffe0ff */
[----:B------:R-:W-:Y:S02]  /*1ad0*/  UIADD3 UR43, UPT, UPT, UR41, -UR40, URZ ;  /* 0x80000028292b7290 */ /* 0x000fe4000fffe0ff */
[----:B------:R-:W-:-:S02]  /*1ae0*/  UIADD3 UR29, UPT, UPT, UR4, 0x1, URZ ;  /* 0x00000001041d7890 */ /* 0x000fc4000fffe0ff */
[----:B------:R-:W-:Y:S01]  /*1af0*/  UIADD3 UR42, UPT, UPT, -UR4, URZ, URZ ;  /* 0x000000ff042a7290 */ /* 0x000fe2000fffe1ff */
[----:B-1-34-:R-:W-:-:S11]  /*1b00*/  UMOV UR6, URZ ;  /* 0x000000ff00067c82 */ /* 0x01afd60008000000 */
.L_x_42:
[----:B------:R-:W1:Y:S02]  /*1b10*/  S2UR UR4, SR_CgaCtaId ;  /* 0x00000000000479c3 */ /* 0x000e640000008800 */
[----:B-1----:R-:W-:-:S09]  /*1b20*/  UISETP.NE.AND UP0, UPT, UR4, URZ, UPT ;  /* 0x000000ff0400728c */ /* 0x002fd2000bf05270 */
[----:B------:R-:W-:Y:S05]  /*1b30*/  BRA.U UP0, `(.L_x_23) ;  /* 0x0000000100287547 */ /* 0x000fea000b800000 */
[----:B------:R-:W-:Y:S02]  /*1b40*/  LEA R0, R9, UR13, 0x3 ;  /* 0x0000000d09007c11 */ /* 0x000fe4000f8e18ff */
[----:B------:R-:W-:-:S04]  /*1b50*/  SHF.L.U32 R2, R8, 0x1f, RZ ;  /* 0x0000001f08027819 */ /* 0x000fc800000006ff */
[----:B------:R-:W1:Y:S02]  /*1b60*/  SYNCS.PHASECHK.TRANS64.TRYWAIT P0, [R0+URZ+0x140], R2 ;  /* 0x00014002000075a7 */ /* 0x000e6400080011ff */
[----:B-1----:R-:W-:Y:S05]  /*1b70*/  @!P0 BRA `(.L_x_24) ;  /* 0x000000a8001c8947 */ /* 0x002fea0003800000 */
.L_x_189:
[----:B------:R-:W-:Y:S01]  /*1b80*/  VIADD R9, R9, 0x1 ;  /* 0x0000000109097836 */ /* 0x000fe20000000000 */
[----:B------:R1:W-:Y:S04]  /*1b90*/  SYNCS.ARRIVE.TRANS64.A1T0 RZ, [R0+URZ+0x130], RZ ;  /* 0x000130ff00ff79a7 */ /* 0x0003e800081000ff */
[----:B------:R-:W-:-:S04]  /*1ba0*/  ISETP.NE.AND P0, PT, R9, 0x2, PT ;  /* 0x000000020900780c */ /* 0x000fc80003f05270 */
[----:B------:R-:W-:Y:S02]  /*1bb0*/  SEL R9, R9, RZ, P0 ;  /* 0x000000ff09097207 */ /* 0x000fe40000000000 */
[----:B-1----:R-:W-:-:S04]  /*1bc0*/  SEL R0, RZ, 0x1, P0 ;  /* 0x00000001ff007807 */ /* 0x002fc80000000000 */
[----:B------:R-:W-:-:S07]  /*1bd0*/  LOP3.LUT R8, R8, R0, RZ, 0x3c, !PT ;  /* 0x0000000008087212 */ /* 0x000fce00078e3cff */
.L_x_23:
[----:B------:R-:W-:Y:S01]  /*1be0*/  ULEA UR4, UR6, UR13, 0x3 ;  /* 0x0000000d06047291 */ /* 0x000fe2000f8e18ff */
[----:B------:R-:W-:Y:S01]  /*1bf0*/  SHF.L.U32 R0, R12, 0x1f, RZ ;  /* 0x0000001f0c007819 */ /* 0x000fe200000006ff */
[----:B------:R-:W-:Y:S02]  /*1c00*/  UISETP.GE.U32.AND UP0, UPT, UR47, 0x3f, UPT ;  /* 0x0000003f2f00788c */ /* 0x000fe4000bf06070 */
[----:B------:R-:W-:Y:S01]  /*1c10*/  ULEA UR11, UR32, UR46, 0x8 ;  /* 0x0000002e200b7291 */ /* 0x000fe2000f8e40ff */
[----:B------:R-:W-:-:S04]  /*1c20*/  UMOV UR7, URZ ;  /* 0x000000ff00077c82 */ /* 0x000fc80008000000 */
[----:B------:R1:W2:Y:S01]  /*1c30*/  SYNCS.PHASECHK.TRANS64.TRYWAIT P0, [UR4+0x40], R0 ;  /* 0x00004000ff0075a7 */ /* 0x0002a20008001104 */
[----:B------:R-:W-:-:S04]  /*1c40*/  ULEA.HI UR4, UR20, UR20, URZ, 0x1 ;  /* 0x0000001414047291 */ /* 0x000fc8000f8f08ff */
[----:B------:R-:W-:-:S04]  /*1c50*/  USHF.L.U32 UR4, UR4, 0x6, URZ ;  /* 0x0000000604047899 */ /* 0x000fc800080006ff */
[----:B------:R-:W-:-:S04]  /*1c60*/  ULOP3.LUT UR35, UR4, 0xffffff80, URZ, 0xc0, !UPT ;  /* 0xffffff8004237892 */ /* 0x000fc8000f8ec0ff */
[----:B------:R-:W-:Y:S01]  /*1c70*/  UIADD3 UR35, UPT, UPT, UR44, UR35, URZ ;  /* 0x000000232c237290 */ /* 0x000fe2000fffe0ff */
[----:B------:R-:W-:Y:S11]  /*1c80*/  BRA.U !UP0, `(.L_x_25) ;  /* 0x0000000108c87547 */ /* 0x000ff6000b800000 */
[----:B------:R-:W-:Y:S01]  /*1c90*/  UMOV UR16, UR42 ;  /* 0x0000002a00107c82 */ /* 0x000fe20008000000 */
[----:B------:R-:W-:Y:S01]  /*1ca0*/  UMOV UR4, UR6 ;  /* 0x0000000600047c82 */ /* 0x000fe20008000000 */
[----:B------:R-:W-:-:S05]  /*1cb0*/  UMOV UR34, URZ ;  /* 0x000000ff00227c82 */ /* 0x000fca0008000000 */
.L_x_31:
[----:B------:R-:W-:Y:S01]  /*1cc0*/  ULEA UR33, UR4, UR13, 0x3 ;  /* 0x0000000d04217291 */ /* 0x000fe2000f8e18ff */
[----:B------:R-:W-:Y:S01]  /*1cd0*/  @P3 MOV R2, 0xc000 ;  /* 0x0000c00000023802 */ /* 0x000fe20000000f00 */
[----:B--234-:R-:W-:Y:S10]  /*1ce0*/  @P0 BRA `(.L_x_26) ;  /* 0x00000000000c0947 */ /* 0x01cff40003800000 */
[----:B------:R-:W-:-:S04]  /*1cf0*/  SHF.L.U32 R3, R12, 0x1f, RZ ;  /* 0x0000001f0c037819 */ /* 0x000fc800000006ff */
[----:B------:R-:W2:Y:S02]  /*1d00*/  SYNCS.PHASECHK.TRANS64.TRYWAIT P0, [UR33+0x40], R3 ;  /* 0x00004003ff0075a7 */ /* 0x000ea40008001121 */
[----:B--2---:R-:W-:Y:S05]  /*1d10*/  @!P0 BRA `(.L_x_27) ;  /* 0x000000a400c88947 */ /* 0x004fea0003800000 */
.L_x_26:
[----:B------:R2:W-:Y:S01]  /*1d20*/  @P3 SYNCS.ARRIVE.TRANS64 RZ, [UR33], R2 ;  /* 0x00000002ffff39a7 */ /* 0x0005e20008000021 */
[----:B------:R-:W-:Y:S02]  /*1d30*/  ULOP3.LUT UR5, UR21, 0x2, URZ, 0xfc, !UPT ;  /* 0x0000000215057892 */ /* 0x000fe4000f8efcff */
[----:B------:R-:W-:Y:S02]  /*1d40*/  UIADD3 UR16, UPT, UPT, UR16, 0x1, URZ ;  /* 0x0000000110107890 */ /* 0x000fe4000fffe0ff */
[----:B------:R-:W-:Y:S02]  /*1d50*/  UISETP.NE.AND UP0, UPT, UR5, 0x2, UPT ;  /* 0x000000020500788c */ /* 0x000fe4000bf05270 */
[----:B------:R-:W-:-:S07]  /*1d60*/  UISETP.NE.AND UP2, UPT, UR16, 0x1, UPT ;  /* 0x000000011000788c */ /* 0x000fce000bf45270 */
[----:B------:R-:W-:Y:S05]  /*1d70*/  BRA.U UP0, `(.L_x_28) ;  /* 0x0000000100047547 */ /* 0x000fea000b800000 */
[----:B------:R-:W-:Y:S05]  /*1d80*/  BPT.TRAP 0x1 ;  /* 0x000000040000795c */ /* 0x000fea0000300000 */
.L_x_28:
[----:B------:R-:W-:Y:S04]  /*1d90*/  BSSY.RECONVERGENT B0, `(.L_x_29) ;  /* 0x0000003000007945 */ /* 0x000fe80003800200 */
[----:B------:R-:W-:Y:S05]  /*1da0*/  @!P2 BRA `(.L_x_30) ;  /* 0x000000000004a947 */ /* 0x000fea0003800000 */
[----:B------:R-:W-:Y:S05]  /*1db0*/  BPT.TRAP 0x1 ;  /* 0x000000040000795c */ /* 0x000fea0000300000 */
.L_x_30:
[----:B------:R-:W-:Y:S05]  /*1dc0*/  BSYNC.RECONVERGENT B0 ;  /* 0x0000000000007941 */ /* 0x000fea0003800200 */
.L_x_29:
[----:B------:R-:W-:Y:S02]  /*1dd0*/  UIADD3 UR5, UPT, UPT, UR4, 0x1, URZ ;  /* 0x0000000104057890 */ /* 0x000fe4000fffe0ff */
[----:B------:R-:W-:Y:S02]  /*1de0*/  ULEA UR32, UR4, UR28, 0xb ;  /* 0x0000001c04207291 */ /* 0x000fe4000f8e58ff */
[----:B------:R-:W-:Y:S02]  /*1df0*/  UISETP.NE.AND UP0, UPT, UR5, 0x8, UPT ;  /* 0x000000080500788c */ /* 0x000fe4000bf05270 */
[----:B------:R-:W-:Y:S02]  /*1e00*/  UIADD3 UR14, UP1, UPT, UR26, 0x80, URZ ;  /* 0x000000801a0e7890 */ /* 0x000fe4000ff3e0ff */
[----:B------:R-:W-:Y:S02]  /*1e10*/  USEL UR7, URZ, 0x1, UP0 ;  /* 0x00000001ff077887 */ /* 0x000fe40008000000 */
[----:B------:R-:W-:-:S02]  /*1e20*/  USEL UR6, UR5, URZ, UP0 ;  /* 0x000000ff05067287 */ /* 0x000fc40008000000 */
[----:B------:R-:W-:Y:S02]  /*1e30*/  ULEA UR8, UR4, UR13, 0xe ;  /* 0x0000000d04087291 */ /* 0x000fe4000f8e70ff */
[----:B------:R-:W-:Y:S01]  /*1e40*/  ULEA UR5, UR6, UR13, 0x3 ;  /* 0x0000000d06057291 */ /* 0x000fe2000f8e18ff */
[----:B------:R-:W-:Y:S01]  /*1e50*/  LOP3.LUT R12, R12, UR7, RZ, 0x3c, !PT ;  /* 0x000000070c0c7c12 */ /* 0x000fe2000f8e3cff */
[----:B------:R-:W-:Y:S02]  /*1e60*/  ULEA UR32, UR32, UR13, 0x2 ;  /* 0x0000000d20207291 */ /* 0x000fe4000f8e10ff */
[----:B------:R-:W-:Y:S01]  /*1e70*/  UIADD3 UR4, UP0, UPT, UR26, 0x180, URZ ;  /* 0x000001801a047890 */ /* 0x000fe2000ff1e0ff */
[----:B-1----:R-:W-:Y:S01]  /*1e80*/  SHF.L.U32 R0, R12, 0x1f, RZ ;  /* 0x0000001f0c007819 */ /* 0x002fe200000006ff */
[----:B------:R-:W-:Y:S02]  /*1e90*/  ULOP3.LUT UR33, UR33, 0xfefffff8, URZ, 0xc0, !UPT ;  /* 0xfefffff821217892 */ /* 0x000fe4000f8ec0ff */
[----:B------:R-:W-:Y:S01]  /*1ea0*/  UIADD3.X UR15, UPT, UPT, URZ, UR27, URZ, UP1, !UPT ;  /* 0x0000001bff0f7290 */ /* 0x000fe20008ffe4ff */
[----:B------:R3:W4:Y:S01]  /*1eb0*/  SYNCS.PHASECHK.TRANS64.TRYWAIT P0, [UR5+0x40], R0 ;  /* 0x00004000ff0075a7 */ /* 0x0007220008001105 */
[----:B------:R-:W-:-:S02]  /*1ec0*/  UIADD3 UR32, UPT, UPT, UR32, 0x8400, URZ ;  /* 0x0000840020207890 */ /* 0x000fc4000fffe0ff */
[----:B------:R-:W-:Y:S02]  /*1ed0*/  UPRMT UR7, URZ, 0x5410, UR24 ;  /* 0x00005410ff077896 */ /* 0x000fe40008000018 */
[----:B------:R-:W-:Y:S02]  /*1ee0*/  UIADD3 UR8, UPT, UPT, UR8, 0x18400, URZ ;  /* 0x0001840008087890 */ /* 0x000fe4000fffe0ff */
[----:B------:R-:W-:Y:S01]  /*1ef0*/  UIADD3.X UR5, UPT, UPT, URZ, UR27, URZ, UP0, !UPT ;  /* 0x0000001bff057290 */ /* 0x000fe200087fe4ff */
[----:B------:R-:W-:Y:S01]  /*1f00*/  UMOV UR18, 0x0 ;  /* 0x0000000000127882 */ /* 0x000fe20000000000 */
[----:B------:R-:W-:Y:S01]  /*1f10*/  UMOV UR19, 0x10000000 ;  /* 0x1000000000137882 */ /* 0x000fe20000000000 */
[----:B------:R-:W-:Y:S01]  /*1f20*/  UMOV UR10, UR34 ;  /* 0x00000022000a7c82 */ /* 0x000fe20008000000 */
[----:B------:R-:W-:Y:S01]  /*1f30*/  UMOV UR12, UR36 ;  /* 0x00000024000c7c82 */ /* 0x000fe20008000000 */
[----:B------:R-:W-:Y:S01]  /*1f40*/  UMOV UR9, UR33 ;  /* 0x0000002100097c82 */ /* 0x000fe20008000000 */
[----:B------:R1:W-:Y:S03]  /*1f50*/  UTMALDG.3D.MULTICAST.2CTA [UR32], [UR14], UR7, desc[UR18] ;  /* 0x000012200e0073b4 */ /* 0x0003e60008211807 */
[----:B------:R2:W-:Y:S01]  /*1f60*/  UTMALDG.3D.2CTA [UR8], [UR4], desc[UR18] ;  /* 0x00001208040075b4 */ /* 0x0005e20008211000 */
[----:B-1----:R-:W-:Y:S01]  /*1f70*/  UIADD3 UR34, UPT, UPT, UR34, 0x20, URZ ;  /* 0x0000002022227890 */ /* 0x002fe2000fffe0ff */
[----:B------:R-:W-:Y:S01]  /*1f80*/  UMOV UR7, UR29 ;  /* 0x0000001d00077c82 */ /* 0x000fe20008000000 */
[----:B--2---:R-:W-:Y:S01]  /*1f90*/  UMOV UR4, UR6 ;  /* 0x0000000600047c82 */ /* 0x004fe20008000000 */
[----:B------:R-:W-:Y:S09]  /*1fa0*/  BRA.U UP2, `(.L_x_31) ;  /* 0xfffffffd02447547 */ /* 0x000ff2000b83ffff */
.L_x_25:
[----:B------:R-:W-:Y:S01]  /*1fb0*/  ULEA UR4, UR6, UR13, 0x3 ;  /* 0x0000000d06047291 */ /* 0x000fe2000f8e18ff */
[----:B-1-3--:R-:W-:Y:S01]  /*1fc0*/  SHF.L.U32 R0, R12, 0x1f, RZ ;  /* 0x0000001f0c007819 */ /* 0x00afe200000006ff */
[----:B------:R-:W-:Y:S01]  /*1fd0*/  @!P1 SYNCS.ARRIVE.TRANS64.A1T0 RZ, [UR13+0xc8], RZ ;  /* 0x0000c8ffffff99a7 */ /* 0x000fe2000810000d */
[----:B------:R-:W-:-:S06]  /*1fe0*/  UISETP.GT.AND UP0, UPT, UR41, UR40, UPT ;  /* 0x000000282900728c */ /* 0x000fcc000bf04270 */
[----:B--2-4-:R1:W2:Y:S03]  /*1ff0*/  SYNCS.PHASECHK.TRANS64.TRYWAIT P0, [UR4+0x40], R0 ;  /* 0x00004000ff0075a7 */ /* 0x0142a60008001104 */
[----:B------:R-:W-:Y:S05]  /*2000*/  BRA.U !UP0, `(.L_x_32) ;  /* 0x0000000108c07547 */ /* 0x000fea000b800000 */
[----:B------:R-:W-:Y:S01]  /*2010*/  UIADD3 UR25, UPT, UPT, UR43, UR7, URZ ;  /* 0x000000072b197290 */ /* 0x000fe2000fffe0ff */
[----:B------:R-:W-:-:S11]  /*2020*/  UMOV UR4, UR6 ;  /* 0x0000000600047c82 */ /* 0x000fd60008000000 */
.L_x_38:
[----:B------:R-:W-:Y:S01]  /*2030*/  ULEA UR17, UR4, UR13, 0x3 ;  /* 0x0000000d04117291 */ /* 0x000fe2000f8e18ff */
[----:B--2---:R-:W-:Y:S01]  /*2040*/  @P3 MOV R2, 0xc000 ;  /* 0x0000c00000023802 */ /* 0x004fe20000000f00 */
[----:B--2-4-:R-:W-:Y:S10]  /*2050*/  @P0 BRA `(.L_x_33) ;  /* 0x00000000000c0947 */ /* 0x014ff40003800000 */
[----:B------:R-:W-:-:S04]  /*2060*/  SHF.L.U32 R3, R12, 0x1f, RZ ;  /* 0x0000001f0c037819 */ /* 0x000fc800000006ff */
[----:B------:R-:W2:Y:S02]  /*2070*/  SYNCS.PHASECHK.TRANS64.TRYWAIT P0, [UR17+0x40], R3 ;  /* 0x00004003ff0075a7 */ /* 0x000ea40008001111 */
[----:B--2---:R-:W-:Y:S05]  /*2080*/  @!P0 BRA `(.L_x_34) ;  /* 0x000000a400048947 */ /* 0x004fea0003800000 */
.L_x_33:
[----:B------:R2:W-:Y:S01]  /*2090*/  @P3 SYNCS.ARRIVE.TRANS64 RZ, [UR17], R2 ;  /* 0x00000002ffff39a7 */ /* 0x0005e20008000011 */
[----:B------:R-:W-:-:S04]  /*20a0*/  ULOP3.LUT UR5, UR21, 0x2, URZ, 0xfc, !UPT ;  /* 0x0000000215057892 */ /* 0x000fc8000f8efcff */
[----:B------:R-:W-:-:S09]  /*20b0*/  UISETP.NE.AND UP0, UPT, UR5, 0x2, UPT ;  /* 0x000000020500788c */ /* 0x000fd2000bf05270 */
[----:B------:R-:W-:Y:S05]  /*20c0*/  BRA.U UP0, `(.L_x_35) ;  /* 0x0000000100047547 */ /* 0x000fea000b800000 */
[----:B------:R-:W-:Y:S05]  /*20d0*/  BPT.TRAP 0x1 ;  /* 0x000000040000795c */ /* 0x000fea0000300000 */
.L_x_35:
[----:B------:R-:W-:Y:S04]  /*20e0*/  BSSY.RECONVERGENT B0, `(.L_x_36) ;  /* 0x0000003000007945 */ /* 0x000fe80003800200 */
[----:B------:R-:W-:Y:S05]  /*20f0*/  @!P2 BRA `(.L_x_37) ;  /* 0x000000000004a947 */ /* 0x000fea0003800000 */
[----:B------:R-:W-:Y:S05]  /*2100*/  BPT.TRAP 0x1 ;  /* 0x000000040000795c */ /* 0x000fea0000300000 */
.L_x_37:
[----:B------:R-:W-:Y:S05]  /*2110*/  BSYNC.RECONVERGENT B0 ;  /* 0x0000000000007941 */ /* 0x000fea0003800200 */
.L_x_36:
[----:B------:R-:W-:Y:S02]  /*2120*/  UIADD3 UR5, UPT, UPT, UR4, 0x1, URZ ;  /* 0x0000000104057890 */ /* 0x000fe4000fffe0ff */
[----:B------:R-:W-:Y:S02]  /*2130*/  UIADD3 UR14, UP1, UPT, UR26, 0x80, URZ ;  /* 0x000000801a0e7890 */ /* 0x000fe4000ff3e0ff */
[----:B------:R-:W-:Y:S02]  /*2140*/  UISETP.NE.AND UP0, UPT, UR5, 0x8, UPT ;  /* 0x000000080500788c */ /* 0x000fe4000bf05270 */
[----:B------:R-:W-:Y:S02]  /*2150*/  ULEA UR16, UR4, UR30, 0xd ;  /* 0x0000001e04107291 */ /* 0x000fe4000f8e68ff */
[----:B------:R-:W-:Y:S02]  /*2160*/  USEL UR8, URZ, 0x1, UP0 ;  /* 0x00000001ff087887 */ /* 0x000fe40008000000 */
[----:B------:R-:W-:-:S02]  /*2170*/  USEL UR6, UR5, URZ, UP0 ;  /* 0x000000ff05067287 */ /* 0x000fc40008000000 */
[----:B------:R-:W-:Y:S02]  /*2180*/  UIADD3 UR22, UP0, UPT, UR26, 0x180, URZ ;  /* 0x000001801a167890 */ /* 0x000fe4000ff1e0ff */
[----:B------:R-:W-:Y:S01]  /*2190*/  LOP3.LUT R12, R12, UR8, RZ, 0x3c, !PT ;  /* 0x000000080c0c7c12 */ /* 0x000fe2000f8e3cff */
[----:B------:R-:W-:Y:S02]  /*21a0*/  ULEA UR8, UR4, UR13, 0xe ;  /* 0x0000000d04087291 */ /* 0x000fe4000f8e70ff */
[----:B------:R-:W-:Y:S01]  /*21b0*/  ULEA UR5, UR6, UR13, 0x3 ;  /* 0x0000000d06057291 */ /* 0x000fe2000f8e18ff */
[----:B-1----:R-:W-:Y:S01]  /*21c0*/  SHF.L.U32 R0, R12, 0x1f, RZ ;  /* 0x0000001f0c007819 */ /* 0x002fe200000006ff */
[----:B------:R-:W-:Y:S02]  /*21d0*/  USHF.L.U32 UR18, UR7, 0x5, URZ ;  /* 0x0000000507127899 */ /* 0x000fe400080006ff */
[----:B------:R-:W-:Y:S02]  /*21e0*/  ULOP3.LUT UR17, UR17, 0xfefffff8, URZ, 0xc0, !UPT ;  /* 0xfefffff811117892 */ /* 0x000fe4000f8ec0ff */
[----:B------:R-:W-:-:S02]  /*21f0*/  UIADD3.X UR15, UPT, UPT, URZ, UR27, URZ, UP1, !UPT ;  /* 0x0000001bff0f7290 */ /* 0x000fc40008ffe4ff */
[----:B------:R-:W-:Y:S01]  /*2200*/  UPRMT UR4, URZ, 0x5410, UR24 ;  /* 0x00005410ff047896 */ /* 0x000fe20008000018 */
[----:B------:R3:W4:Y:S01]  /*2210*/  SYNCS.PHASECHK.TRANS64.TRYWAIT P0, [UR5+0x40], R0 ;  /* 0x00004000ff0075a7 */ /* 0x0007220008001105 */
[----:B------:R-:W-:Y:S02]  /*2220*/  UIADD3 UR8, UPT, UPT, UR8, 0x18400, URZ ;  /* 0x0001840008087890 */ /* 0x000fe4000fffe0ff */
[----:B------:R-:W-:Y:S01]  /*2230*/  UIADD3.X UR23, UPT, UPT, URZ, UR27, URZ, UP0, !UPT ;  /* 0x0000001bff177290 */ /* 0x000fe200087fe4ff */
[----:B------:R-:W-:Y:S01]  /*2240*/  UMOV UR32, 0x0 ;  /* 0x0000000000207882 */ /* 0x000fe20000000000 */
[----:B------:R-:W-:Y:S01]  /*2250*/  UMOV UR33, 0x10000000 ;  /* 0x1000000000217882 */ /* 0x000fe20000000000 */
[----:B------:R-:W-:Y:S01]  /*2260*/  UMOV UR19, UR35 ;  /* 0x0000002300137c82 */ /* 0x000fe20008000000 */
[----:B------:R-:W-:Y:S01]  /*2270*/  UMOV UR20, UR36 ;  /* 0x0000002400147c82 */ /* 0x000fe20008000000 */
[----:B------:R-:W-:Y:S01]  /*2280*/  UMOV UR12, UR36 ;  /* 0x00000024000c7c82 */ /* 0x000fe20008000000 */
[----:B------:R-:W-:Y:S01]  /*2290*/  UMOV UR9, UR17 ;  /* 0x0000001100097c82 */ /* 0x000fe20008000000 */
[----:B------:R-:W-:Y:S01]  /*22a0*/  UMOV UR10, UR18 ;  /* 0x00000012000a7c82 */ /* 0x000fe20008000000 */
[----:B------:R1:W-:Y:S01]  /*22b0*/  UTMALDG.3D.MULTICAST.2CTA [UR16], [UR14], UR4, desc[UR32] ;  /* 0x000020100e0073b4 */ /* 0x0003e20008211804 */
[----:B------:R-:W-:-:S04]  /*22c0*/  UIADD3 UR7, UPT, UPT, UR7, 0x1, URZ ;  /* 0x0000000107077890 */ /* 0x000fc8000fffe0ff */
[----:B------:R-:W-:Y:S01]  /*22d0*/  UISETP.NE.AND UP0, UPT, UR7, UR25, UPT ;  /* 0x000000190700728c */ /* 0x000fe2000bf05270 */
[----:B------:R3:W-:Y:S01]  /*22e0*/  UTMALDG.3D.2CTA [UR8], [UR22], desc[UR32] ;  /* 0x00002008160075b4 */ /* 0x0007e20008211000 */
[----:B-1----:R-:W-:-:S07]  /*22f0*/  UMOV UR4, UR6 ;  /* 0x0000000600047c82 */ /* 0x002fce0008000000 */
[----:B---3--:R-:W-:Y:S05]  /*2300*/  BRA.U UP0, `(.L_x_38) ;  /* 0xfffffffd00487547 */ /* 0x008fea000b83ffff */
.L_x_32:
[C---:B------:R-:W-:Y:S01]  /*2310*/  LEA R3, R11.reuse, UR13, 0x3 ;  /* 0x0000000d0b037c11 */ /* 0x040fe2000f8e18ff */
[----:B------:R-:W-:Y:S01]  /*2320*/  NOP ;  /* 0x0000000000007918 */ /* 0x000fe20000000000 */
[----:B-1----:R-:W-:Y:S02]  /*2330*/  SHF.L.U32 R0, R10, 0x1f, RZ ;  /* 0x0000001f0a007819 */ /* 0x002fe400000006ff */
[----:B------:R-:W-:Y:S02]  /*2340*/  LEA R4, R11, UR13, 0x4 ;  /* 0x0000000d0b047c11 */ /* 0x000fe4000f8e20ff */
[----:B--2-4-:R-:W1:Y:S02]  /*2350*/  SYNCS.PHASECHK.TRANS64.TRYWAIT P0, [R3+URZ+0xd0], R0 ;  /* 0x0000d000030075a7 */ /* 0x014e6400080011ff */
[----:B-1----:R-:W-:Y:S05]  /*2360*/  @!P0 BRA `(.L_x_39) ;  /* 0x000000a000648947 */ /* 0x002fea0003800000 */
.L_x_192:
[----:B------:R-:W2:Y:S01]  /*2370*/  LDS.128 R4, [R4+0x160] ;  /* 0x0001600004047984 */ /* 0x000ea20000000c00 */
[----:B------:R-:W-:Y:S01]  /*2380*/  UISETP.GE.AND UP0, UPT, UR45, 0x1, UPT ;  /* 0x000000012d00788c */ /* 0x000fe2000bf06270 */
[----:B------:R-:W-:Y:S01]  /*2390*/  @!PT LDS RZ, [RZ] ;  /* 0x00000000fffff984 */ /* 0x000fe20000000800 */
[----:B------:R-:W-:Y:S01]  /*23a0*/  @!PT LDS RZ, [RZ] ;  /* 0x00000000fffff984 */ /* 0x000fe20000000800 */
[----:B------:R-:W-:Y:S01]  /*23b0*/  @!PT LDS RZ, [RZ] ;  /* 0x00000000fffff984 */ /* 0x000fe20000000800 */
[----:B------:R-:W-:Y:S01]  /*23c0*/  @!PT LDS RZ, [RZ] ;  /* 0x00000000fffff984 */ /* 0x000fe20000000800 */
[----:B------:R3:W-:Y:S06]  /*23d0*/  MEMBAR.ALL.CTA ;  /* 0x0000000000007992 */ /* 0x0007ec0000008000 */
[----:B---3--:R-:W3:Y:S01]  /*23e0*/  FENCE.VIEW.ASYNC.S ;  /* 0x00000000000073c6 */ /* 0x008ee20000000000 */
[----:B--2---:R-:W-:-:S13]  /*23f0*/  LOP3.LUT P0, RZ, R6, 0x1, RZ, 0xc0, !PT ;  /* 0x0000000106ff7812 */ /* 0x004fda000780c0ff */
[----:B---3--:R-:W-:Y:S01]  /*2400*/  VOTEU.ANY UP1, P0 ;  /* 0x0000000000ff7886 */ /* 0x008fe20000020100 */
[----:B------:R-:W-:-:S13]  /*2410*/  PLOP3.LUT P0, PT, PT, PT, UP1, 0x80, 0x8 ;  /* 0x000000000008781c */ /* 0x000fda0003f0f018 */
[----:B-1----:R-:W-:Y:S02]  /*2420*/  @P0 LOP3.LUT R0, R5, 0xffff, RZ, 0xc0, !PT ;  /* 0x0000ffff05000812 */ /* 0x002fe400078ec0ff */
[----:B------:R-:W-:Y:S02]  /*2430*/  @P0 MOV R2, R4 ;  /* 0x0000000400020202 */ /* 0x000fe40000000f00 */
[----:B------:R-:W-:Y:S01]  /*2440*/  @P0 R2UR UR5, R0 ;  /* 0x00000000000502ca */ /* 0x000fe200000e0000 */
[----:B------:R-:W-:Y:S01]  /*2450*/  VIADD R0, R3, 0xe0 ;  /* 0x000000e003007836 */ /* 0x000fe20000000000 */
[----:B------:R-:W-:Y:S02]  /*2460*/  @P0 SHF.R.U32.HI R4, RZ, 0x10, R5 ;  /* 0x00000010ff040819 */ /* 0x000fe40000011605 */
[----:B------:R-:W-:Y:S02]  /*2470*/  @P0 R2UR UR7, R2 ;  /* 0x00000000020702ca */ /* 0x000fe400000e0000 */
[----:B------:R-:W-:-:S02]  /*2480*/  PRMT R0, RZ, 0x654, R0 ;  /* 0x00000654ff007816 */ /* 0x000fc40000000000 */
[----:B------:R-:W-:Y:S02]  /*2490*/  @P0 R2UR UR4, R4 ;  /* 0x00000000040402ca */ /* 0x000fe400000e0000 */
[----:B------:R1:W-:Y:S03]  /*24a0*/  SYNCS.ARRIVE.TRANS64.RED.A1T0 RZ, [R0+URZ], RZ ;  /* 0x000000ff00ff79a7 */ /* 0x0003e600081004ff */
[----:B------:R-:W-:-:S04]  /*24b0*/  @UP1 UMOV UR31, UR5 ;  /* 0x00000005001f1c82 */ /* 0x000fc80008000000 */
[----:B------:R-:W-:-:S04]  /*24c0*/  @UP1 UMOV UR37, UR7 ;  /* 0x0000000700251c82 */ /* 0x000fc80008000000 */
[----:B------:R-:W-:Y:S01]  /*24d0*/  @UP1 UMOV UR36, UR4 ;  /* 0x0000000400241c82 */ /* 0x000fe20008000000 */
[----:B------:R-:W-:Y:S05]  /*24e0*/  BRA.U !UP0, `(.L_x_40) ;  /* 0x0000000108d47547 */ /* 0x000fea000b800000 */
[----:B------:R-:W2:Y:S01]  /*24f0*/  LDCU.128 UR16, c[0x0][0xb10] ;  /* 0x00016200ff1077ac */ /* 0x000ea20008000c00 */
[----:B------:R-:W3:Y:S01]  /*2500*/  LDCU UR12, c[0x0][0xb20] ;  /* 0x00016400ff0c77ac */ /* 0x000ee20008000800 */
[----:B------:R-:W4:Y:S01]  /*2510*/  LDCU UR20, c[0x0][0xb0c] ;  /* 0x00016180ff1477ac */ /* 0x000f220008000800 */
[----:B------:R-:W1:Y:S01]  /*2520*/  LDCU.64 UR8, c[0x0][0xb28] ;  /* 0x00016500ff0877ac */ /* 0x000e620008000a00 */
[----:B------:R-:W-:Y:S02]  /*2530*/  UISETP.NE.AND UP3, UPT, UR45, 0x1, UPT ;  /* 0x000000012d00788c */ /* 0x000fe4000bf65270 */
[----:B--2---:R-:W-:Y:S02]  /*2540*/  UIMAD.WIDE.U32 UR10, UR38, UR19, URZ ;  /* 0x00000013260a72a5 */ /* 0x004fe4000f8e00ff */
[----:B------:R-:W-:Y:S02]  /*2550*/  UIMAD.WIDE.U32 UR4, UR39, UR16, URZ ;  /* 0x00000010270472a5 */ /* 0x000fe4000f8e00ff */
[----:B------:R-:W-:-:S02]  /*2560*/  UISETP.NE.AND UP0, UPT, UR18, 0x1, UPT ;  /* 0x000000011200788c */ /* 0x000fc4000bf05270 */
[----:B------:R-:W-:Y:S01]  /*2570*/  UIMAD.WIDE.U32 UR22, UR31, UR19, URZ ;  /* 0x000000131f1672a5 */ /* 0x000fe2000f8e00ff */
[----:B------:R-:W-:Y:S02]  /*2580*/  UMOV UR10, UR11 ;  /* 0x0000000b000a7c82 */ /* 0x000fe40008000000 */
[----:B------:R-:W-:Y:S01]  /*2590*/  UMOV UR4, UR5 ;  /* 0x0000000500047c82 */ /* 0x000fe20008000000 */
[----:B---3--:R-:W-:Y:S02]  /*25a0*/  USHF.R.U32.HI UR10, URZ, UR12, UR10 ;  /* 0x0000000cff0a7299 */ /* 0x008fe4000801160a */
[----:B----4-:R-:W-:Y:S02]  /*25b0*/  UISETP.NE.AND UP2, UPT, UR20, 0x1, UPT ;  /* 0x000000011400788c */ /* 0x010fe4000bf45270 */
[----:B------:R-:W-:Y:S02]  /*25c0*/  USHF.R.U32.HI UR4, URZ, UR17, UR4 ;  /* 0x00000011ff047299 */ /* 0x000fe40008011604 */
[----:B------:R-:W-:-:S02]  /*25d0*/  USEL UR5, UR38, UR10, !UP0 ;  /* 0x0000000a26057287 */ /* 0x000fc4000c000000 */
[----:B------:R-:W-:Y:S02]  /*25e0*/  USEL UR7, UR39, UR4, !UP2 ;  /* 0x0000000427077287 */ /* 0x000fe4000d000000 */
[----:B-1----:R-:W-:Y:S01]  /*25f0*/  UIMAD.WIDE.U32 UR10, UR5, UR8, URZ ;  /* 0x00000008050a72a5 */ /* 0x002fe2000f8e00ff */
[----:B------:R-:W-:Y:S01]  /*2600*/  UMOV UR4, UR23 ;  /* 0x0000001700047c82 */ /* 0x000fe20008000000 */
[----:B------:R-:W-:Y:S02]  /*2610*/  UIMAD.WIDE.U32 UR14, UR37, UR16, URZ ;  /* 0x00000010250e72a5 */ /* 0x000fe4000f8e00ff */
[----:B------:R-:W-:-:S03]  /*2620*/  UIMAD.WIDE.U32 UR22, UR7, UR8, URZ ;  /* 0x00000008071672a5 */ /* 0x000fc6000f8e00ff */
[----:B------:R-:W-:Y:S01]  /*2630*/  UMOV UR10, UR11 ;  /* 0x0000000b000a7c82 */ /* 0x000fe20008000000 */
[----:B------:R-:W-:Y:S02]  /*2640*/  USHF.R.U32.HI UR4, URZ, UR12, UR4 ;  /* 0x0000000cff047299 */ /* 0x000fe40008011604 */
[----:B------:R-:W-:Y:S01]  /*2650*/  @UP3 USHF.R.U32.HI UR5, URZ, UR9, UR10 ;  /* 0x00000009ff053299 */ /* 0x000fe2000801160a */
[----:B------:R-:W-:Y:S01]  /*2660*/  UMOV UR14, UR15 ;  /* 0x0000000f000e7c82 */ /* 0x000fe20008000000 */
[----:B------:R-:W-:Y:S01]  /*2670*/  UMOV UR22, UR23 ;  /* 0x0000001700167c82 */ /* 0x000fe20008000000 */
[----:B------:R-:W-:Y:S02]  /*2680*/  USHF.R.U32.HI UR17, URZ, UR17, UR14 ;  /* 0x00000011ff117299 */ /* 0x000fe4000801160e */
[----:B------:R-:W-:Y:S02]  /*2690*/  USEL UR4, UR31, UR4, !UP0 ;  /* 0x000000041f047287 */ /* 0x000fe4000c000000 */
[----:B------:R-:W-:-:S02]  /*26a0*/  @UP3 USHF.R.U32.HI UR7, URZ, UR9, UR22 ;  /* 0x00000009ff073299 */ /* 0x000fc40008011616 */
[----:B------:R-:W-:Y:S02]  /*26b0*/  UIMAD UR10, UR45, UR5, URZ ;  /* 0x000000052d0a72a4 */ /* 0x000fe4000f8e02ff */
[----:B------:R-:W-:Y:S02]  /*26c0*/  USEL UR5, UR37, UR17, !UP2 ;  /* 0x0000001125057287 */ /* 0x000fe4000d000000 */
[----:B------:R-:W-:Y:S02]  /*26d0*/  UIMAD UR12, UR45, UR7, URZ ;  /* 0x000000072d0c72a4 */ /* 0x000fe4000f8e02ff */
[----:B------:R-:W-:Y:S02]  /*26e0*/  UISETP.GE.AND UP0, UPT, UR4, UR10, UPT ;  /* 0x0000000a0400728c */ /* 0x000fe4000bf06270 */
[----:B------:R-:W-:Y:S02]  /*26f0*/  UIMAD.WIDE.U32 UR10, UR4, UR8, URZ ;  /* 0x00000008040a72a5 */ /* 0x000fe4000f8e00ff */
[----:B------:R-:W-:-:S02]  /*2700*/  UISETP.GE.OR UP0, UPT, UR5, UR12, UP0 ;  /* 0x0000000c0500728c */ /* 0x000fc40008706670 */
[----:B------:R-:W-:Y:S02]  /*2710*/  UIMAD.WIDE.U32 UR14, UR5, UR8, URZ ;  /* 0x00000008050e72a5 */ /* 0x000fe4000f8e00ff */
[----:B------:R-:W-:Y:S01]  /*2720*/  UIADD3 UR12, UPT, UPT, -UR5, URZ, URZ ;  /* 0x000000ff050c7290 */ /* 0x000fe2000fffe1ff */
[----:B------:R-:W-:Y:S01]  /*2730*/  UMOV UR10, UR11 ;  /* 0x0000000b000a7c82 */ /* 0x000fe20008000000 */
[----:B------:R-:W-:Y:S02]  /*2740*/  UIADD3 UR11, UPT, UPT, -UR4, URZ, URZ ;  /* 0x000000ff040b7290 */ /* 0x000fe4000fffe1ff */
[----:B------:R-:W-:-:S03]  /*2750*/  USHF.R.U32.HI UR10, URZ, UR9, UR10 ;  /* 0x00000009ff0a7299 */ /* 0x000fc6000801160a */
[----:B------:R-:W-:Y:S01]  /*2760*/  @!UP0 UMOV UR8, UR15 ;  /* 0x0000000f00088c82 */ /* 0x000fe20008000000 */
[----:B------:R-:W-:Y:S02]  /*2770*/  UIMAD UR11, UR18, UR11, UR31 ;  /* 0x0000000b120b72a4 */ /* 0x000fe4000f8e021f */
[----:B------:R-:W-:Y:S02]  /*2780*/  USEL UR10, UR4, UR10, !UP3 ;  /* 0x0000000a040a7287 */ /* 0x000fe4000d800000 */
[----:B------:R-:W-:Y:S02]  /*2790*/  @!UP0 USHF.R.U32.HI UR8, URZ, UR9, UR8 ;  /* 0x00000009ff088299 */ /* 0x000fe40008011608 */
[----:B------:R-:W-:Y:S02]  /*27a0*/  UIADD3 UR9, UPT, UPT, -UR10, URZ, URZ ;  /* 0x000000ff0a097290 */ /* 0x000fe4000fffe1ff */
[----:B------:R-:W-:Y:S02]  /*27b0*/  @!UP0 USEL UR8, UR5, UR8, !UP3 ;  /* 0x0000000805088287 */ /* 0x000fe4000d800000 */
[----:B------:R-:W-:-:S02]  /*27c0*/  UIMAD UR9, UR45, UR9, UR4 ;  /* 0x000000092d0972a4 */ /* 0x000fc4000f8e0204 */
[----:B------:R-:W-:Y:S02]  /*27d0*/  @!UP0 UIADD3 UR10, UPT, UPT, UR10, -UR8, URZ ;  /* 0x800000080a0a8290 */ /* 0x000fe4000fffe0ff */
[----:B------:R-:W-:Y:S02]  /*27e0*/  @!UP0 UIMAD UR8, UR9, UR7, UR8 ;  /* 0x00000007090882a4 */ /* 0x000fe4000f8e0208 */
[----:B------:R-:W-:Y:S02]  /*27f0*/  @!UP0 UIMAD UR4, UR45, UR10, UR5 ;  /* 0x0000000a2d0482a4 */ /* 0x000fe4000f8e0205 */
[----:B------:R-:W-:Y:S02]  /*2800*/  UIMAD UR7, UR20, UR12, UR37 ;  /* 0x0000000c140772a4 */ /* 0x000fe4000f8e0225 */
[----:B------:R-:W-:Y:S01]  /*2810*/  UIMAD UR31, UR4, UR18, UR11 ;  /* 0x00000012041f72a4 */ /* 0x000fe2000f8e020b */
[----:B------:R-:W-:Y:S02]  /*2820*/  @!UP0 UMOV UR5, UR8 ;  /* 0x0000000800058c82 */ /* 0x000fe40008000000 */
[----:B------:R-:W-:-:S12]  /*2830*/  UIMAD UR37, UR5, UR20, UR7 ;  /* 0x00000014052572a4 */ /* 0x000fd8000f8e0207 */
.L_x_40:
[----:B------:R-:W2:Y:S02]  /*2840*/  LDCU UR4, c[0x0][0xb30] ;  /* 0x00016600ff0477ac */ /* 0x000ea40008000800 */
[----:B--2---:R-:W-:-:S09]  /*2850*/  UISETP.NE.AND UP0, UPT, UR4, 0x1, UPT ;  /* 0x000000010400788c */ /* 0x004fd2000bf05270 */
[----:B------:R-:W-:Y:S05]  /*2860*/  BRA.U UP0, `(.L_x_41) ;  /* 0x0000000100447547 */ /* 0x000fea000b800000 */
[----:B------:R-:W2:Y:S01]  /*2870*/  LDCU.128 UR16, c[0x0][0xb10] ;  /* 0x00016200ff1077ac */ /* 0x000ea20008000c00 */
[----:B------:R-:W3:Y:S01]  /*2880*/  LDCU UR10, c[0x0][0xb0c] ;  /* 0x00016180ff0a77ac */ /* 0x000ee20008000800 */
[----:B------:R-:W4:Y:S01]  /*2890*/  LDCU UR7, c[0x0][0xb20] ;  /* 0x00016400ff0777ac */ /* 0x000f220008000800 */
[----:B--2---:R-:W-:Y:S02]  /*28a0*/  UIMAD.WIDE.U32 UR8, UR37, UR16, URZ ;  /* 0x00000010250872a5 */ /* 0x004fe4000f8e00ff */
[----:B------:R-:W-:Y:S02]  /*28b0*/  UIMAD.WIDE.U32 UR4, UR31, UR19, URZ ;  /* 0x000000131f0472a5 */ /* 0x000fe4000f8e00ff */
[----:B---3--:R-:W-:Y:S02]  /*28c0*/  UISETP.NE.AND UP2, UPT, UR10, 0x1, UPT ;  /* 0x000000010a00788c */ /* 0x008fe4000bf45270 */
[----:B------:R-:W-:Y:S01]  /*28d0*/  UISETP.NE.AND UP0, UPT, UR18, 0x1, UPT ;  /* 0x000000011200788c */ /* 0x000fe2000bf05270 */
[----:B------:R-:W-:-:S02]  /*28e0*/  UMOV UR8, UR9 ;  /* 0x0000000900087c82 */ /* 0x000fc40008000000 */
[----:B------:R-:W-:Y:S01]  /*28f0*/  UMOV UR4, UR5 ;  /* 0x0000000500047c82 */ /* 0x000fe20008000000 */
[----:B------:R-:W-:Y:S02]  /*2900*/  USHF.R.U32.HI UR17, URZ, UR17, UR8 ;  /* 0x00000011ff117299 */ /* 0x000fe40008011608 */
[----:B----4-:R-:W-:Y:S02]  /*2910*/  USHF.R.U32.HI UR4, URZ, UR7, UR4 ;  /* 0x00000007ff047299 */ /* 0x010fe40008011604 */
[----:B------:R-:W-:Y:S02]  /*2920*/  USEL UR5, UR37, UR17, !UP2 ;  /* 0x0000001125057287 */ /* 0x000fe4000d000000 */
[----:B------:R-:W-:-:S04]  /*2930*/  USEL UR4, UR31, UR4, !UP0 ;  /* 0x000000041f047287 */ /* 0x000fc8000c000000 */
[----:B------:R-:W-:Y:S02]  /*2940*/  UIADD3 UR7, UPT, UPT, UR5, -UR4, URZ ;  /* 0x8000000405077290 */ /* 0x000fe4000fffe0ff */
[----:B------:R-:W-:Y:S02]  /*2950*/  UIADD3 UR4, UPT, UPT, -UR5, UR4, URZ ;  /* 0x0000000405047290 */ /* 0x000fe4000fffe1ff */
[----:B------:R-:W-:Y:S02]  /*2960*/  UIMAD UR31, UR7, UR18, UR31 ;  /* 0x00000012071f72a4 */ /* 0x000fe4000f8e021f */
[----:B------:R-:W-:-:S12]  /*2970*/  UIMAD UR37, UR4, UR10, UR37 ;  /* 0x0000000a042572a4 */ /* 0x000fd8000f8e0225 */
.L_x_41:
[----:B------:R-:W-:Y:S01]  /*2980*/  VIADD R11, R11, 0x1 ;  /* 0x000000010b0b7836 */ /* 0x000fe20000000000 */
[----:B------:R-:W-:Y:S02]  /*2990*/  R2UR UR5, R55 ;  /* 0x00000000370572ca */ /* 0x000fe400000e0000 */
[----:B------:R-:W-:Y:S02]  /*29a0*/  R2UR UR4, R54 ;  /* 0x00000000360472ca */ /* 0x000fe400000e0000 */
[C---:B------:R-:W-:Y:S02]  /*29b0*/  ISETP.NE.AND P0, PT, R11.reuse, 0x2, PT ;  /* 0x000000020b00780c */ /* 0x040fe40003f05270 */
[----:B------:R-:W-:Y:S02]  /*29c0*/  PLOP3.LUT P1, PT, PT, PT, PT, 0x80, 0x8 ;  /* 0x000000000008781c */ /* 0x000fe40003f2f070 */
[----:B-1----:R-:W-:Y:S02]  /*29d0*/  SEL R0, RZ, 0x1, P0 ;  /* 0x00000001ff007807 */ /* 0x002fe40000000000 */
[----:B------:R-:W-:-:S02]  /*29e0*/  SEL R11, R11, RZ, P0 ;  /* 0x000000ff0b0b7207 */ /* 0x000fc40000000000 */
[----:B------:R-:W-:Y:S01]  /*29f0*/  LOP3.LUT R10, R10, R0, RZ, 0x3c, !PT ;  /* 0x000000000a0a7212 */ /* 0x000fe200078e3cff */
[----:B------:R-:W-:Y:S02]  /*2a00*/  UIADD3 UR20, UPT, UPT, UR37, UR5, URZ ;  /* 0x0000000525147290 */ /* 0x000fe4000fffe0ff */
[----:B------:R-:W-:Y:S01]  /*2a10*/  UIADD3 UR32, UPT, UPT, UR31, UR4, URZ ;  /* 0x000000041f207290 */ /* 0x000fe2000fffe0ff */
[----:B------:R-:W-:Y:S11]  /*2a20*/  BRA.U UP1, `(.L_x_42) ;  /* 0xfffffff101387547 */ /* 0x000ff6000b83ffff */
[----:B------:R-:W-:Y:S01]  /*2a30*/  UIADD3 UR13, UPT, UPT, UR13, 0x40, URZ ;  /* 0x000000400d0d7890 */ /* 0x000fe2000fffe0ff */
[----:B------:R-:W-:-:S03]  /*2a40*/  SHF.L.U32 R2, R12, 0x1f, RZ ;  /* 0x0000001f0c027819 */ /* 0x000fc600000006ff */
[----:B------:R-:W-:-:S09]  /*2a50*/  ULEA UR4, UR6, UR13, 0x3 ;  /* 0x0000000d06047291 */ /* 0x000fd2000f8e18ff */
[----:B------:R-:W1:Y:S02]  /*2a60*/  SYNCS.PHASECHK.TRANS64.TRYWAIT P0, [UR4], R2 ;  /* 0x00000002ff0075a7 */ /* 0x000e640008001104 */
[----:B-1----:R-:W-:Y:S05]  /*2a70*/  @!P0 BRA `(.L_x_43) ;  /* 0x0000009800b48947 */ /* 0x002fea0003800000 */
.L_x_194:
[----:B------:R-:W-:-:S04]  /*2a80*/  UIADD3 UR4, UPT, UPT, UR6, 0x1, URZ ;  /* 0x0000000106047890 */ /* 0x000fc8000fffe0ff */
[----:B------:R-:W-:-:S04]  /*2a90*/  UISETP.NE.AND UP0, UPT, UR4, 0x8, UPT ;  /* 0x000000080400788c */ /* 0x000fc8000bf05270 */
[----:B------:R-:W-:Y:S02]  /*2aa0*/  USEL UR6, URZ, 0x1, UP0 ;  /* 0x00000001ff067887 */ /* 0x000fe40008000000 */
[----:B------:R-:W-:-:S04]  /*2ab0*/  USEL UR4, UR4, URZ, UP0 ;  /* 0x000000ff04047287 */ /* 0x000fc80008000000 */
[----:B------:R-:W-:Y:S01]  /*2ac0*/  ULEA UR5, UR4, UR13, 0x3 ;  /* 0x0000000d04057291 */ /* 0x000fe2000f8e18ff */
[----:B-1----:R-:W-:-:S04]  /*2ad0*/  LOP3.LUT R2, R12, UR6, RZ, 0x3c, !PT ;  /* 0x000000060c027c12 */ /* 0x002fc8000f8e3cff */
[----:B------:R-:W-:-:S04]  /*2ae0*/  SHF.L.U32 R3, R2, 0x1f, RZ ;  /* 0x0000001f02037819 */ /* 0x000fc800000006ff */
[----:B------:R-:W1:Y:S02]  /*2af0*/  SYNCS.PHASECHK.TRANS64.TRYWAIT P0, [UR5], R3 ;  /* 0x00000003ff0075a7 */ /* 0x000e640008001105 */
[----:B-1----:R-:W-:Y:S05]  /*2b00*/  @!P0 BRA `(.L_x_44) ;  /* 0x0000009800a88947 */ /* 0x002fea0003800000 */
.L_x_196:
[----:B------:R-:W-:-:S04]  /*2b10*/  UIADD3 UR4, UPT, UPT, UR4, 0x1, URZ ;  /* 0x0000000104047890 */ /* 0x000fc8000fffe0ff */
[----:B------:R-:W-:-:S04]  /*2b20*/  UISETP.NE.AND UP0, UPT, UR4, 0x8, UPT ;  /* 0x000000080400788c */ /* 0x000fc8000bf05270 */
[----:B------:R-:W-:Y:S02]  /*2b30*/  USEL UR6, URZ, 0x1, UP0 ;  /* 0x00000001ff067887 */ /* 0x000fe40008000000 */
[----:B------:R-:W-:-:S04]  /*2b40*/  USEL UR4, UR4, URZ, UP0 ;  /* 0x000000ff04047287 */ /* 0x000fc80008000000 */
[----:B------:R-:W-:Y:S01]  /*2b50*/  ULEA UR5, UR4, UR13, 0x3 ;  /* 0x0000000d04057291 */ /* 0x000fe2000f8e18ff */
[----:B------:R-:W-:-:S04]  /*2b60*/  LOP3.LUT R2, R2, UR6, RZ, 0x3c, !PT ;  /* 0x0000000602027c12 */ /* 0x000fc8000f8e3cff */
[----:B-1----:R-:W-:-:S04]  /*2b70*/  SHF.L.U32 R3, R2, 0x1f, RZ ;  /* 0x0000001f02037819 */ /* 0x002fc800000006ff */
[----:B------:R-:W1:Y:S02]  /*2b80*/  SYNCS.PHASECHK.TRANS64.TRYWAIT P0, [UR5], R3 ;  /* 0x00000003ff0075a7 */ /* 0x000e640008001105 */
[----:B-1----:R-:W-:Y:S05]  /*2b90*/  @!P0 BRA `(.L_x_45) ;  /* 0x00000098009c8947 */ /* 0x002fea0003800000 */
.L_x_198:
        /* <DEDUP_REMOVED lines=9> */
.L_x_200:
        /* <DEDUP_REMOVED lines=9> */
.L_x_202:
        /* <DEDUP_REMOVED lines=9> */
.L_x_204:
        /* <DEDUP_REMOVED lines=9> */
.L_x_206:
[----:B------:R-:W-:-:S04]  /*2de0*/  UIADD3 UR4, UPT, UPT, UR4, 0x1, URZ ;  /* 0x0000000104047890 */ /* 0x000fc8000fffe0ff */
[----:B------:R-:W-:-:S04]  /*2df0*/  UISETP.NE.AND UP0, UPT, UR4, 0x8, UPT ;  /* 0x000000080400788c */ /* 0x000fc8000bf05270 */
[----:B------:R-:W-:Y:S02]  /*2e00*/  USEL UR5, URZ, 0x1, UP0 ;  /* 0x00000001ff057887 */ /* 0x000fe40008000000 */
[----:B------:R-:W-:-:S04]  /*2e10*/  USEL UR4, UR4, URZ, UP0 ;  /* 0x000000ff04047287 */ /* 0x000fc80008000000 */
[----:B------:R-:W-:Y:S01]  /*2e20*/  ULEA UR4, UR4, UR13, 0x3 ;  /* 0x0000000d04047291 */ /* 0x000fe2000f8e18ff */
[----:B------:R-:W-:-:S04]  /*2e30*/  LOP3.LUT R2, R2, UR5, RZ, 0x3c, !PT ;  /* 0x0000000502027c12 */ /* 0x000fc8000f8e3cff */
[----:B------:R-:W-:Y:S01]  /*2e40*/  SHF.L.U32 R2, R2, 0x1f, RZ ;  /* 0x0000001f02027819 */ /* 0x000fe200000006ff */
[----:B-1----:R-:W-:-:S07]  /*2e50*/  IMAD.U32 R0, RZ, RZ, UR4 ;  /* 0x00000004ff007e24 */ /* 0x002fce000f8e00ff */
.L_x_50:
[----:B-1----:R1:W2:Y:S02]  /*2e60*/  SYNCS.PHASECHK.TRANS64.TRYWAIT P0, [R0+URZ], R2 ;  /* 0x00000002000075a7 */ /* 0x0022a400080011ff */
[----:B--2---:R-:W-:Y:S05]  /*2e70*/  @!P0 NANOSLEEP.SYNCS 0x989680 ;  /* 0x009896800000895d */ /* 0x004fea0003900000 */
[----:B------:R-:W2:Y:S02]  /*2e80*/  @!P0 SYNCS.PHASECHK.TRANS64 P0, [R0+URZ], R2 ;  /* 0x00000002000085a7 */ /* 0x000ea400080010ff */
[----:B--2---:R-:W-:Y:S05]  /*2e90*/  @P0 EXIT ;  /* 0x000000000000094d */ /* 0x004fea0003800000 */
[----:B------:R-:W-:Y:S05]  /*2ea0*/  BRA `(.L_x_50) ;  /* 0xfffffffc00ec7947 */ /* 0x000fea000383ffff */
.L_x_22:
[----:B------:R-:W1:Y:S02]  /*2eb0*/  S2UR UR4, SR_CgaCtaId ;  /* 0x00000000000479c3 */ /* 0x000e640000008800 */
[----:B-1----:R-:W-:-:S04]  /*2ec0*/  UISETP.NE.AND UP0, UPT, UR4, URZ, UPT ;  /* 0x000000ff0400728c */ /* 0x002fc8000bf05270 */
[----:B------:R-:W-:-:S09]  /*2ed0*/  UISETP.NE.OR UP0, UPT, UR13, 0x1, UP0 ;  /* 0x000000010d00788c */ /* 0x000fd20008705670 */
[----:B------:R-:W-:Y:S05]  /*2ee0*/  BRA.U UP0, `(.L_x_51) ;  /* 0x00000005004c7547 */ /* 0x000fea000b800000 */
[----:B------:R-:W1:Y:S01]  /*2ef0*/  S2UR UR5, SR_CgaCtaId ;  /* 0x00000000000579c3 */ /* 0x000e620000008800 */
[----:B------:R-:W-:Y:S01]  /*2f00*/  UMOV UR4, 0x400 ;  /* 0x0000040000047882 */ /* 0x000fe20000000000 */
[----:B------:R-:W-:Y:S01]  /*2f10*/  ISETP.GE.U32.AND P2, PT, R3, 0x4, PT ;  /* 0x000000040300780c */ /* 0x000fe20003f46070 */
[----:B------:R-:W-:Y:S01]  /*2f20*/  IMAD.MOV.U32 R12, RZ, RZ, 0x1 ;  /* 0x00000001ff0c7424 */ /* 0x000fe200078e00ff */
[----:B------:R-:W-:Y:S02]  /*2f30*/  CS2R R10, SRZ ;  /* 0x00000000000a7805 */ /* 0x000fe4000001ff00 */
[----:B------:R-:W-:Y:S01]  /*2f40*/  CS2R R8, SRZ ;  /* 0x0000000000087805 */ /* 0x000fe2000001ff00 */
[----:B-1----:R-:W-:-:S03]  /*2f50*/  ULEA UR6, UR5, UR4, 0x18 ;  /* 0x0000000405067291 */ /* 0x002fc6000f8ec0ff */
[----:B------:R-:W-:-:S09]  /*2f60*/  UMOV UR5, URZ ;  /* 0x000000ff00057c82 */ /* 0x000fd20008000000 */
.L_x_55:
[----:B------:R-:W-:Y:S02]  /*2f70*/  LEA R0, R8, UR6, 0x3 ;  /* 0x0000000608007c11 */ /* 0x000fe4000f8e18ff */
[----:B------:R-:W-:-:S03]  /*2f80*/  SHF.L.U32 R4, R9, 0x1f, RZ ;  /* 0x0000001f09047819 */ /* 0x000fc600000006ff */
[----:B------:R-:W-:Y:S01]  /*2f90*/  VIADD R5, R0, 0x140 ;  /* 0x0000014000057836 */ /* 0x000fe20000000000 */
[----:B------:R-:W1:Y:S02]  /*2fa0*/  SYNCS.PHASECHK.TRANS64.TRYWAIT P0, [R0+URZ+0x130], R4 ;  /* 0x00013004000075a7 */ /* 0x000e6400080011ff */
[----:B-1----:R-:W-:Y:S05]  /*2fb0*/  @!P0 BRA `(.L_x_52) ;  /* 0x00000098000c8947 */ /* 0x002fea0003800000 */
.L_x_207:
[----:B------:R-:W-:Y:S01]  /*2fc0*/  ULEA UR4, UR5, UR6, 0x3 ;  /* 0x0000000605047291 */ /* 0x000fe2000f8e18ff */
[----:B-1----:R-:W-:Y:S01]  /*2fd0*/  PRMT R0, RZ, 0x654, R5 ;  /* 0x00000654ff007816 */ /* 0x002fe20000000005 */
[----:B------:R-:W-:Y:S01]  /*2fe0*/  @!P2 IMAD.MOV.U32 R4, RZ, RZ, 0x10 ;  /* 0x00000010ff04a424 */ /* 0x000fe200078e00ff */
[----:B------:R-:W-:Y:S01]  /*2ff0*/  SHF.L.U32 R5, R12, 0x1f, RZ ;  /* 0x0000001f0c057819 */ /* 0x000fe200000006ff */
[----:B------:R-:W-:Y:S01]  /*3000*/  UIADD3 UR7, UPT, UPT, UR4, 0xd0, URZ ;  /* 0x000000d004077890 */ /* 0x000fe2000fffe0ff */
[----:B------:R1:W-:Y:S05]  /*3010*/  SYNCS.ARRIVE.TRANS64.RED.A1T0 RZ, [R0+URZ], RZ ;  /* 0x000000ff00ff79a7 */ /* 0x0003ea00081004ff */
[----:B------:R-:W-:Y:S01]  /*3020*/  IMAD.U32 R6, RZ, RZ, UR7 ;  /* 0x00000007ff067e24 */ /* 0x000fe2000f8e00ff */
[----:B------:R-:W2:Y:S04]  /*3030*/  SYNCS.PHASECHK.TRANS64.TRYWAIT P0, [UR4+0xe0], R5 ;  /* 0x0000e005ff0075a7 */ /* 0x000ea80008001104 */
[----:B------:R-:W-:Y:S01]  /*3040*/  PRMT R6, R3, 0x654, R6 ;  /* 0x0000065403067816 */ /* 0x000fe20000000006 */
[----:B-12---:R-:W-:Y:S06]  /*3050*/  @!P0 BRA `(.L_x_53) ;  /* 0x0000009400f88947 */ /* 0x006fec0003800000 */
.L_x_209:
[----:B------:R-:W-:Y:S01]  /*3060*/  ULEA UR8, UR5, UR6, 0x4 ;  /* 0x0000000605087291 */ /* 0x000fe2000f8e20ff */
[----:B------:R-:W-:Y:S01]  /*3070*/  SEL R2, R6, R2, !P2 ;  /* 0x0000000206027207 */ /* 0x000fe20005000000 */
[----:B------:R-:W-:Y:S01]  /*3080*/  UIADD3 UR9, UPT, UPT, UR4, 0xd0, URZ ;  /* 0x000000d004097890 */ /* 0x000fe2000fffe0ff */
[----:B-1----:R-:W-:Y:S01]  /*3090*/  LEA R0, R11, UR6, 0x3 ;  /* 0x000000060b007c11 */ /* 0x002fe2000f8e18ff */
[----:B------:R-:W-:Y:S01]  /*30a0*/  UIADD3 UR8, UPT, UPT, UR8, 0x160, URZ ;  /* 0x0000016008087890 */ /* 0x000fe2000fffe0ff */
[----:B------:R1:W-:Y:S01]  /*30b0*/  @!P2 SYNCS.ARRIVE.TRANS64.RED RZ, [R2+URZ], R4 ;  /* 0x0000000402ffa9a7 */ /* 0x0003e200080004ff */
[----:B------:R-:W-:Y:S01]  /*30c0*/  UIADD3 UR4, UPT, UPT, UR5, 0x1, URZ ;  /* 0x0000000105047890 */ /* 0x000fe2000fffe0ff */
[----:B------:R-:W-:-:S03]  /*30d0*/  VIADD R8, R8, 0x1 ;  /* 0x0000000108087836 */ /* 0x000fc60000000000 */
[----:B------:R-:W-:Y:S02]  /*30e0*/  UISETP.NE.AND UP0, UPT, UR4, 0x2, UPT ;  /* 0x000000020400788c */ /* 0x000fe4000bf05270 */
[----:B------:R-:W-:Y:S01]  /*30f0*/  ISETP.NE.AND P0, PT, R8, 0x2, PT ;  /* 0x000000020800780c */ /* 0x000fe20003f05270 */
[----:B------:R-:W-:Y:S06]  /*3100*/  UGETNEXTWORKID.BROADCAST [UR8], [UR9] ;  /* 0x00000000080073ca */ /* 0x000fec0008000100 */
[----:B------:R-:W-:Y:S02]  /*3110*/  USEL UR7, URZ, 0x1, UP0 ;  /* 0x00000001ff077887 */ /* 0x000fe40008000000 */
[----:B------:R-:W-:-:S04]  /*3120*/  USEL UR5, UR4, URZ, UP0 ;  /* 0x000000ff04057287 */ /* 0x000fc80008000000 */
[----:B------:R-:W-:Y:S02]  /*3130*/  LOP3.LUT R12, R12, UR7, RZ, 0x3c, !PT ;  /* 0x000000070c0c7c12 */ /* 0x000fe4000f8e3cff */
[----:B-1----:R-:W-:-:S04]  /*3140*/  SHF.L.U32 R4, R10, 0x1f, RZ ;  /* 0x0000001f0a047819 */ /* 0x002fc800000006ff */
[----:B------:R-:W1:Y:S02]  /*3150*/  SYNCS.PHASECHK.TRANS64.TRYWAIT P1, [R0+URZ+0xd0], R4 ;  /* 0x0000d004000075a7 */ /* 0x000e6400080211ff */
[----:B-1----:R-:W-:Y:S05]  /*3160*/  @!P1 BRA `(.L_x_54) ;  /* 0x0000009400cc9947 */ /* 0x002fea0003800000 */
.L_x_210:
[C---:B-1----:R-:W-:Y:S01]  /*3170*/  LEA R4, R11.reuse, UR6, 0x4 ;  /* 0x000000060b047c11 */ /* 0x042fe2000f8e20ff */
[----:B------:R-:W-:Y:S01]  /*3180*/  VIADD R0, R0, 0xe0 ;  /* 0x000000e000007836 */ /* 0x000fe20000000000 */
[----:B------:R-:W-:Y:S01]  /*3190*/  SEL R8, R8, RZ, P0 ;  /* 0x000000ff08087207 */ /* 0x000fe20000000000 */
[----:B------:R-:W-:-:S03]  /*31a0*/  VIADD R11, R11, 0x1 ;  /* 0x000000010b0b7836 */ /* 0x000fc60000000000 */
[----:B------:R-:W1:Y:S01]  /*31b0*/  LDS.128 R4, [R4+0x160] ;  /* 0x0001600004047984 */ /* 0x000e620000000c00 */
[----:B------:R-:W-:Y:S02]  /*31c0*/  PRMT R0, RZ, 0x654, R0 ;  /* 0x00000654ff007816 */ /* 0x000fe40000000000 */
[C---:B------:R-:W-:Y:S01]  /*31d0*/  ISETP.NE.AND P1, PT, R11.reuse, 0x2, PT ;  /* 0x000000020b00780c */ /* 0x040fe20003f25270 */
[----:B------:R-:W-:Y:S01]  /*31e0*/  @!PT LDS RZ, [RZ] ;  /* 0x00000000fffff984 */ /* 0x000fe20000000800 */
[----:B------:R-:W-:Y:S01]  /*31f0*/  @!PT LDS RZ, [RZ] ;  /* 0x00000000fffff984 */ /* 0x000fe20000000800 */
[----:B------:R-:W-:Y:S01]  /*3200*/  @!PT LDS RZ, [RZ] ;  /* 0x00000000fffff984 */ /* 0x000fe20000000800 */
[----:B------:R-:W-:Y:S01]  /*3210*/  @!PT LDS RZ, [RZ] ;  /* 0x00000000fffff984 */ /* 0x000fe20000000800 */
[----:B------:R2:W-:Y:S06]  /*3220*/  MEMBAR.ALL.CTA ;  /* 0x0000000000007992 */ /* 0x0005ec0000008000 */
[----:B--2---:R-:W2:Y:S01]  /*3230*/  FENCE.VIEW.ASYNC.S ;  /* 0x00000000000073c6 */ /* 0x004ea20000000000 */
[----:B------:R-:W-:Y:S01]  /*3240*/  SEL R11, R11, RZ, P1 ;  /* 0x000000ff0b0b7207 */ /* 0x000fe20000800000 */
[----:B--2---:R2:W-:Y:S01]  /*3250*/  SYNCS.ARRIVE.TRANS64.RED.A1T0 RZ, [R0+URZ], RZ ;  /* 0x000000ff00ff79a7 */ /* 0x0045e200081004ff */
[----:B-1----:R-:W-:-:S02]  /*3260*/  LOP3.LUT P3, RZ, R6, 0x1, RZ, 0xc0, !PT ;  /* 0x0000000106ff7812 */ /* 0x002fc4000786c0ff */
[----:B------:R-:W-:-:S04]  /*3270*/  SEL R4, RZ, 0x1, P1 ;  /* 0x00000001ff047807 */ /* 0x000fc80000800000 */
[----:B------:R-:W-:Y:S02]  /*3280*/  LOP3.LUT R10, R10, R4, RZ, 0x3c, !PT ;  /* 0x000000040a0a7212 */ /* 0x000fe400078e3cff */
[----:B--2---:R-:W-:-:S04]  /*3290*/  SEL R0, RZ, 0x1, P0 ;  /* 0x00000001ff007807 */ /* 0x004fc80000000000 */
[----:B------:R-:W-:Y:S01]  /*32a0*/  LOP3.LUT R9, R9, R0, RZ, 0x3c, !PT ;  /* 0x0000000009097212 */ /* 0x000fe200078e3cff */
[----:B------:R-:W-:Y:S06]  /*32b0*/  @P3 BRA `(.L_x_55) ;  /* 0xfffffffc002c3947 */ /* 0x000fec000383ffff */
[----:B------:R-:W-:Y:S01]  /*32c0*/  ULEA UR4, UR5, UR6, 0x3 ;  /* 0x0000000605047291 */ /* 0x000fe2000f8e18ff */
[----:B------:R-:W-:-:S08]  /*32d0*/  SHF.L.U32 R2, R12, 0x1f, RZ ;  /* 0x0000001f0c027819 */ /* 0x000fd000000006ff */
[----:B------:R-:W1:Y:S02]  /*32e0*/  SYNCS.PHASECHK.TRANS64 P0, [UR4+0xe0], R2 ;  /* 0x0000e002ff0075a7 */ /* 0x000e640008001004 */
[----:B-1----:R-:W-:Y:S05]  /*32f0*/  @P0 BRA `(.L_x_56) ;  /* 0x0000000000080947 */ /* 0x002fea0003800000 */
[----:B------:R-:W1:Y:S02]  /*3300*/  SYNCS.PHASECHK.TRANS64.TRYWAIT P0, [UR4+0xe0], R2 ;  /* 0x0000e002ff0075a7 */ /* 0x000e640008001104 */
[----:B-1----:R-:W-:Y:S05]  /*3310*/  @!P0 BRA `(.L_x_57) ;  /* 0x0000009400748947 */ /* 0x002fea0003800000 */
.L_x_56:
[----:B------:R-:W-:-:S04]  /*3320*/  UIADD3 UR7, UPT, UPT, UR5, 0x1, URZ ;  /* 0x0000000105077890 */ /* 0x000fc8000fffe0ff */
[----:B------:R-:W-:-:S04]  /*3330*/  UISETP.NE.AND UP0, UPT, UR7, 0x2, UPT ;  /* 0x000000020700788c */ /* 0x000fc8000bf05270 */
[----:B------:R-:W-:Y:S02]  /*3340*/  USEL UR8, URZ, 0x1, UP0 ;  /* 0x00000001ff087887 */ /* 0x000fe40008000000 */
[----:B------:R-:W-:-:S04]  /*3350*/  USEL UR7, UR7, URZ, UP0 ;  /* 0x000000ff07077287 */ /* 0x000fc80008000000 */
[----:B------:R-:W-:Y:S01]  /*3360*/  ULEA UR7, UR7, UR6, 0x3 ;  /* 0x0000000607077291 */ /* 0x000fe2000f8e18ff */
[----:B-1----:R-:W-:-:S04]  /*3370*/  LOP3.LUT R2, R12, UR8, RZ, 0x3c, !PT ;  /* 0x000000080c027c12 */ /* 0x002fc8000f8e3cff */
[----:B------:R-:W-:-:S04]  /*3380*/  SHF.L.U32 R0, R2, 0x1f, RZ ;  /* 0x0000001f02007819 */ /* 0x000fc800000006ff */
[----:B------:R-:W1:Y:S02]  /*3390*/  SYNCS.PHASECHK.TRANS64 P0, [UR7+0xe0], R0 ;  /* 0x0000e000ff0075a7 */ /* 0x000e640008001007 */
[----:B-1----:R-:W-:Y:S05]  /*33a0*/  @P0 EXIT ;  /* 0x000000000000094d */ /* 0x002fea0003800000 */
[----:B------:R-:W-:Y:S02]  /*33b0*/  SHF.L.U32 R2, R2, 0x1f, RZ ;  /* 0x0000001f02027819 */ /* 0x000fe400000006ff */
[----:B------:R-:W-:-:S07]  /*33c0*/  MOV R0, UR7 ;  /* 0x0000000700007c02 */ /* 0x000fce0008000f00 */
.L_x_58:
[----:B-1----:R1:W2:Y:S02]  /*33d0*/  SYNCS.PHASECHK.TRANS64.TRYWAIT P0, [R0+URZ+0xe0], R2 ;  /* 0x0000e002000075a7 */ /* 0x0022a400080011ff */
[----:B--2---:R-:W-:Y:S05]  /*33e0*/  @!P0 NANOSLEEP.SYNCS 0x989680 ;  /* 0x009896800000895d */ /* 0x004fea0003900000 */
[----:B------:R-:W2:Y:S02]  /*33f0*/  @!P0 SYNCS.PHASECHK.TRANS64 P0, [R0+URZ+0xe0], R2 ;  /* 0x0000e002000085a7 */ /* 0x000ea400080010ff */
[----:B--2---:R-:W-:Y:S05]  /*3400*/  @P0 EXIT ;  /* 0x000000000000094d */ /* 0x004fea0003800000 */
[----:B------:R-:W-:Y:S05]  /*3410*/  BRA `(.L_x_58) ;  /* 0xfffffffc00ec7947 */ /* 0x000fea000383ffff */
.L_x_51:
[----:B------:R-:W-:Y:S05]  /*3420*/  BRA.U UP4, `(.L_x_59) ;  /* 0x0000001104dc7547 */ /* 0x000fea000b800000 */
[----:B------:R-:W1:Y:S01]  /*3430*/  S2UR UR7, SR_CgaCtaId ;  /* 0x00000000000779c3 */ /* 0x000e620000008800 */
[----:B------:R-:W-:Y:S01]  /*3440*/  UMOV UR4, 0x40 ;  /* 0x0000004000047882 */ /* 0x000fe20000000000 */
[----:B------:R-:W-:Y:S01]  /*3450*/  NOP ;  /* 0x0000000000007918 */ /* 0x000fe20000000000 */
[----:B------:R-:W-:Y:S01]  /*3460*/  UMOV UR6, 0x400 ;  /* 0x0000040000067882 */ /* 0x000fe20000000000 */
[----:B-1----:R-:W-:Y:S02]  /*3470*/  ULEA UR5, UR7, UR4, 0x18 ;  /* 0x0000000407057291 */ /* 0x002fe4000f8ec0ff */
[----:B------:R-:W-:-:S07]  /*3480*/  ULEA UR6, UR7, UR6, 0x18 ;  /* 0x0000000607067291 */ /* 0x000fce000f8ec0ff */
[----:B------:R-:W1:Y:S02]  /*3490*/  LDS.U8 R3, [UR5+0x1c] ;  /* 0x00001c05ff037984 */ /* 0x000e640008000000 */
[----:B-1----:R-:W-:-:S13]  /*34a0*/  ISETP.NE.AND P0, PT, R3, RZ, PT ;  /* 0x000000ff0300720c */ /* 0x002fda0003f05270 */
[----:B------:R-:W-:Y:S05]  /*34b0*/  @P0 BRA `(.L_x_60) ;  /* 0x0000000400080947 */ /* 0x000fea0003800000 */
[----:B------:R-:W-:Y:S02]  /*34c0*/  UISETP.NE.U32.AND UP1, UPT, UR47, 0x1, UPT ;  /* 0x000000012f00788c */ /* 0x000fe4000bf25070 */
[----:B------:R-:W-:-:S07]  /*34d0*/  UIADD3 UR7, UPT, UPT, UR5, 0x8, URZ ;  /* 0x0000000805077890 */ /* 0x000fce000fffe0ff */
[----:B------:R-:W-:Y:S05]  /*34e0*/  BRA.U !UP1, `(.L_x_61) ;  /* 0x00000001099c7547 */ /* 0x000fea000b800000 */
[----:B------:R-:W-:Y:S01]  /*34f0*/  ELECT P0, URZ, PT ;  /* 0x0000000000ff782f */ /* 0x000fe20003800000 */
[----:B------:R-:W-:-:S12]  /*3500*/  BSSY B0, `(.L_x_61) ;  /* 0x0000025000007945 */ /* 0x000fd80003800000 */
[----:B------:R-:W-:Y:S05]  /*3510*/  @!P0 BRA `(.L_x_62) ;  /* 0x00000000008c8947 */ /* 0x000fea0003800000 */
[----:B------:R-:W-:-:S05]  /*3520*/  UMOV UR4, 0x10 ;  /* 0x0000001000047882 */ /* 0x000fca0000000000 */
[----:B------:R-:W-:Y:S04]  /*3530*/  DEPBAR.LE SB1, 0x36 ;  /* 0x00009d800000791a */ /* 0x000fe80000000000 */
[----:B------:R-:W1:Y:S02]  /*3540*/  UTCATOMSWS.2CTA.FIND_AND_SET.ALIGN UP0, UR4, UR4 ;  /* 0x00000004000475e3 */ /* 0x000e640008200800 */
[----:B-1----:R-:W-:Y:S01]  /*3550*/  MOV R10, UR4 ;  /* 0x00000004000a7c02 */ /* 0x002fe20008000f00 */
[----:B------:R-:W-:Y:S06]  /*3560*/  BRA.U UP0, `(.L_x_63) ;  /* 0x0000000100187547 */ /* 0x000fec000b800000 */
.L_x_64:
[----:B------:R-:W-:Y:S05]  /*3570*/  NANOSLEEP 0x64 ;  /* 0x000000640000795d */ /* 0x000fea0003800000 */
[----:B------:R-:W-:-:S05]  /*3580*/  UMOV UR4, 0x10 ;  /* 0x0000001000047882 */ /* 0x000fca0000000000 */
[----:B------:R-:W-:Y:S04]  /*3590*/  DEPBAR.LE SB1, 0x36 ;  /* 0x00009d800000791a */ /* 0x000fe80000000000 */
[----:B------:R-:W1:Y:S02]  /*35a0*/  UTCATOMSWS.2CTA.FIND_AND_SET.ALIGN UP0, UR4, UR4 ;  /* 0x00000004000475e3 */ /* 0x000e640008200800 */
[----:B-1----:R-:W-:Y:S01]  /*35b0*/  MOV R10, UR4 ;  /* 0x00000004000a7c02 */ /* 0x002fe20008000f00 */
[----:B------:R-:W-:Y:S05]  /*35c0*/  BRA.U !UP0, `(.L_x_64) ;  /* 0xfffffffd08e87547 */ /* 0x000fea000b83ffff */
.L_x_63:
[----:B------:R-:W1:Y:S01]  /*35d0*/  LDS R6, [UR5+0x10] ;  /* 0x00001005ff067984 */ /* 0x000e620008000800 */
[----:B------:R-:W-:Y:S01]  /*35e0*/  IMAD.U32 R3, RZ, RZ, UR6 ;  /* 0x00000006ff037e24 */ /* 0x000fe2000f8e00ff */
[----:B------:R-:W-:-:S03]  /*35f0*/  MOV R4, UR46 ;  /* 0x0000002e00047c02 */ /* 0x000fc60008000f00 */
[----:B------:R-:W-:Y:S01]  /*3600*/  VIADD R3, R3, 0x180 ;  /* 0x0000018003037836 */ /* 0x000fe20000000000 */
[----:B-1----:R-:W-:-:S04]  /*3610*/  SHF.L.U32 R6, R6, 0x1f, RZ ;  /* 0x0000001f06067819 */ /* 0x002fc800000006ff */
[----:B------:R-:W1:Y:S02]  /*3620*/  SYNCS.PHASECHK.TRANS64.TRYWAIT P0, [UR5+0x8], R6 ;  /* 0x00000806ff0075a7 */ /* 0x000e640008001105 */
[----:B-1----:R-:W-:Y:S05]  /*3630*/  @P0 BRA `(.L_x_65) ;  /* 0x0000000000080947 */ /* 0x002fea0003800000 */
[----:B------:R-:W1:Y:S02]  /*3640*/  SYNCS.PHASECHK.TRANS64.TRYWAIT P0, [UR5+0x8], R6 ;  /* 0x00000806ff0075a7 */ /* 0x000e640008001105 */
[----:B-1----:R-:W-:Y:S05]  /*3650*/  @!P0 BRA `(.L_x_66) ;  /* 0x0000009000bc8947 */ /* 0x002fea0003800000 */
.L_x_65:
[----:B------:R-:W-:Y:S01]  /*3660*/  PRMT R4, R4, 0x654, R3 ;  /* 0x0000065404047816 */ /* 0x000fe20000000003 */
[----:B------:R-:W-:Y:S01]  /*3670*/  HFMA2 R3, -RZ, RZ, 0, 5.9604644775390625e-08 ;  /* 0x00000001ff037431 */ /* 0x000fe200000001ff */
[----:B------:R-:W-:Y:S01]  /*3680*/  UPRMT UR4, UR46, 0x654, UR7 ;  /* 0x000006542e047896 */ /* 0x000fe20008000007 */
[----:B------:R-:W-:Y:S02]  /*3690*/  IMAD.MOV.U32 R8, RZ, RZ, 0xffff ;  /* 0x0000ffffff087424 */ /* 0x000fe400078e00ff */
[----:B-1----:R-:W-:Y:S02]  /*36a0*/  IMAD.MOV.U32 R6, RZ, RZ, 0x4 ;  /* 0x00000004ff067424 */ /* 0x002fe400078e00ff */
[----:B------:R-:W-:Y:S01]  /*36b0*/  IMAD.SHL.U32 R9, R10, 0x20, RZ ;  /* 0x000000200a097824 */ /* 0x000fe200078e00ff */
[----:B------:R-:W-:Y:S02]  /*36c0*/  MOV R5, UR4 ;  /* 0x0000000400057c02 */ /* 0x000fe40008000f00 */
[-C--:B------:R-:W-:Y:S01]  /*36d0*/  SHF.L.U32 R8, R8, R10.reuse, RZ ;  /* 0x0000000a08087219 */ /* 0x080fe200000006ff */
[----:B------:R1:W-:Y:S01]  /*36e0*/  SYNCS.ARRIVE.TRANS64.RED RZ, [UR4], R6 ;  /* 0x00000006ffff79a7 */ /* 0x0003e20008000404 */
[----:B------:R-:W-:Y:S01]  /*36f0*/  SHF.L.U32 R7, R3, R10, RZ ;  /* 0x0000000a03077219 */ /* 0x000fe200000006ff */
[----:B------:R1:W-:Y:S04]  /*3700*/  STS [UR6+0x180], R9 ;  /* 0x00018009ff007988 */ /* 0x0003e80008000806 */
[----:B------:R1:W-:Y:S04]  /*3710*/  STAS [R4.64], R10 ;  /* 0x0000000a04007dbd */ /* 0x0003e8000c0008ff */
[----:B------:R1:W-:Y:S04]  /*3720*/  ATOMS.OR RZ, [UR5+0x14], R8 ;  /* 0x00001408ffff798c */ /* 0x0003e8000b000005 */
[----:B------:R1:W-:Y:S04]  /*3730*/  ATOMS.OR RZ, [UR5+0x18], R7 ;  /* 0x00001807ffff798c */ /* 0x0003e8000b000005 */
[----:B------:R1:W-:Y:S02]  /*3740*/  ATOMS.XOR RZ, [UR5+0x10], R3 ;  /* 0x00001003ffff798c */ /* 0x0003e4000b800005 */
.L_x_62:
[----:B------:R-:W-:Y:S05]  /*3750*/  BSYNC B0 ;  /* 0x0000000000007941 */ /* 0x000fea0003800000 */
.L_x_61:
[----:B------:R-:W-:Y:S05]  /*3760*/  BRA.U UP1, `(.L_x_67) ;  /* 0x00000001016c7547 */ /* 0x000fea000b800000 */
[----:B------:R-:W-:-:S03]  /*3770*/  UMOV UR4, 0xffffffff ;  /* 0xffffffff00047882 */ /* 0x000fc60000000000 */
[----:B------:R-:W-:Y:S05]  /*3780*/  BRA.DIV UR4, `(.L_x_68) ;  /* 0x0000009204887947 */ /* 0x000fea000b800000 */
[----:B------:R-:W-:-:S13]  /*3790*/  ELECT P0, URZ, PT ;  /* 0x0000000000ff782f */ /* 0x000fda0003800000 */
.L_x_214:
[----:B------:R-:W-:Y:S05]  /*37a0*/  @!P0 BRA `(.L_x_67) ;  /* 0x00000000005c8947 */ /* 0x000fea0003800000 */
[----:B-1----:R-:W1:Y:S02]  /*37b0*/  LDS R4, [UR5+0x10] ;  /* 0x00001005ff047984 */ /* 0x002e640008000800 */
[----:B-1----:R-:W-:-:S04]  /*37c0*/  SHF.L.U32 R4, R4, 0x1f, RZ ;  /* 0x0000001f04047819 */ /* 0x002fc800000006ff */
[----:B------:R-:W1:Y:S02]  /*37d0*/  SYNCS.PHASECHK.TRANS64.TRYWAIT P0, [UR5+0x8], R4 ;  /* 0x00000804ff0075a7 */ /* 0x000e640008001105 */
[----:B-1----:R-:W-:Y:S05]  /*37e0*/  @P0 BRA `(.L_x_69) ;  /* 0x0000000000080947 */ /* 0x002fea0003800000 */
[----:B------:R-:W1:Y:S02]  /*37f0*/  SYNCS.PHASECHK.TRANS64.TRYWAIT P0, [UR5+0x8], R4 ;  /* 0x00000804ff0075a7 */ /* 0x000e640008001105 */
[----:B-1----:R-:W-:Y:S05]  /*3800*/  @!P0 BRA `(.L_x_70) ;  /* 0x00000090008c8947 */ /* 0x002fea0003800000 */
.L_x_69:
[----:B------:R-:W2:Y:S01]  /*3810*/  LDS R6, [UR6+0x180] ;  /* 0x00018006ff067984 */ /* 0x000ea20008000800 */
[----:B-1----:R-:W-:Y:S02]  /*3820*/  HFMA2 R3, -RZ, RZ, 0, 5.9604644775390625e-08 ;  /* 0x00000001ff037431 */ /* 0x002fe400000001ff */
[----:B------:R-:W-:Y:S01]  /*3830*/  IMAD.MOV.U32 R4, RZ, RZ, 0xffff ;  /* 0x0000ffffff047424 */ /* 0x000fe200078e00ff */
[----:B------:R-:W-:Y:S01]  /*3840*/  UPRMT UR4, UR46, 0x654, UR7 ;  /* 0x000006542e047896 */ /* 0x000fe20008000007 */
[----:B--2---:R-:W-:-:S03]  /*3850*/  IMAD.SHL.U32 R5, R6, 0x20, RZ ;  /* 0x0000002006057824 */ /* 0x004fc600078e00ff */
[-C--:B------:R-:W-:Y:S02]  /*3860*/  SHF.L.U32 R4, R4, R6.reuse, RZ ;  /* 0x0000000604047219 */ /* 0x080fe400000006ff */
[----:B------:R-:W-:Y:S01]  /*3870*/  SHF.L.U32 R6, R3, R6, RZ ;  /* 0x0000000603067219 */ /* 0x000fe200000006ff */
[----:B------:R2:W-:Y:S04]  /*3880*/  STS [UR6+0x180], R5 ;  /* 0x00018005ff007988 */ /* 0x0005e80008000806 */
[----:B------:R2:W-:Y:S04]  /*3890*/  ATOMS.OR RZ, [UR5+0x14], R4 ;  /* 0x00001404ffff798c */ /* 0x0005e8000b000005 */
[----:B------:R2:W-:Y:S01]  /*38a0*/  ATOMS.OR RZ, [UR5+0x18], R6 ;  /* 0x00001806ffff798c */ /* 0x0005e2000b000005 */
[----:B------:R-:W-:Y:S03]  /*38b0*/  SYNCS.ARRIVE.TRANS64.RED.A1T0 RZ, [UR4], RZ ;  /* 0x000000ffffff79a7 */ /* 0x000fe60008100404 */
[----:B------:R2:W-:Y:S01]  /*38c0*/  ATOMS.XOR RZ, [UR5+0x10], R3 ;  /* 0x00001003ffff798c */ /* 0x0005e2000b800005 */
[----:B------:R-:W-:Y:S05]  /*38d0*/  BRA `(.L_x_67) ;  /* 0x0000000000107947 */ /* 0x000fea0003800000 */
.L_x_60:
[----:B------:R-:W-:Y:S02]  /*38e0*/  MOV R3, 0xffffffff ;  /* 0xffffffff00037802 */ /* 0x000fe40000000f00 */
[----:B------:R-:W-:-:S03]  /*38f0*/  MOV R4, 0x3920 ;  /* 0x0000392000047802 */ /* 0x000fc60000000f00 */
[----:B------:R1:W-:Y:S04]  /*3900*/  STS [UR6+0x180], R3 ;  /* 0x00018003ff007988 */ /* 0x0003e80008000806 */
[----:B-1---5:R-:W-:Y:S05]  /*3910*/  CALL.REL.NOINC `($__internal_1_$__cuda_sm10x_tcgen05_guardrail_trap_phase_invalid_during_alloc) ;  /* 0x0000009c00107944 */ /* 0x022fea0003c00000 */
.L_x_67:
[----:B------:R-:W-:Y:S05]  /*3920*/  WARPSYNC.ALL ;  /* 0x0000000000007948 */ /* 0x000fea0003800000 */
[----:B------:R-:W3:Y:S01]  /*3930*/  S2UR UR4, SR_CgaCtaId ;  /* 0x00000000000479c3 */ /* 0x000ee20000008800 */
[----:B------:R-:W-:Y:S01]  /*3940*/  UMOV UR26, 0x400 ;  /* 0x00000400001a7882 */ /* 0x000fe20000000000 */
[----:B------:R-:W-:-:S06]  /*3950*/  NOP ;  /* 0x0000000000007918 */ /* 0x000fcc0000000000 */
[----:B------:R-:W-:Y:S06]  /*3960*/  BAR.ARV 0x6, 0xa0 ;  /* 0x0182800000007b1d */ /* 0x000fec0000002000 */
[----:B------:R-:W4:Y:S01]  /*3970*/  LDCU UR6, c[0x0][0x38c] ;  /* 0x00007180ff0677ac */ /* 0x000f220008000800 */
[----:B------:R-:W-:Y:S01]  /*3980*/  LOP3.LUT R0, R0, 0xffff, RZ, 0xc0, !PT ;  /* 0x0000ffff00007812 */ /* 0x000fe200078ec0ff */
[----:B-1----:R-:W-:Y:S01]  /*3990*/  IMAD.MOV.U32 R9, RZ, RZ, 0x1 ;  /* 0x00000001ff097424 */ /* 0x002fe200078e00ff */
[----:B------:R-:W-:Y:S01]  /*39a0*/  LOP3.LUT R2, R2, 0xffff, RZ, 0xc0, !PT ;  /* 0x0000ffff02027812 */ /* 0x000fe200078ec0ff */
[----:B------:R-:W-:Y:S01]  /*39b0*/  IMAD.MOV.U32 R8, RZ, RZ, RZ ;  /* 0x000000ffff087224 */ /* 0x000fe200078e00ff */
[----:B------:R-:W-:Y:S01]  /*39c0*/  R2UR UR42, R0 ;  /* 0x00000000002a72ca */ /* 0x000fe200000e0000 */
[----:B------:R-:W-:Y:S01]  /*39d0*/  UMOV UR32, URZ ;  /* 0x000000ff00207c82 */ /* 0x000fe20008000000 */
[----:B------:R-:W-:Y:S01]  /*39e0*/  R2UR UR28, R2 ;  /* 0x00000000021c72ca */ /* 0x000fe200000e0000 */
[----:B------:R-:W-:Y:S01]  /*39f0*/  UMOV UR23, URZ ;  /* 0x000000ff00177c82 */ /* 0x000fe20008000000 */
[----:B------:R-:W-:Y:S01]  /*3a00*/  UMOV UR22, URZ ;  /* 0x000000ff00167c82 */ /* 0x000fe20008000000 */
[----:B---3--:R-:W-:-:S02]  /*3a10*/  ULEA UR26, UR4, UR26, 0x18 ;  /* 0x0000001a041a7291 */ /* 0x008fc4000f8ec0ff */
[----:B------:R-:W-:Y:S02]  /*3a20*/  UISETP.NE.AND UP3, UPT, UR47, URZ, UPT ;  /* 0x000000ff2f00728c */ /* 0x000fe4000bf65270 */
[----:B------:R-:W-:Y:S02]  /*3a30*/  UIADD3 UR5, UPT, UPT, UR26, 0x8400, URZ ;  /* 0x000084001a057890 */ /* 0x000fe4000fffe0ff */
[----:B------:R-:W-:Y:S02]  /*3a40*/  UIADD3 UR4, UPT, UPT, UR26, 0x18400, URZ ;  /* 0x000184001a047890 */ /* 0x000fe4000fffe0ff */
[----:B----4-:R-:W-:Y:S01]  /*3a50*/  UIADD3 UR6, UPT, UPT, UR6, 0x1f, URZ ;  /* 0x0000001f06067890 */ /* 0x010fe2000fffe0ff */
[----:B--2---:R-:W1:Y:S01]  /*3a60*/  LDS R3, [UR26+0x180] ;  /* 0x0001801aff037984 */ /* 0x004e620008000800 */
[----:B------:R-:W-:Y:S02]  /*3a70*/  USHF.R.U32.HI UR5, URZ, 0x4, UR5 ;  /* 0x00000004ff057899 */ /* 0x000fe40008011605 */
[----:B------:R-:W-:-:S02]  /*3a80*/  USHF.R.S32.HI UR33, URZ, 0x1f, UR6 ;  /* 0x0000001fff217899 */ /* 0x000fc40008011406 */
[----:B------:R-:W-:Y:S02]  /*3a90*/  USHF.R.U32.HI UR4, URZ, 0x4, UR4 ;  /* 0x00000004ff047899 */ /* 0x000fe40008011604 */
[----:B------:R-:W-:Y:S02]  /*3aa0*/  ULEA.HI UR33, UR33, UR6, URZ, 0x5 ;  /* 0x0000000621217291 */ /* 0x000fe4000f8f28ff */
[----:B------:R-:W-:Y:S02]  /*3ab0*/  ULOP3.LUT UR5, UR5, 0x3fff, URZ, 0xc0, !UPT ;  /* 0x00003fff05057892 */ /* 0x000fe4000f8ec0ff */
[----:B------:R-:W-:Y:S02]  /*3ac0*/  USHF.R.S32.HI UR33, URZ, 0x5, UR33 ;  /* 0x00000005ff217899 */ /* 0x000fe40008011421 */
[----:B------:R-:W-:Y:S02]  /*3ad0*/  ULOP3.LUT UR30, UR4, 0x3fff, URZ, 0xc0, !UPT ;  /* 0x00003fff041e7892 */ /* 0x000fe4000f8ec0ff */
[----:B------:R-:W-:Y:S01]  /*3ae0*/  UISETP.LT.AND UP0, UPT, UR33, 0x1, UPT ;  /* 0x000000012100788c */ /* 0x000fe2000bf01270 */
[----:B------:R-:W-:Y:S01]  /*3af0*/  UMOV UR40, 0x0 ;  /* 0x0000000000287882 */ /* 0x000fe20000000000 */
[----:B------:R-:W-:Y:S01]  /*3b00*/  UMOV UR41, 0x8400910 ;  /* 0x0840091000297882 */ /* 0x000fe20000000000 */
[----:B------:R-:W-:-:S02]  /*3b10*/  ULOP3.LUT UR29, UR5, 0x10000, URZ, 0xfc, !UPT ;  /* 0x00010000051d7892 */ /* 0x000fc4000f8efcff */
[----:B------:R-:W-:Y:S02]  /*3b20*/  ULOP3.LUT UR30, UR30, 0x10000, URZ, 0xfc, !UPT ;  /* 0x000100001e1e7892 */ /* 0x000fe4000f8efcff */
[----:B------:R-:W-:Y:S01]  /*3b30*/  USEL UR43, UR33, 0x1, !UP0 ;  /* 0x00000001212b7887 */ /* 0x000fe2000c000000 */
[----:B------:R-:W-:Y:S01]  /*3b40*/  UMOV UR38, 0x0 ;  /* 0x0000000000267882 */ /* 0x000fe20000000000 */
[----:B------:R-:W-:Y:S01]  /*3b50*/  UMOV UR39, 0x8400910 ;  /* 0x0840091000277882 */ /* 0x000fe20000000000 */
[----:B------:R-:W-:Y:S01]  /*3b60*/  UMOV UR36, 0x0 ;  /* 0x0000000000247882 */ /* 0x000fe20000000000 */
[----:B------:R-:W-:Y:S01]  /*3b70*/  UMOV UR37, 0x8400910 ;  /* 0x0840091000257882 */ /* 0x000fe20000000000 */
[----:B------:R-:W-:Y:S01]  /*3b80*/  UMOV UR34, 0x0 ;  /* 0x0000000000227882 */ /* 0x000fe20000000000 */
[----:B------:R-:W-:Y:S01]  /*3b90*/  UMOV UR35, 0x8400910 ;  /* 0x0840091000237882 */ /* 0x000fe20000000000 */
[----:B-1----:R-:W-:Y:S02]  /*3ba0*/  R2UR UR44, R3 ;  /* 0x00000000032c72ca */ /* 0x002fe400000e0000 */
[----:B------:R-:W-:-:S13]  /*3bb0*/  CS2R R2, SRZ ;  /* 0x0000000000027805 */ /* 0x000fda000001ff00 */
.L_x_78:
[C---:B------:R-:W-:Y:S02]  /*3bc0*/  LEA R0, R8.reuse, UR26, 0x3 ;  /* 0x0000001a08007c11 */ /* 0x040fe4000f8e18ff */
[----:B------:R-:W-:Y:S02]  /*3bd0*/  SHF.L.U32 R4, R3, 0x1f, RZ ;  /* 0x0000001f03047819 */ /* 0x000fe400000006ff */
[----:B------:R-:W-:Y:S02]  /*3be0*/  LEA R5, R8, UR26, 0x4 ;  /* 0x0000001a08057c11 */ /* 0x000fe4000f8e20ff */
[----:B------:R-:W1:Y:S02]  /*3bf0*/  SYNCS.PHASECHK.TRANS64.TRYWAIT P0, [R0+URZ+0xd0], R4 ;  /* 0x0000d004000075a7 */ /* 0x000e6400080011ff */
[----:B-1-3--:R-:W-:Y:S05]  /*3c00*/  @!P0 BRA `(.L_x_71) ;  /* 0x0000008c00a48947 */ /* 0x00afea0003800000 */
.L_x_215:
[----:B-1----:R-:W1:Y:S01]  /*3c10*/  LDS.128 R4, [R5+0x160] ;  /* 0x0001600005047984 */ /* 0x002e620000000c00 */
[----:B------:R-:W-:Y:S02]  /*3c20*/  VIADD R0, R0, 0xe0 ;  /* 0x000000e000007836 */ /* 0x000fe40000000000 */
[----:B------:R-:W-:Y:S01]  /*3c30*/  VIADD R8, R8, 0x1 ;  /* 0x0000000108087836 */ /* 0x000fe20000000000 */
[----:B------:R-:W-:Y:S01]  /*3c40*/  @!PT LDS RZ, [RZ] ;  /* 0x00000000fffff984 */ /* 0x000fe20000000800 */
[----:B------:R-:W-:Y:S01]  /*3c50*/  @!PT LDS RZ, [RZ] ;  /* 0x00000000fffff984 */ /* 0x000fe20000000800 */
[----:B------:R-:W-:Y:S01]  /*3c60*/  @!PT LDS RZ, [RZ] ;  /* 0x00000000fffff984 */ /* 0x000fe20000000800 */
[----:B------:R-:W-:Y:S01]  /*3c70*/  @!PT LDS RZ, [RZ] ;  /* 0x00000000fffff984 */ /* 0x000fe20000000800 */
[----:B------:R2:W-:Y:S06]  /*3c80*/  MEMBAR.ALL.CTA ;  /* 0x0000000000007992 */ /* 0x0005ec0000008000 */
[----:B--2---:R-:W2:Y:S01]  /*3c90*/  FENCE.VIEW.ASYNC.S ;  /* 0x00000000000073c6 */ /* 0x004ea20000000000 */
[----:B------:R-:W-:-:S04]  /*3ca0*/  PRMT R0, RZ, 0x654, R0 ;  /* 0x00000654ff007816 */ /* 0x000fc80000000000 */
[----:B--2---:R2:W-:Y:S01]  /*3cb0*/  SYNCS.ARRIVE.TRANS64.RED.A1T0 RZ, [R0+URZ], RZ ;  /* 0x000000ff00ff79a7 */ /* 0x0045e200081004ff */
[----:B-1----:R-:W-:Y:S01]  /*3cc0*/  LOP3.LUT P1, RZ, R6, 0x1, RZ, 0xc0, !PT ;  /* 0x0000000106ff7812 */ /* 0x002fe2000782c0ff */
[----:B--2---:R-:W-:-:S12]  /*3cd0*/  BRA.U UP3, `(.L_x_72) ;  /* 0x0000000503087547 */ /* 0x004fd8000b800000 */
[----:B------:R-:W1:Y:S01]  /*3ce0*/  LDCU UR4, c[0x0][0x38c] ;  /* 0x00007180ff0477ac */ /* 0x000e620008000800 */
[----:B------:R-:W-:Y:S02]  /*3cf0*/  PLOP3.LUT P2, PT, PT, PT, PT, 0x80, 0x8 ;  /* 0x000000000008781c */ /* 0x000fe40003f4f070 */
[----:B------:R-:W-:Y:S01]  /*3d00*/  SHF.L.U32 R4, R9, 0x1f, RZ ;  /* 0x0000001f09047819 */ /* 0x000fe200000006ff */
[----:B------:R-:W-:Y:S02]  /*3d10*/  ULEA UR31, UR32, UR26, 0x3 ;  /* 0x0000001a201f7291 */ /* 0x000fe4000f8e18ff */
[----:B------:R-:W-:Y:S02]  /*3d20*/  ULEA UR11, UR32, UR44, 0x7 ;  /* 0x0000002c200b7291 */ /* 0x000fe4000f8e38ff */
[----:B-1----:R-:W-:-:S06]  /*3d30*/  UISETP.GE.AND UP0, UPT, UR4, 0x1, UPT ;  /* 0x000000010400788c */ /* 0x002fcc000bf06270 */
[----:B------:R-:W-:-:S05]  /*3d40*/  PLOP3.LUT P0, PT, PT, PT, UP0, 0x80, 0x8 ;  /* 0x000000000008781c */ /* 0x000fca0003f0f008 */
[----:B------:R-:W-:-:S08]  /*3d50*/  @UP0 ULEA UR4, UR23, UR26, 0x3 ;  /* 0x0000001a17040291 */ /* 0x000fd0000f8e18ff */
[----:B------:R-:W-:-:S04]  /*3d60*/  @P0 SHF.L.U32 R0, R2, 0x1f, RZ ;  /* 0x0000001f02000819 */ /* 0x000fc800000006ff */
[----:B------:R1:W2:Y:S01]  /*3d70*/  @P0 SYNCS.PHASECHK.TRANS64.TRYWAIT P2, [UR4], R0 ;  /* 0x00000000ff0005a7 */ /* 0x0002a20008041104 */
[----:B------:R-:W3:Y:S02]  /*3d80*/  SYNCS.PHASECHK.TRANS64.TRYWAIT P0, [UR31+0x110], R4 ;  /* 0x00011004ff0075a7 */ /* 0x000ee4000800111f */
[----:B-123--:R-:W-:Y:S05]  /*3d90*/  @!P0 BRA `(.L_x_73) ;  /* 0x0000008c00548947 */ /* 0x00efea0003800000 */
.L_x_217:
[----:B------:R-:W-:Y:S01]  /*3da0*/  UMOV UR27, UR22 ;  /* 0x00000016001b7c82 */ /* 0x000fe20008000000 */
[----:B------:R-:W-:Y:S05]  /*3db0*/  BRA.U !UP0, `(.L_x_74) ;  /* 0x0000000108c07547 */ /* 0x000fea000b800000 */
[----:B------:R-:W-:Y:S02]  /*3dc0*/  UIADD3 UR27, UPT, UPT, UR43, UR22, URZ ;  /* 0x000000162b1b7290 */ /* 0x000fe4000fffe0ff */
[----:B------:R-:W-:Y:S01]  /*3dd0*/  UPLOP3.LUT UP2, UPT, UPT, UPT, UPT, 0x40, 0x4 ;  /* 0x000000000004789c */ /* 0x000fe20003f4e870 */
[----:B------:R-:W-:Y:S01]  /*3de0*/  UMOV UR24, UR33 ;  /* 0x0000002100187c82 */ /* 0x000fe20008000000 */
[----:B------:R-:W-:-:S09]  /*3df0*/  UMOV UR10, UR23 ;  /* 0x00000017000a7c82 */ /* 0x000fd20008000000 */
.L_x_77:
[----:B--2---:R-:W-:Y:S01]  /*3e00*/  ULEA UR5, UR10, UR26, 0x3 ;  /* 0x0000001a0a057291 */ /* 0x004fe2000f8e18ff */
[----:B---3--:R-:W-:Y:S11]  /*3e10*/  @P2 BRA `(.L_x_75) ;  /* 0x00000000000c2947 */ /* 0x008ff60003800000 */
[----:B-1----:R-:W-:Y:S04]  /*3e20*/  SHF.L.U32 R4, R2, 0x1f, RZ ;  /* 0x0000001f02047819 */ /* 0x002fe800000006ff */
[----:B------:R-:W1:Y:S02]  /*3e30*/  SYNCS.PHASECHK.TRANS64.TRYWAIT P0, [UR5], R4 ;  /* 0x00000004ff0075a7 */ /* 0x000e640008001105 */
[----:B-1----:R-:W-:Y:S05]  /*3e40*/  @!P0 BRA `(.L_x_76) ;  /* 0x0000008c00408947 */ /* 0x002fea0003800000 */
.L_x_75:
[----:B------:R-:W-:Y:S01]  /*3e50*/  UISETP.NE.AND UP0, UPT, UR24, 0x1, UPT ;  /* 0x000000011800788c */ /* 0x000fe2000bf05270 */
[----:B------:R-:W-:Y:S01]  /*3e60*/  PLOP3.LUT P2, PT, PT, PT, PT, 0x80, 0x8 ;  /* 0x000000000008781c */ /* 0x000fe20003f4f070 */
[----:B------:R-:W-:Y:S02]  /*3e70*/  UIADD3 UR4, UPT, UPT, UR10, 0x1, URZ ;  /* 0x000000010a047890 */ /* 0x000fe4000fffe0ff */
[----:B------:R-:W-:Y:S02]  /*3e80*/  UIADD3 UR25, UPT, UPT, UR5, 0x40, URZ ;  /* 0x0000004005197890 */ /* 0x000fe4000fffe0ff */
[----:B------:R-:W-:Y:S01]  /*3e90*/  UISETP.NE.AND UP1, UPT, UR4, 0x8, UPT ;  /* 0x000000080400788c */ /* 0x000fe2000bf25270 */
[----:B------:R-:W-:Y:S01]  /*3ea0*/  PLOP3.LUT P0, PT, PT, PT, UP0, 0x80, 0x8 ;  /* 0x000000000008781c */ /* 0x000fe20003f0f008 */
[----:B------:R-:W-:Y:S02]  /*3eb0*/  UIADD3 UR22, UPT, UPT, UR22, 0x1, URZ ;  /* 0x0000000116167890 */ /* 0x000fe4000fffe0ff */
[----:B------:R-:W-:Y:S02]  /*3ec0*/  USEL UR6, URZ, 0x1, UP1 ;  /* 0x00000001ff067887 */ /* 0x000fe40008800000 */
[----:B------:R-:W-:Y:S02]  /*3ed0*/  USEL UR23, UR4, URZ, UP1 ;  /* 0x000000ff04177287 */ /* 0x000fe40008800000 */
[----:B------:R-:W-:Y:S02]  /*3ee0*/  UIADD3 UR24, UPT, UPT, UR24, -0x1, URZ ;  /* 0xffffffff18187890 */ /* 0x000fe4000fffe0ff */
[----:B------:R-:W-:Y:S01]  /*3ef0*/  @UP0 ULEA UR4, UR23, UR26, 0x3 ;  /* 0x0000001a17040291 */ /* 0x000fe2000f8e18ff */
[----:B------:R-:W-:Y:S01]  /*3f00*/  LOP3.LUT R2, R2, UR6, RZ, 0x3c, !PT ;  /* 0x0000000602027c12 */ /* 0x000fe2000f8e3cff */
[----:B------:R-:W-:Y:S02]  /*3f10*/  ULEA UR6, UR10, UR30, 0xa ;  /* 0x0000001e0a067291 */ /* 0x000fe4000f8e50ff */
[----:B------:R-:W-:Y:S01]  /*3f20*/  UISETP.NE.AND UP0, UPT, UR22, UR27, UPT ;  /* 0x0000001b1600728c */ /* 0x000fe2000bf05270 */
[----:B-1----:R-:W-:Y:S01]  /*3f30*/  @P0 SHF.L.U32 R0, R2, 0x1f, RZ ;  /* 0x0000001f02000819 */ /* 0x002fe200000006ff */
[----:B------:R-:W-:Y:S02]  /*3f40*/  UIADD3 UR20, UPT, UPT, UR6, 0x2, URZ ;  /* 0x0000000206147890 */ /* 0x000fe4000fffe0ff */
[----:B------:R-:W-:Y:S01]  /*3f50*/  UIADD3 UR16, UPT, UPT, UR6, 0x4, URZ ;  /* 0x0000000406107890 */ /* 0x000fe2000fffe0ff */
[----:B------:R2:W3:Y:S01]  /*3f60*/  @P0 SYNCS.PHASECHK.TRANS64.TRYWAIT P2, [UR4], R0 ;  /* 0x00000000ff0005a7 */ /* 0x0004e20008041104 */
[----:B------:R-:W-:Y:S02]  /*3f70*/  ULEA UR4, UR10, UR29, 0x9 ;  /* 0x0000001d0a047291 */ /* 0x000fe4000f8e48ff */
[----:B------:R-:W-:Y:S02]  /*3f80*/  UIADD3 UR12, UPT, UPT, UR6, 0x6, URZ ;  /* 0x00000006060c7890 */ /* 0x000fe4000fffe0ff */
[----:B------:R-:W-:Y:S02]  /*3f90*/  UIADD3 UR18, UPT, UPT, UR4, 0x2, URZ ;  /* 0x0000000204127890 */ /* 0x000fe4000fffe0ff */
[----:B------:R-:W-:Y:S02]  /*3fa0*/  UIADD3 UR14, UPT, UPT, UR4, 0x4, URZ ;  /* 0x00000004040e7890 */ /* 0x000fe4000fffe0ff */
[----:B------:R-:W-:Y:S01]  /*3fb0*/  UIADD3 UR8, UPT, UPT, UR4, 0x6, URZ ;  /* 0x0000000604087890 */ /* 0x000fe2000fffe0ff */
[----:B------:R-:W-:Y:S01]  /*3fc0*/  UMOV UR7, 0x40004040 ;  /* 0x4000404000077882 */ /* 0x000fe20000000000 */
[----:B------:R-:W-:Y:S01]  /*3fd0*/  UMOV UR5, 0x40004040 ;  /* 0x4000404000057882 */ /* 0x000fe20000000000 */
[----:B------:R-:W-:Y:S01]  /*3fe0*/  UMOV UR21, 0x40004040 ;  /* 0x4000404000157882 */ /* 0x000fe20000000000 */
[----:B------:R2:W-:Y:S01]  /*3ff0*/  UTCHMMA.2CTA gdesc[UR4], gdesc[UR6], tmem[UR11], tmem[UR40], idesc[UR41], UP2 ;  /* 0x00ff2806040075ea */ /* 0x0005e2000920000b */
[----:B------:R-:W-:Y:S01]  /*4000*/  UPLOP3.LUT UP2, UPT, UPT, UPT, UPT, 0x80, 0x8 ;  /* 0x000000000008789c */ /* 0x000fe20003f4f070 */
[----:B------:R-:W-:Y:S01]  /*4010*/  UMOV UR19, 0x40004040 ;  /* 0x4000404000137882 */ /* 0x000fe20000000000 */
[----:B------:R-:W-:Y:S01]  /*4020*/  UMOV UR17, 0x40004040 ;  /* 0x4000404000117882 */ /* 0x000fe20000000000 */
[----:B------:R2:W-:Y:S01]  /*4030*/  UTCHMMA.2CTA gdesc[UR18], gdesc[UR20], tmem[UR11], tmem[UR38], idesc[UR39], UPT ;  /* 0x00ff2614120075ea */ /* 0x0005e2000ba0000b */
[----:B------:R-:W-:Y:S01]  /*4040*/  UMOV UR15, 0x40004040 ;  /* 0x40004040000f7882 */ /* 0x000fe20000000000 */
[----:B------:R-:W-:Y:S01]  /*4050*/  UMOV UR13, 0x40004040 ;  /* 0x40004040000d7882 */ /* 0x000fe20000000000 */
[----:B------:R-:W-:Y:S01]  /*4060*/  UMOV UR9, 0x40004040 ;  /* 0x4000404000097882 */ /* 0x000fe20000000000 */
[----:B------:R2:W-:Y:S01]  /*4070*/  UTCHMMA.2CTA gdesc[UR14], gdesc[UR16], tmem[UR11], tmem[UR36], idesc[UR37], UPT ;  /* 0x00ff24100e0075ea */ /* 0x0005e2000ba0000b */
[----:B------:R2:W-:Y:S01]  /*4080*/  UTCHMMA.2CTA gdesc[UR8], gdesc[UR12], tmem[UR11], tmem[UR34], idesc[UR35], UPT ;  /* 0x00ff220c080075ea */ /* 0x0005e2000ba0000b */
[----:B------:R2:W-:Y:S01]  /*4090*/  UTCBAR.2CTA.MULTICAST [UR25], URZ, UR28 ;  /* 0x000000ff190073e9 */ /* 0x0005e2000820081c */
[----:B------:R-:W-:Y:S01]  /*40a0*/  UMOV UR10, UR23 ;  /* 0x00000017000a7c82 */ /* 0x000fe20008000000 */
[----:B------:R-:W-:Y:S05]  /*40b0*/  BRA.U UP0, `(.L_x_77) ;  /* 0xfffffffd00507547 */ /* 0x000fea000b83ffff */
.L_x_74:
[----:B--2---:R-:W-:Y:S01]  /*40c0*/  UIADD3 UR4, UPT, UPT, UR31, 0xf0, URZ ;  /* 0x000000f01f047890 */ /* 0x004fe2000fffe0ff */
[----:B------:R-:W-:-:S08]  /*40d0*/  UMOV UR22, UR27 ;  /* 0x0000001b00167c82 */ /* 0x000fd00008000000 */
[----:B------:R2:W-:Y:S01]  /*40e0*/  UTCBAR.2CTA.MULTICAST [UR4], URZ, UR42 ;  /* 0x000000ff040073e9 */ /* 0x0005e2000820082a */
[----:B------:R-:W-:Y:S02]  /*40f0*/  NOP ;  /* 0x0000000000007918 */ /* 0x000fe40000000000 */
.L_x_72:
[----:B--2---:R-:W-:Y:S01]  /*4100*/  UIADD3 UR4, UPT, UPT, UR32, 0x1, URZ ;  /* 0x0000000120047890 */ /* 0x004fe2000fffe0ff */
[----:B------:R-:W-:-:S03]  /*4110*/  ISETP.NE.AND P0, PT, R8, 0x2, PT ;  /* 0x000000020800780c */ /* 0x000fc60003f05270 */
[----:B------:R-:W-:Y:S01]  /*4120*/  UISETP.NE.AND UP0, UPT, UR4, 0x4, UPT ;  /* 0x000000040400788c */ /* 0x000fe2000bf05270 */
[----:B-1----:R-:W-:Y:S02]  /*4130*/  SEL R0, RZ, 0x1, P0 ;  /* 0x00000001ff007807 */ /* 0x002fe40000000000 */
[----:B------:R-:W-:Y:S01]  /*4140*/  SEL R8, R8, RZ, P0 ;  /* 0x000000ff08087207 */ /* 0x000fe20000000000 */
[----:B------:R-:W-:Y:S01]  /*4150*/  USEL UR5, URZ, 0x1, UP0 ;  /* 0x00000001ff057887 */ /* 0x000fe20008000000 */
[----:B------:R-:W-:Y:S01]  /*4160*/  LOP3.LUT R3, R3, R0, RZ, 0x3c, !PT ;  /* 0x0000000003037212 */ /* 0x000fe200078e3cff */
[----:B------:R-:W-:-:S04]  /*4170*/  USEL UR32, UR4, URZ, UP0 ;  /* 0x000000ff04207287 */ /* 0x000fc80008000000 */
[----:B------:R-:W-:Y:S01]  /*4180*/  LOP3.LUT R9, R9, UR5, RZ, 0x3c, !PT ;  /* 0x0000000509097c12 */ /* 0x000fe2000f8e3cff */
[----:B------:R-:W-:Y:S07]  /*4190*/  @P1 BRA `(.L_x_78) ;  /* 0xfffffff800881947 */ /* 0x000fee000383ffff */
[----:B------:R-:W1:Y:S01]  /*41a0*/  S2UR UR8, SR_CgaCtaId ;  /* 0x00000000000879c3 */ /* 0x000e620000008800 */
[----:B------:R-:W-:Y:S01]  /*41b0*/  ELECT P0, URZ, PT ;  /* 0x0000000000ff782f */ /* 0x000fe20003800000 */
[----:B------:R-:W-:Y:S01]  /*41c0*/  HFMA2 R0, -RZ, RZ, 0, 5.9604644775390625e-08 ;  /* 0x00000001ff007431 */ /* 0x000fe200000001ff */
[----:B------:R-:W-:-:S05]  /*41d0*/  UMOV UR4, 0x40 ;  /* 0x0000004000047882 */ /* 0x000fca0000000000 */
[----:B------:R-:W-:Y:S01]  /*41e0*/  UVIRTCOUNT.DEALLOC.SMPOOL 0x80 ;  /* 0x000000800000784c */ /* 0x000fe20000000000 */
[----:B------:R-:W-:Y:S02]  /*41f0*/  UISETP.NE.AND UP1, UPT, UR47, URZ, UPT ;  /* 0x000000ff2f00728c */ /* 0x000fe4000bf25270 */
[----:B-1----:R-:W-:-:S09]  /*4200*/  ULEA UR8, UR8, UR4, 0x18 ;  /* 0x0000000408087291 */ /* 0x002fd2000f8ec0ff */
[----:B------:R1:W-:Y:S01]  /*4210*/  @P0 STS.U8 [UR8+0x1c], R0 ;  /* 0x00001c00ff000988 */ /* 0x0003e20008000008 */
[----:B------:R-:W-:Y:S05]  /*4220*/  BRA.U UP1, `(.L_x_79) ;  /* 0x0000000101a07547 */ /* 0x000fea000b800000 */
[----:B------:R-:W-:Y:S01]  /*4230*/  UIADD3 UR7, UPT, UPT, UR26, 0x110, URZ ;  /* 0x000001101a077890 */ /* 0x000fe2000fffe0ff */
[----:B------:R-:W-:-:S03]  /*4240*/  SHF.L.U32 R2, R9, 0x1f, RZ ;  /* 0x0000001f09027819 */ /* 0x000fc600000006ff */
[----:B------:R-:W-:-:S09]  /*4250*/  ULEA UR4, UR32, UR7, 0x3 ;  /* 0x0000000720047291 */ /* 0x000fd2000f8e18ff */
[----:B------:R-:W2:Y:S02]  /*4260*/  SYNCS.PHASECHK.TRANS64.TRYWAIT P0, [UR4], R2 ;  /* 0x00000002ff0075a7 */ /* 0x000ea40008001104 */
[----:B--2---:R-:W-:Y:S05]  /*4270*/  @!P0 BRA `(.L_x_80) ;  /* 0x00000088004c8947 */ /* 0x004fea0003800000 */
.L_x_220:
        /* <DEDUP_REMOVED lines=9> */
.L_x_222:
        /* <DEDUP_REMOVED lines=9> */
.L_x_224:
[----:B------:R-:W-:-:S04]  /*43a0*/  UIADD3 UR4, UPT, UPT, UR4, 0x1, URZ ;  /* 0x0000000104047890 */ /* 0x000fc8000fffe0ff */
[----:B------:R-:W-:-:S04]  /*43b0*/  UISETP.NE.AND UP0, UPT, UR4, 0x4, UPT ;  /* 0x000000040400788c */ /* 0x000fc8000bf05270 */
[----:B------:R-:W-:Y:S02]  /*43c0*/  USEL UR5, URZ, 0x1, UP0 ;  /* 0x00000001ff057887 */ /* 0x000fe40008000000 */
[----:B------:R-:W-:-:S04]  /*43d0*/  USEL UR4, UR4, URZ, UP0 ;  /* 0x000000ff04047287 */ /* 0x000fc80008000000 */
[----:B------:R-:W-:Y:S01]  /*43e0*/  ULEA UR4, UR4, UR7, 0x3 ;  /* 0x0000000704047291 */ /* 0x000fe2000f8e18ff */
[----:B------:R-:W-:-:S04]  /*43f0*/  LOP3.LUT R2, R2, UR5, RZ, 0x3c, !PT ;  /* 0x0000000502027c12 */ /* 0x000fc8000f8e3cff */
[----:B------:R-:W-:Y:S01]  /*4400*/  SHF.L.U32 R2, R2, 0x1f, RZ ;  /* 0x0000001f02027819 */ /* 0x000fe200000006ff */
[----:B-1----:R-:W-:-:S04]  /*4410*/  IMAD.U32 R0, RZ, RZ, UR4 ;  /* 0x00000004ff007e24 */ /* 0x002fc8000f8e00ff */
[----:B------:R1:W2:Y:S03]  /*4420*/  SYNCS.PHASECHK.TRANS64.TRYWAIT P0, [R0+URZ], R2 ;  /* 0x00000002000075a7 */ /* 0x0002a600080011ff */
[----:B--2---:R-:W-:Y:S05]  /*4430*/  @!P0 NANOSLEEP.SYNCS 0x989680 ;  /* 0x009896800000895d */ /* 0x004fea0003900000 */
[----:B------:R-:W2:Y:S02]  /*4440*/  @!P0 SYNCS.PHASECHK.TRANS64 P0, [R0+URZ], R2 ;  /* 0x00000002000085a7 */ /* 0x000ea400080010ff */
[----:B--2---:R-:W-:Y:S05]  /*4450*/  @P0 BRA `(.L_x_83) ;  /* 0x0000000000200947 */ /* 0x004fea0003800000 */
.L_x_84:
[----:B--2---:R2:W4:Y:S02]  /*4460*/  SYNCS.PHASECHK.TRANS64.TRYWAIT P0, [R0+URZ], R2 ;  /* 0x00000002000075a7 */ /* 0x00452400080011ff */
[----:B----4-:R-:W-:Y:S05]  /*4470*/  @!P0 NANOSLEEP.SYNCS 0x989680 ;  /* 0x009896800000895d */ /* 0x010fea0003900000 */
[----:B------:R-:W4:Y:S02]  /*4480*/  @!P0 SYNCS.PHASECHK.TRANS64 P0, [R0+URZ], R2 ;  /* 0x00000002000085a7 */ /* 0x000f2400080010ff */
[----:B----4-:R-:W-:Y:S05]  /*4490*/  @!P0 BRA `(.L_x_84) ;  /* 0xfffffffc00f08947 */ /* 0x010fea000383ffff */
[----:B------:R-:W-:Y:S05]  /*44a0*/  BRA `(.L_x_83) ;  /* 0x00000000000c7947 */ /* 0x000fea0003800000 */
.L_x_79:
[----:B------:R-:W-:-:S04]  /*44b0*/  UIADD3 UR4, UPT, UPT, UR26, 0x150, URZ ;  /* 0x000001501a047890 */ /* 0x000fc8000fffe0ff */
[----:B------:R-:W-:-:S09]  /*44c0*/  UPRMT UR4, UR46, 0x654, UR4 ;  /* 0x000006542e047896 */ /* 0x000fd20008000004 */
[----:B------:R-:W-:Y:S03]  /*44d0*/  SYNCS.ARRIVE.TRANS64.RED.A1T0 RZ, [UR4], RZ ;  /* 0x000000ffffff79a7 */ /* 0x000fe60008100404 */
.L_x_83:
[----:B-12---:R-:W-:Y:S01]  /*44e0*/  SHF.L.U32 R2, RZ, 0x1f, RZ ;  /* 0x0000001fff027819 */ /* 0x006fe200000006ff */
[----:B------:R-:W-:Y:S01]  /*44f0*/  UIADD3 UR4, UPT, UPT, UR26, 0x150, URZ ;  /* 0x000001501a047890 */ /* 0x000fe2000fffe0ff */
[----:B------:R-:W-:Y:S02]  /*4500*/  PLOP3.LUT P0, PT, PT, PT, UP1, 0x80, 0x8 ;  /* 0x000000000008781c */ /* 0x000fe40003f0f018 */
[----:B------:R-:W1:Y:S02]  /*4510*/  SYNCS.PHASECHK.TRANS64.TRYWAIT P1, [UR26+0x150], R2 ;  /* 0x00015002ff0075a7 */ /* 0x000e64000802111a */
[----:B-1----:R-:W-:Y:S09]  /*4520*/  @!P1 BRA `(.L_x_85) ;  /* 0x0000008400e89947 */ /* 0x002ff20003800000 */
.L_x_226:
[----:B------:R-:W-:Y:S01]  /*4530*/  @!UP1 UPRMT UR4, UR46, 0x654, UR4 ;  /* 0x000006542e049896 */ /* 0x000fe20008000004 */
[----:B------:R-:W-:Y:S01]  /*4540*/  UMOV UR5, 0xffff ;  /* 0x0000ffff00057882 */ /* 0x000fe20000000000 */
[----:B------:R-:W-:-:S07]  /*4550*/  UMOV UR6, 0x1 ;  /* 0x0000000100067882 */ /* 0x000fce0000000000 */
[----:B------:R-:W-:Y:S01]  /*4560*/  @!P0 SYNCS.ARRIVE.TRANS64.RED.A1T0 RZ, [UR4], RZ ;  /* 0x000000ffffff89a7 */ /* 0x000fe20008100404 */
[----:B------:R-:W-:Y:S01]  /*4570*/  NOP ;  /* 0x0000000000007918 */ /* 0x000fe20000000000 */
[----:B-1----:R-:W1:Y:S01]  /*4580*/  LDS R0, [UR8+0x14] ;  /* 0x00001408ff007984 */ /* 0x002e620008000800 */
[----:B------:R-:W-:-:S04]  /*4590*/  ULOP3.LUT UR4, UR44, 0xffff, URZ, 0xc0, !UPT ;  /* 0x0000ffff2c047892 */ /* 0x000fc8000f8ec0ff */
[----:B------:R-:W-:-:S04]  /*45a0*/  USHF.R.U32.HI UR4, URZ, 0x5, UR4 ;  /* 0x00000005ff047899 */ /* 0x000fc80008011604 */
[----:B------:R-:W-:Y:S02]  /*45b0*/  USHF.L.U32 UR5, UR5, UR4, URZ ;  /* 0x0000000405057299 */ /* 0x000fe400080006ff */
[----:B------:R-:W-:-:S04]  /*45c0*/  USHF.L.U32 UR4, UR6, UR4, URZ ;  /* 0x0000000406047299 */ /* 0x000fc800080006ff */
[----:B-1----:R-:W-:-:S04]  /*45d0*/  LOP3.LUT R0, R0, UR5, RZ, 0xc0, !PT ;  /* 0x0000000500007c12 */ /* 0x002fc8000f8ec0ff */
[----:B------:R-:W-:-:S13]  /*45e0*/  ISETP.NE.AND P0, PT, R0, UR5, PT ;  /* 0x0000000500007c0c */ /* 0x000fda000bf05270 */
[----:B------:R-:W-:Y:S05]  /*45f0*/  @P0 BRA `(.L_x_86) ;  /* 0x0000000000580947 */ /* 0x000fea0003800000 */
[----:B------:R-:W1:Y:S02]  /*4600*/  LDS R0, [UR8+0x18] ;  /* 0x00001808ff007984 */ /* 0x000e640008000800 */
[----:B-1----:R-:W-:-:S04]  /*4610*/  LOP3.LUT R0, R0, UR4, RZ, 0xc0, !PT ;  /* 0x0000000400007c12 */ /* 0x002fc8000f8ec0ff */
[----:B------:R-:W-:-:S13]  /*4620*/  ISETP.NE.AND P0, PT, R0, UR4, PT ;  /* 0x0000000400007c0c */ /* 0x000fda000bf05270 */
[----:B------:R-:W-:Y:S05]  /*4630*/  @P0 BRA `(.L_x_87) ;  /* 0x00000000003c0947 */ /* 0x000fea0003800000 */
[----:B------:R-:W1:Y:S01]  /*4640*/  S2R R2, SR_LANEID ;  /* 0x0000000000027919 */ /* 0x000e620000000000 */
[----:B------:R-:W-:-:S06]  /*4650*/  ULOP3.LUT UR5, URZ, UR5, URZ, 0x33, !UPT ;  /* 0x00000005ff057292 */ /* 0x000fcc000f8e33ff */
[----:B------:R-:W-:-:S04]  /*4660*/  IMAD.U32 R0, RZ, RZ, UR5 ;  /* 0x00000005ff007e24 */ /* 0x000fc8000f8e00ff */
[----:B------:R2:W4:Y:S02]  /*4670*/  REDUX UR7, R0 ;  /* 0x00000000000773c4 */ /* 0x0005240000000000 */
[----:B------:R1:W-:Y:S01]  /*4680*/  UTCATOMSWS.AND URZ, UR5 ;  /* 0x0000000500ff79e3 */ /* 0x0003e20008000000 */
[----:B--2---:R-:W-:Y:S01]  /*4690*/  LOP3.LUT R0, RZ, UR4, RZ, 0x33, !PT ;  /* 0x00000004ff007c12 */ /* 0x004fe2000f8e33ff */
[----:B------:R-:W-:Y:S02]  /*46a0*/  VOTEU.ANY UR4, UPT, PT ;  /* 0x0000000000047886 */ /* 0x000fe400038e0100 */
[----:B------:R-:W-:Y:S02]  /*46b0*/  UFLO.U32 UR4, UR4 ;  /* 0x00000004000472bd */ /* 0x000fe400080e0000 */
[----:B------:R-:W2:Y:S04]  /*46c0*/  REDUX UR6, R0 ;  /* 0x00000000000673c4 */ /* 0x000ea80000000000 */
[----:B-1----:R-:W-:-:S02]  /*46d0*/  ISETP.EQ.U32.AND P0, PT, R2, UR4, PT ;  /* 0x0000000402007c0c */ /* 0x002fc4000bf02070 */
[----:B----4-:R-:W-:-:S11]  /*46e0*/  MOV R2, UR7 ;  /* 0x0000000700027c02 */ /* 0x010fd60008000f00 */
[----:B------:R1:W-:Y:S01]  /*46f0*/  @P0 ATOMS.AND RZ, [UR8+0x14], R2 ;  /* 0x00001402ffff098c */ /* 0x0003e2000a800008 */
[----:B--2---:R-:W-:-:S05]  /*4700*/  IMAD.U32 R0, RZ, RZ, UR6 ;  /* 0x00000006ff007e24 */ /* 0x004fca000f8e00ff */
[----:B------:R1:W-:Y:S01]  /*4710*/  @P0 ATOMS.AND RZ, [UR8+0x18], R0 ;  /* 0x00001800ffff098c */ /* 0x0003e2000a800008 */
[----:B------:R-:W-:Y:S05]  /*4720*/  BRA `(.L_x_88) ;  /* 0x0000000000147947 */ /* 0x000fea0003800000 */
.L_x_87:
[----:B------:R-:W-:Y:S02]  /*4730*/  MOV R2, 0x4750 ;  /* 0x0000475000027802 */ /* 0x000fe40000000f00 */
[----:B---3-5:R-:W-:Y:S05]  /*4740*/  CALL.REL.NOINC `($__internal_0_$__cuda_sm10x_tcgen05_guardrail_trap_col_being_dealloced_not_returned_by_alloc) ;  /* 0x0000008c00787944 */ /* 0x028fea0003c00000 */
[----:B------:R-:W-:Y:S05]  /*4750*/  BRA `(.L_x_88) ;  /* 0x0000000000087947 */ /* 0x000fea0003800000 */
.L_x_86:
[----:B------:R-:W-:Y:S02]  /*4760*/  MOV R2, 0x4780 ;  /* 0x0000478000027802 */ /* 0x000fe40000000f00 */
[----:B---3-5:R-:W-:Y:S05]  /*4770*/  CALL.REL.NOINC `($__internal_2_$__cuda_sm10x_tcgen05_guardrail_trap_unallocated_columns_being_dealloced) ;  /* 0x0000008c00847944 */ /* 0x028fea0003c00000 */
.L_x_88:
[----:B------:R-:W-:Y:S01]  /*4780*/  NOP ;  /* 0x0000000000007918 */ /* 0x000fe20000000000 */
[----:B------:R-:W-:Y:S05]  /*4790*/  EXIT ;  /* 0x000000000000794d */ /* 0x000fea0003800000 */
.L_x_59:
[----:B------:R-:W-:-:S09]  /*47a0*/  UISETP.NE.OR UP0, UPT, UR13, 0x3, !UP3 ;  /* 0x000000030d00788c */ /* 0x000fd2000df05670 */
[----:B------:R-:W-:Y:S05]  /*47b0*/  BRA.U UP0, `(.L_x_89) ;  /* 0x0000001900987547 */ /* 0x000fea000b800000 */
[----:B------:R-:W1:Y:S01]  /*47c0*/  S2UR UR10, SR_CgaCtaId ;  /* 0x00000000000a79c3 */ /* 0x000e620000008800 */
[----:B------:R-:W2:Y:S01]  /*47d0*/  LDCU UR46, c[0x0][0x370] ;  /* 0x00006e00ff2e77ac */ /* 0x000ea20008000800 */
[----:B------:R-:W-:Y:S01]  /*47e0*/  HFMA2 R14, -RZ, RZ, 0, 0 ;  /* 0x00000000ff0e7431 */ /* 0x000fe200000001ff */
[----:B------:R-:W-:Y:S01]  /*47f0*/  MOV R13, RZ ;  /* 0x000000ff000d7202 */ /* 0x000fe20000000f00 */
[----:B------:R-:W-:Y:S01]  /*4800*/  HFMA2 R7, -RZ, RZ, 0, 0.0078125 ;  /* 0x00002000ff077431 */ /* 0x000fe200000001ff */
[----:B------:R-:W2:Y:S03]  /*4810*/  LDCU.128 UR56, c[0x0][0xb10] ;  /* 0x00016200ff3877ac */ /* 0x000ea60008000c00 */
[----:B------:R-:W3:Y:S01]  /*4820*/  LDC.64 R16, c[0x0][0x348] ;  /* 0x0000d200ff107b82 */ /* 0x000ee20000000a00 */
[----:B------:R-:W4:Y:S01]  /*4830*/  LDCU UR39, c[0x0][0x374] ;  /* 0x00006e80ff2777ac */ /* 0x000f220008000800 */
[----:B------:R-:W1:Y:S06]  /*4840*/  LDCU UR15, c[0x0][0xb0c] ;  /* 0x00016180ff0f77ac */ /* 0x000e6c0008000800 */
[----:B------:R-:W3:Y:S01]  /*4850*/  LDC.64 R2, c[0x0][0x888] ;  /* 0x00022200ff027b82 */ /* 0x000ee20000000a00 */
[----:B------:R-:W3:Y:S01]  /*4860*/  LDCU UR55, c[0x0][0xb20] ;  /* 0x00016400ff3777ac */ /* 0x000ee20008000800 */
[----:B------:R-:W3:Y:S06]  /*4870*/  LDCU UR4, c[0x0][0xb30] ;  /* 0x00016600ff0477ac */ /* 0x000eec0008000800 */
[----:B------:R-:W3:Y:S01]  /*4880*/  LDC.64 R4, c[0x0][0x890] ;  /* 0x00022400ff047b82 */ /* 0x000ee20000000a00 */
[----:B------:R-:W-:Y:S01]  /*4890*/  UMOV UR21, 0x400 ;  /* 0x0000040000157882 */ /* 0x000fe20000000000 */
[----:B--2---:R-:W-:-:S02]  /*48a0*/  UIMAD.WIDE.U32 UR6, UR46, UR56, URZ ;  /* 0x000000382e0672a5 */ /* 0x004fc4000f8e00ff */
[----:B----4-:R-:W-:Y:S02]  /*48b0*/  UIMAD.WIDE.U32 UR8, UR39, UR59, URZ ;  /* 0x0000003b270872a5 */ /* 0x010fe4000f8e00ff */
[----:B-1----:R-:W-:Y:S02]  /*48c0*/  ULEA UR21, UR10, UR21, 0x18 ;  /* 0x000000150a157291 */ /* 0x002fe4000f8ec0ff */
[----:B------:R-:W-:Y:S02]  /*48d0*/  UPLOP3.LUT UP1, UPT, UPT, UPT, UPT, 0x40, 0x4 ;  /* 0x000000000004789c */ /* 0x000fe40003f2e870 */
[----:B------:R-:W-:Y:S02]  /*48e0*/  UIADD3 UR49, UPT, UPT, UR21, 0x80, URZ ;  /* 0x0000008015317890 */ /* 0x000fe4000fffe0ff */
[----:B------:R-:W-:Y:S02]  /*48f0*/  UIADD3 UR41, UPT, UPT, UR21, 0x88, URZ ;  /* 0x0000008815297890 */ /* 0x000fe4000fffe0ff */
[----:B------:R-:W-:-:S02]  /*4900*/  UIADD3 UR33, UPT, UPT, UR21, 0x90, URZ ;  /* 0x0000009015217890 */ /* 0x000fc4000fffe0ff */
[----:B------:R-:W-:Y:S01]  /*4910*/  UIADD3 UR25, UPT, UPT, UR21, 0x98, URZ ;  /* 0x0000009815197890 */ /* 0x000fe2000fffe0ff */
[----:B------:R-:W-:Y:S01]  /*4920*/  UMOV UR6, UR7 ;  /* 0x0000000700067c82 */ /* 0x000fe20008000000 */
[----:B------:R-:W-:Y:S01]  /*4930*/  UMOV UR5, UR9 ;  /* 0x0000000900057c82 */ /* 0x000fe20008000000 */
[----:B------:R-:W-:Y:S02]  /*4940*/  UISETP.GE.AND UP0, UPT, UR45, 0x1, UPT ;  /* 0x000000012d00788c */ /* 0x000fe4000bf06270 */
[----:B------:R-:W-:Y:S01]  /*4950*/  UISETP.NE.AND UP4, UPT, UR45, 0x1, UPT ;  /* 0x000000012d00788c */ /* 0x000fe2000bf85270 */
[----:B------:R-:W1:Y:S01]  /*4960*/  LDCU.64 UR22, c[0x0][0xb28] ;  /* 0x00016500ff1677ac */ /* 0x000e620008000a00 */
[----:B------:R-:W-:Y:S02]  /*4970*/  UISETP.NE.AND UP6, UPT, UR15, 0x1, UPT ;  /* 0x000000010f00788c */ /* 0x000fe4000bfc5270 */
[----:B------:R-:W-:Y:S02]  /*4980*/  UISETP.NE.AND UP5, UPT, UR58, 0x1, UPT ;  /* 0x000000013a00788c */ /* 0x000fe4000bfa5270 */
[----:B------:R-:W-:-:S02]  /*4990*/  USHF.R.U32.HI UR53, URZ, UR57, UR6 ;  /* 0x00000039ff357299 */ /* 0x000fc40008011606 */
[----:B------:R-:W-:Y:S02]  /*49a0*/  UPRMT UR37, UR10, 0x654, UR49 ;  /* 0x000006540a257896 */ /* 0x000fe40008000031 */
[----:B------:R-:W-:Y:S02]  /*49b0*/  UPRMT UR31, UR10, 0x654, UR41 ;  /* 0x000006540a1f7896 */ /* 0x000fe40008000029 */
[----:B------:R-:W-:Y:S02]  /*49c0*/  UPRMT UR30, UR10, 0x654, UR33 ;  /* 0x000006540a1e7896 */ /* 0x000fe40008000021 */
[----:B------:R-:W-:Y:S02]  /*49d0*/  UPRMT UR29, UR10, 0x654, UR25 ;  /* 0x000006540a1d7896 */ /* 0x000fe40008000019 */
[----:B---3--:R-:W-:Y:S02]  /*49e0*/  USHF.R.U32.HI UR47, URZ, UR55, UR5 ;  /* 0x00000037ff2f7299 */ /* 0x008fe40008011605 */
[----:B------:R-:W-:-:S11]  /*49f0*/  UISETP.NE.AND UP3, UPT, UR4, 0x1, UPT ;  /* 0x000000010400788c */ /* 0x000fd6000bf65270 */
.L_x_104:
[C---:B------:R-:W-:Y:S02]  /*4a00*/  LEA R12, R14.reuse, UR21, 0x3 ;  /* 0x000000150e0c7c11 */ /* 0x040fe4000f8e18ff */
[----:B------:R-:W-:Y:S02]  /*4a10*/  SHF.L.U32 R0, R13, 0x1f, RZ ;  /* 0x0000001f0d007819 */ /* 0x000fe400000006ff */
[----:B------:R-:W-:Y:S02]  /*4a20*/  LEA R8, R14, UR21, 0x4 ;  /* 0x000000150e087c11 */ /* 0x000fe4000f8e20ff */
[----:B------:R-:W2:Y:S02]  /*4a30*/  SYNCS.PHASECHK.TRANS64.TRYWAIT P0, [R12+URZ+0xd0], R0 ;  /* 0x0000d0000c0075a7 */ /* 0x000ea400080011ff */
[----:B--23--:R-:W-:Y:S05]  /*4a40*/  @!P0 BRA `(.L_x_90) ;  /* 0x0000008000b88947 */ /* 0x00cfea0003800000 */
.L_x_227:
[----:B------:R-:W3:Y:S01]  /*4a50*/  LDS.128 R8, [R8+0x160] ;  /* 0x0001600008087984 */ /* 0x000ee20000000c00 */
[----:B------:R-:W-:Y:S01]  /*4a60*/  UISETP.GE.AND UP0, UPT, UR45, 0x1, UPT ;  /* 0x000000012d00788c */ /* 0x000fe2000bf06270 */
[----:B------:R-:W-:Y:S01]  /*4a70*/  @!PT LDS RZ, [RZ] ;  /* 0x00000000fffff984 */ /* 0x000fe20000000800 */
[----:B------:R-:W-:Y:S01]  /*4a80*/  @!PT LDS RZ, [RZ] ;  /* 0x00000000fffff984 */ /* 0x000fe20000000800 */
[----:B------:R-:W-:Y:S01]  /*4a90*/  @!PT LDS RZ, [RZ] ;  /* 0x00000000fffff984 */ /* 0x000fe20000000800 */
[----:B------:R-:W-:Y:S01]  /*4aa0*/  @!PT LDS RZ, [RZ] ;  /* 0x00000000fffff984 */ /* 0x000fe20000000800 */
[----:B------:R4:W-:Y:S06]  /*4ab0*/  MEMBAR.ALL.CTA ;  /* 0x0000000000007992 */ /* 0x0009ec0000008000 */
[----:B----4-:R-:W4:Y:S01]  /*4ac0*/  FENCE.VIEW.ASYNC.S ;  /* 0x00000000000073c6 */ /* 0x010f220000000000 */
[----:B---3--:R-:W-:Y:S11]  /*4ad0*/  LOP3.LUT P0, RZ, R10, 0x1, RZ, 0xc0, !PT ;  /* 0x000000010aff7812 */ /* 0x008ff6000780c0ff */
[----:B------:R-:W-:Y:S02]  /*4ae0*/  @!UPT UIADD3 URZ, UPT, UPT, URZ, URZ, URZ ;  /* 0x000000fffffff290 */ /* 0x000fe4000fffe0ff */
[----:B----4-:R-:W-:Y:S01]  /*4af0*/  VOTEU.ANY UP2, P0 ;  /* 0x0000000000ff7886 */ /* 0x010fe20000040100 */
[----:B------:R-:W-:Y:S11]  /*4b00*/  PLOP3.LUT P0, PT, PT, PT, UP2, 0x80, 0x8 ;  /* 0x000000000008781c */ /* 0x000ff60003f0f028 */
[----:B------:R-:W-:Y:S02]  /*4b10*/  @!UPT UIADD3 URZ, UPT, UPT, URZ, URZ, URZ ;  /* 0x000000fffffff290 */ /* 0x000fe4000fffe0ff */
[----:B--2---:R-:W-:Y:S02]  /*4b20*/  @P0 SHF.R.U32.HI R0, RZ, 0x10, R9 ;  /* 0x00000010ff000819 */ /* 0x004fe40000011609 */
[----:B------:R-:W-:Y:S02]  /*4b30*/  @P0 MOV R6, R8 ;  /* 0x0000000800060202 */ /* 0x000fe40000000f00 */
[----:B------:R-:W-:Y:S01]  /*4b40*/  @P0 R2UR UR4, R0 ;  /* 0x00000000000402ca */ /* 0x000fe200000e0000 */
[----:B------:R-:W-:Y:S01]  /*4b50*/  VIADD R0, R12, 0xe0 ;  /* 0x000000e00c007836 */ /* 0x000fe20000000000 */
[----:B------:R-:W-:Y:S02]  /*4b60*/  @P0 LOP3.LUT R8, R9, 0xffff, RZ, 0xc0, !PT ;  /* 0x0000ffff09080812 */ /* 0x000fe400078ec0ff */
[----:B------:R-:W-:Y:S02]  /*4b70*/  @P0 R2UR UR6, R6 ;  /* 0x00000000060602ca */ /* 0x000fe400000e0000 */
[----:B------:R-:W-:Y:S02]  /*4b80*/  PRMT R0, RZ, 0x654, R0 ;  /* 0x00000654ff007816 */ /* 0x000fe40000000000 */
[----:B------:R-:W-:Y:S02]  /*4b90*/  @P0 R2UR UR5, R8 ;  /* 0x00000000080502ca */ /* 0x000fe400000e0000 */
[----:B------:R2:W-:Y:S03]  /*4ba0*/  SYNCS.ARRIVE.TRANS64.RED.A1T0 RZ, [R0+URZ], RZ ;  /* 0x000000ff00ff79a7 */ /* 0x0005e600081004ff */
[----:B------:R-:W-:Y:S04]  /*4bb0*/  @UP2 UMOV UR38, UR4 ;  /* 0x0000000400262c82 */ /* 0x000fe80008000000 */
[----:B------:R-:W-:Y:S04]  /*4bc0*/  @UP2 UMOV UR14, UR6 ;  /* 0x00000006000e2c82 */ /* 0x000fe80008000000 */
[----:B------:R-:W-:Y:S01]  /*4bd0*/  @UP2 UMOV UR13, UR5 ;  /* 0x00000005000d2c82 */ /* 0x000fe20008000000 */
[----:B------:R-:W-:Y:S05]  /*4be0*/  BRA.U !UP0, `(.L_x_91) ;  /* 0x0000000108a47547 */ /* 0x000fea000b800000 */
[----:B------:R-:W-:Y:S02]  /*4bf0*/  UIMAD.WIDE.U32 UR16, UR13, UR59, URZ ;  /* 0x0000003b0d1072a5 */ /* 0x000fe4000f8e00ff */
[----:B------:R-:W-:Y:S02]  /*4c00*/  UIMAD.WIDE.U32 UR18, UR14, UR56, URZ ;  /* 0x000000380e1272a5 */ /* 0x000fe4000f8e00ff */
[----:B------:R-:W-:Y:S02]  /*4c10*/  USEL UR4, UR39, UR47, !UP5 ;  /* 0x0000002f27047287 */ /* 0x000fe4000e800000 */
[----:B------:R-:W-:Y:S02]  /*4c20*/  USEL UR7, UR46, UR53, !UP6 ;  /* 0x000000352e077287 */ /* 0x000fe4000f000000 */
[----:B-1----:R-:W-:Y:S02]  /*4c30*/  UIMAD.WIDE.U32 UR8, UR4, UR22, URZ ;  /* 0x00000016040872a5 */ /* 0x002fe4000f8e00ff */
[----:B------:R-:W-:Y:S01]  /*4c40*/  UIMAD.WIDE.U32 UR10, UR7, UR22, URZ ;  /* 0x00000016070a72a5 */ /* 0x000fe2000f8e00ff */
[----:B------:R-:W-:Y:S02]  /*4c50*/  UMOV UR5, UR17 ;  /* 0x0000001100057c82 */ /* 0x000fe40008000000 */
[----:B------:R-:W-:Y:S03]  /*4c60*/  USHF.R.U32.HI UR6, URZ, UR55, UR5 ;  /* 0x00000037ff067299 */ /* 0x000fe60008011605 */
[----:B------:R-:W-:Y:S01]  /*4c70*/  UMOV UR5, UR19 ;  /* 0x0000001300057c82 */ /* 0x000fe20008000000 */
[----:B------:R-:W-:Y:S02]  /*4c80*/  USEL UR6, UR13, UR6, !UP5 ;  /* 0x000000060d067287 */ /* 0x000fe4000e800000 */
[----:B------:R-:W-:Y:S03]  /*4c90*/  USHF.R.U32.HI UR12, URZ, UR57, UR5 ;  /* 0x00000039ff0c7299 */ /* 0x000fe60008011605 */
[----:B------:R-:W-:Y:S02]  /*4ca0*/  UMOV UR5, UR9 ;  /* 0x0000000900057c82 */ /* 0x000fe40008000000 */
[----:B------:R-:W-:Y:S03]  /*4cb0*/  @UP4 USHF.R.U32.HI UR4, URZ, UR23, UR5 ;  /* 0x00000017ff044299 */ /* 0x000fe60008011605 */
[----:B------:R-:W-:Y:S01]  /*4cc0*/  UMOV UR5, UR11 ;  /* 0x0000000b00057c82 */ /* 0x000fe20008000000 */
[----:B------:R-:W-:Y:S02]  /*4cd0*/  UIMAD UR4, UR45, UR4, URZ ;  /* 0x000000042d0472a4 */ /* 0x000fe4000f8e02ff */
[----:B------:R-:W-:Y:S02]  /*4ce0*/  @UP4 USHF.R.U32.HI UR7, URZ, UR23, UR5 ;  /* 0x00000017ff074299 */ /* 0x000fe40008011605 */
[----:B------:R-:W-:Y:S02]  /*4cf0*/  UIMAD.WIDE.U32 UR10, UR6, UR22, URZ ;  /* 0x00000016060a72a5 */ /* 0x000fe4000f8e00ff */
[----:B------:R-:W-:Y:S02]  /*4d00*/  USEL UR5, UR14, UR12, !UP6 ;  /* 0x0000000c0e057287 */ /* 0x000fe4000f000000 */
[----:B------:R-:W-:Y:S02]  /*4d10*/  UIMAD UR8, UR45, UR7, URZ ;  /* 0x000000072d0872a4 */ /* 0x000fe4000f8e02ff */
[----:B------:R-:W-:Y:S03]  /*4d20*/  UISETP.GE.AND UP0, UPT, UR6, UR4, UPT ;  /* 0x000000040600728c */ /* 0x000fe6000bf06270 */
[----:B------:R-:W-:Y:S01]  /*4d30*/  UMOV UR4, UR11 ;  /* 0x0000000b00047c82 */ /* 0x000fe20008000000 */
[----:B------:R-:W-:Y:S02]  /*4d40*/  UISETP.GE.OR UP0, UPT, UR5, UR8, UP0 ;  /* 0x000000080500728c */ /* 0x000fe40008706670 */
[----:B------:R-:W-:Y:S02]  /*4d50*/  USHF.R.U32.HI UR4, URZ, UR23, UR4 ;  /* 0x00000017ff047299 */ /* 0x000fe40008011604 */
[----:B------:R-:W-:Y:S02]  /*4d60*/  UIMAD.WIDE.U32 UR8, UR5, UR22, URZ ;  /* 0x00000016050872a5 */ /* 0x000fe4000f8e00ff */
[----:B------:R-:W-:Y:S04]  /*4d70*/  USEL UR10, UR6, UR4, !UP4 ;  /* 0x00000004060a7287 */ /* 0x000fe8000e000000 */
[----:B------:R-:W-:Y:S01]  /*4d80*/  UIADD3 UR11, UPT, UPT, -UR10, URZ, URZ ;  /* 0x000000ff0a0b7290 */ /* 0x000fe2000fffe1ff */
[----:B------:R-:W-:Y:S02]  /*4d90*/  @!UP0 UMOV UR4, UR9 ;  /* 0x0000000900048c82 */ /* 0x000fe40008000000 */
[----:B------:R-:W-:Y:S02]  /*4da0*/  @!UP0 USHF.R.U32.HI UR4, URZ, UR23, UR4 ;  /* 0x00000017ff048299 */ /* 0x000fe40008011604 */
[----:B------:R-:W-:Y:S02]  /*4db0*/  UIMAD UR8, UR45, UR11, UR6 ;  /* 0x0000000b2d0872a4 */ /* 0x000fe4000f8e0206 */
[----:B------:R-:W-:Y:S04]  /*4dc0*/  @!UP0 USEL UR4, UR5, UR4, !UP4 ;  /* 0x0000000405048287 */ /* 0x000fe8000e000000 */
[----:B------:R-:W-:Y:S02]  /*4dd0*/  @!UP0 UIMAD UR7, UR7, UR8, UR4 ;  /* 0x00000008070782a4 */ /* 0x000fe4000f8e0204 */
[----:B------:R-:W-:Y:S02]  /*4de0*/  @!UP0 UIADD3 UR9, UPT, UPT, UR10, -UR4, URZ ;  /* 0x800000040a098290 */ /* 0x000fe4000fffe0ff */
[----:B------:R-:W-:Y:S02]  /*4df0*/  UIADD3 UR8, UPT, UPT, -UR6, URZ, URZ ;  /* 0x000000ff06087290 */ /* 0x000fe4000fffe1ff */
[----:B------:R-:W-:Y:S02]  /*4e00*/  UIADD3 UR4, UPT, UPT, -UR5, URZ, URZ ;  /* 0x000000ff05047290 */ /* 0x000fe4000fffe1ff */
[----:B------:R-:W-:Y:S03]  /*4e10*/  @!UP0 UIMAD UR6, UR9, UR45, UR5 ;  /* 0x0000002d090682a4 */ /* 0x000fe6000f8e0205 */
[----:B------:R-:W-:Y:S01]  /*4e20*/  @!UP0 UMOV UR5, UR7 ;  /* 0x0000000700058c82 */ /* 0x000fe20008000000 */
[----:B------:R-:W-:Y:S02]  /*4e30*/  UIMAD UR7, UR15, UR4, UR14 ;  /* 0x000000040f0772a4 */ /* 0x000fe4000f8e020e */
[----:B------:R-:W-:Y:S02]  /*4e40*/  UIMAD UR4, UR58, UR8, UR13 ;  /* 0x000000083a0472a4 */ /* 0x000fe4000f8e020d */
[----:B------:R-:W-:Y:S02]  /*4e50*/  UIMAD UR14, UR5, UR15, UR7 ;  /* 0x0000000f050e72a4 */ /* 0x000fe4000f8e0207 */
[----:B------:R-:W-:Y:S11]  /*4e60*/  UIMAD UR13, UR6, UR58, UR4 ;  /* 0x0000003a060d72a4 */ /* 0x000ff6000f8e0204 */
[----:B------:R-:W-:Y:S01]  /*4e70*/  @!UPT UIADD3 URZ, UPT, UPT, URZ, URZ, URZ ;  /* 0x000000fffffff290 */ /* 0x000fe2000fffe0ff */
.L_x_91:
[----:B------:R-:W3:Y:S01]  /*4e80*/  @!UP3 LDCU.128 UR8, c[0x0][0xb10] ;  /* 0x00016200ff08b7ac */ /* 0x000ee20008000c00 */
[----:B------:R-:W-:Y:S01]  /*4e90*/  IMAD.MOV.U32 R10, RZ, RZ, 0x1 ;  /* 0x00000001ff0a7424 */ /* 0x000fe200078e00ff */
[C---:B------:R-:W-:Y:S02]  /*4ea0*/  ISETP.NE.U32.AND P1, PT, R4.reuse, RZ, PT ;  /* 0x000000ff0400720c */ /* 0x040fe40003f25070 */
[----:B------:R-:W-:Y:S02]  /*4eb0*/  ISETP.NE.U32.AND P0, PT, R4, RZ, PT ;  /* 0x000000ff0400720c */ /* 0x000fe40003f05070 */
[C---:B------:R-:W-:Y:S01]  /*4ec0*/  ISETP.NE.AND.EX P1, PT, R5.reuse, RZ, PT, P1 ;  /* 0x000000ff0500720c */ /* 0x040fe20003f25310 */
[----:B------:R-:W4:Y:S01]  /*4ed0*/  @!UP3 LDCU UR5, c[0x0][0xb0c] ;  /* 0x00016180ff05b7ac */ /* 0x000f220008000800 */
[----:B------:R-:W-:Y:S02]  /*4ee0*/  ISETP.NE.AND.EX P0, PT, R5, RZ, PT, P0 ;  /* 0x000000ff0500720c */ /* 0x000fe40003f05300 */
[----:B------:R-:W-:Y:S01]  /*4ef0*/  SHF.L.U32 R10, R10, 0x1f, RZ ;  /* 0x0000001f0a0a7819 */ /* 0x000fe200000006ff */
[----:B------:R-:W-:Y:S02]  /*4f00*/  USHF.L.U32 UR50, UR32, 0x8, URZ ;  /* 0x0000000820327899 */ /* 0x000fe400080006ff */
[----:B------:R-:W-:Y:S02]  /*4f10*/  USHF.L.U32 UR51, UR20, 0x6, URZ ;  /* 0x0000000614337899 */ /* 0x000fe400080006ff */
[----:B---3--:R-:W-:Y:S07]  /*4f20*/  UIMAD.WIDE.U32 UR6, UR14, UR8, URZ ;  /* 0x000000080e0672a5 */ /* 0x008fee000f8e00ff */
[----:B------:R-:W-:Y:S01]  /*4f30*/  @!UP3 UMOV UR4, UR7 ;  /* 0x000000070004bc82 */ /* 0x000fe20008000000 */
[----:B----4-:R-:W-:Y:S02]  /*4f40*/  @!UP3 UISETP.NE.AND UP0, UPT, UR5, 0x1, UPT ;  /* 0x000000010500b88c */ /* 0x010fe4000bf05270 */
[----:B------:R-:W-:Y:S02]  /*4f50*/  @!UP3 USHF.R.U32.HI UR4, URZ, UR9, UR4 ;  /* 0x00000009ff04b299 */ /* 0x000fe40008011604 */
[----:B------:R-:W-:Y:S02]  /*4f60*/  UIMAD.WIDE.U32 UR6, UR13, UR11, URZ ;  /* 0x0000000b0d0672a5 */ /* 0x000fe4000f8e00ff */
[----:B------:R-:W-:Y:S02]  /*4f70*/  @!UP3 USEL UR8, UR14, UR4, !UP0 ;  /* 0x000000040e08b287 */ /* 0x000fe4000c000000 */
[----:B------:R-:W-:Y:S03]  /*4f80*/  @!UP3 UISETP.NE.AND UP0, UPT, UR10, 0x1, UPT ;  /* 0x000000010a00b88c */ /* 0x000fe6000bf05270 */
[----:B------:R-:W-:Y:S02]  /*4f90*/  @!UP3 UMOV UR6, UR7 ;  /* 0x000000070006bc82 */ /* 0x000fe40008000000 */
[----:B------:R-:W3:Y:S02]  /*4fa0*/  @!UP3 LDCU UR4, c[0x0][0xb20] ;  /* 0x00016400ff04b7ac */ /* 0x000ee40008000800 */
[----:B---3--:R-:W-:Y:S04]  /*4fb0*/  @!UP3 USHF.R.U32.HI UR6, URZ, UR4, UR6 ;  /* 0x00000004ff06b299 */ /* 0x008fe80008011606 */
[----:B------:R-:W-:Y:S04]  /*4fc0*/  @!UP3 USEL UR6, UR13, UR6, !UP0 ;  /* 0x000000060d06b287 */ /* 0x000fe8000c000000 */
[----:B------:R-:W-:Y:S02]  /*4fd0*/  @!UP3 UIADD3 UR4, UPT, UPT, -UR8, UR6, URZ ;  /* 0x000000060804b290 */ /* 0x000fe4000fffe1ff */
[----:B------:R-:W-:Y:S02]  /*4fe0*/  @!UP3 UIADD3 UR6, UPT, UPT, UR8, -UR6, URZ ;  /* 0x800000060806b290 */ /* 0x000fe4000fffe0ff */
[----:B------:R-:W-:Y:S02]  /*4ff0*/  @!UP3 UIMAD UR14, UR4, UR5, UR14 ;  /* 0x00000005040eb2a4 */ /* 0x000fe4000f8e020e */
[----:B------:R-:W-:Y:S01]  /*5000*/  @!UP3 UIMAD UR13, UR6, UR10, UR13 ;  /* 0x0000000a060db2a4 */ /* 0x000fe2000f8e020d */
[----:B------:R-:W-:Y:S11]  /*5010*/  BRA.U UP1, `(.L_x_92) ;  /* 0x0000000101107547 */ /* 0x000ff6000b800000 */
[----:B------:R-:W-:Y:S04]  /*5020*/  MOV R6, UR54 ;  /* 0x0000003600067c02 */ /* 0x000fe80008000f00 */
[----:B------:R-:W-:Y:S04]  /*5030*/  SHF.L.U32 R6, R6, 0x1f, RZ ;  /* 0x0000001f06067819 */ /* 0x000fe800000006ff */
[----:B------:R-:W3:Y:S02]  /*5040*/  SYNCS.PHASECHK.TRANS64.TRYWAIT P2, [UR21+0xc8], R6 ;  /* 0x0000c806ff0075a7 */ /* 0x000ee40008041115 */
[----:B---3--:R-:W-:Y:S05]  /*5050*/  @!P2 BRA `(.L_x_93) ;  /* 0x0000007c0048a947 */ /* 0x008fea0003800000 */
.L_x_92:
[----:B------:R-:W-:Y:S05]  /*5060*/  @!P1 BRA `(.L_x_94) ;  /* 0x0000000000309947 */ /* 0x000fea0003800000 */
[----:B------:R-:W-:Y:S01]  /*5070*/  ISETP.NE.U32.AND P1, PT, R2, RZ, PT ;  /* 0x000000ff0200720c */ /* 0x000fe20003f25070 */
[----:B------:R-:W3:Y:S01]  /*5080*/  LDCU.64 UR4, c[0x0][0x358] ;  /* 0x00006b00ff0477ac */ /* 0x000ee20008000a00 */
[----:B------:R-:W-:Y:S02]  /*5090*/  IMAD.MOV.U32 R52, RZ, RZ, 0x1 ;  /* 0x00000001ff347424 */ /* 0x000fe400078e00ff */
[----:B------:R-:W-:Y:S11]  /*50a0*/  ISETP.NE.AND.EX P1, PT, R3, RZ, PT, P1 ;  /* 0x000000ff0300720c */ /* 0x000ff60003f25310 */
[----:B------:R-:W-:Y:S02]  /*50b0*/  @!UPT UIADD3 URZ, UPT, UPT, URZ, URZ, URZ ;  /* 0x000000fffffff290 */ /* 0x000fe4000fffe0ff */
[----:B------:R-:W4:Y:S01]  /*50c0*/  @P1 LDC.64 R8, c[0x0][0x888] ;  /* 0x00022200ff081b82 */ /* 0x000f220000000a00 */
[----:B--2---:R-:W-:Y:S04]  /*50d0*/  @P1 IMAD R0, R4, UR36, RZ ;  /* 0x0000002404001c24 */ /* 0x004fe8000f8e02ff */
[----:B----4-:R-:W-:Y:S04]  /*50e0*/  @P1 IMAD.WIDE R8, R0, 0x4, R8 ;  /* 0x0000000400081825 */ /* 0x010fe800078e0208 */
[----:B------:R-:W-:Y:S01]  /*50f0*/  HFMA2 R0, -RZ, RZ, 0, 5.9604644775390625e-08 ;  /* 0x00000001ff007431 */ /* 0x000fe200000001ff */
[----:B---3-5:R3:W5:Y:S04]  /*5100*/  @P1 LDG.E R27, desc[UR4][R8.64] ;  /* 0x00000004081b1981 */ /* 0x028768000c1e1900 */
[----:B------:R-:W-:Y:S01]  /*5110*/  @!P1 PRMT R52, R0, 0x7610, R52 ;  /* 0x0000761000349816 */ /* 0x000fe20000000034 */
[----:B---3--:R-:W4:Y:S06]  /*5120*/  @!P1 LDC R27, c[0x0][0x880] ;  /* 0x00022000ff1b9b82 */ /* 0x008f2c0000000800 */
.L_x_94:
[----:B----45:R-:W-:Y:S01]  /*5130*/  @!P0 FSETP.EQ.AND P1, PT, R27, RZ, PT ;  /* 0x000000ff1b00820b */ /* 0x030fe20003f22000 */
[----:B------:R-:W-:Y:S01]  /*5140*/  @!UPT UIADD3 URZ, UPT, UPT, URZ, URZ, URZ ;  /* 0x000000fffffff290 */ /* 0x000fe2000fffe0ff */
[----:B------:R-:W-:Y:S11]  /*5150*/  @!P0 BRA `(.L_x_95) ;  /* 0x0000000000188947 */ /* 0x000ff60003800000 */
[----:B------:R-:W-:Y:S02]  /*5160*/  LOP3.LUT P0, RZ, R52, 0xff, RZ, 0xc0, !PT ;  /* 0x000000ff34ff7812 */ /* 0x000fe4000780c0ff */
[----:B------:R-:W-:Y:S04]  /*5170*/  ISETP.NE.U32.AND P1, PT, R2, RZ, PT ;  /* 0x000000ff0200720c */ /* 0x000fe80003f25070 */
[----:B------:R-:W-:Y:S04]  /*5180*/  ISETP.NE.AND.EX P1, PT, R3, RZ, PT, P1 ;  /* 0x000000ff0300720c */ /* 0x000fe80003f25310 */
[----:B------:R-:W-:Y:S03]  /*5190*/  PLOP3.LUT P1, PT, P1, PT, PT, 0x8, 0x80 ;  /* 0x000000000080781c */ /* 0x000fe60000f2e170 */
[----:B------:R-:W-:Y:S11]  /*51a0*/  @P0 FSETP.EQ.AND P1, PT, R27, RZ, PT ;  /* 0x000000ff1b00020b */ /* 0x000ff60003f22000 */
[----:B------:R-:W-:Y:S02]  /*51b0*/  @!UPT UIADD3 URZ, UPT, UPT, URZ, URZ, URZ ;  /* 0x000000fffffff290 */ /* 0x000fe4000fffe0ff */
.L_x_95:
[----:B------:R-:W3:Y:S01]  /*51c0*/  SYNCS.PHASECHK.TRANS64.TRYWAIT P2, [UR21+0xa0], R10 ;  /* 0x0000a00aff0075a7 */ /* 0x000ee20008041115 */
[----:B------:R-:W-:Y:S04]  /*51d0*/  ELECT P0, URZ, PT ;  /* 0x0000000000ff782f */ /* 0x000fe80003800000 */
[----:B------:R-:W-:Y:S11]  /*51e0*/  PLOP3.LUT P1, PT, P1, P0, PT, 0xf2, 0x2f ;  /* 0x00000000002f781c */ /* 0x000ff60000f21e72 */
[----:B------:R-:W-:Y:S02]  /*51f0*/  @!UPT UIADD3 URZ, UPT, UPT, URZ, URZ, URZ ;  /* 0x000000fffffff290 */ /* 0x000fe4000fffe0ff */
[----:B------:R-:W-:Y:S05]  /*5200*/  @!P1 IADD3 R8, P0, PT, R16, 0x580, RZ ;  /* 0x0000058010089810 */ /* 0x000fea0007f1e0ff */
[----:B--2---:R-:W-:Y:S01]  /*5210*/  @!P1 IMAD.X R6, RZ, RZ, R17, P0 ;  /* 0x000000ffff069224 */ /* 0x004fe200000e0611 */
[----:B---3--:R-:W-:Y:S07]  /*5220*/  @!P2 BRA `(.L_x_96) ;  /* 0x0000007800eca947 */ /* 0x008fee0003800000 */
.L_x_230:
[----:B------:R-:W-:Y:S01]  /*5230*/  @!P1 R2UR UR5, R8 ;  /* 0x00000000080592ca */ /* 0x000fe200000e0000 */
[----:B------:R-:W-:Y:S01]  /*5240*/  VOTEU.ALL UP0, P1 ;  /* 0x0000000000ff7886 */ /* 0x000fe20000800000 */
[----:B------:R-:W-:Y:S01]  /*5250*/  @!P1 R2UR UR4, R6 ;  /* 0x00000000060492ca */ /* 0x000fe200000e0000 */
[----:B------:R-:W-:Y:S01]  /*5260*/  UMOV UR6, 0x0 ;  /* 0x0000000000067882 */ /* 0x000fe20000000000 */
[----:B------:R-:W-:Y:S01]  /*5270*/  UMOV UR7, 0x10000000 ;  /* 0x1000000000077882 */ /* 0x000fe20000000000 */
[----:B------:R-:W-:Y:S01]  /*5280*/  UMOV UR52, UR36 ;  /* 0x0000002400347c82 */ /* 0x000fe20008000000 */
[----:B------:R-:W-:Y:S01]  /*5290*/  @!UP0 UIADD3 UR48, UPT, UPT, UR21, 0x200, URZ ;  /* 0x0000020015308890 */ /* 0x000fe2000fffe0ff */
[----:B--2---:R-:W-:Y:S01]  /*52a0*/  @!P1 IMAD.MOV.U32 R0, RZ, RZ, 0x2000 ;  /* 0x00002000ff009424 */ /* 0x004fe200078e00ff */
[----:B------:R-:W-:Y:S02]  /*52b0*/  @!UP0 UIADD3 UR10, UPT, UPT, UR50, 0x80, URZ ;  /* 0x00000080320a8890 */ /* 0x000fe4000fffe0ff */
[----:B------:R-:W-:Y:S01]  /*52c0*/  @!UP0 UIADD3 UR8, UPT, UPT, UR21, 0x1200, URZ ;  /* 0x0000120015088890 */ /* 0x000fe2000fffe0ff */
[----:B------:R-:W-:Y:S02]  /*52d0*/  VOTEU.ALL UP0, P1 ;  /* 0x0000000000ff7886 */ /* 0x000fe40000800000 */
[----:B------:R-:W-:Y:S01]  /*52e0*/  IMAD.U32 R8, RZ, RZ, UR5 ;  /* 0x00000005ff087e24 */ /* 0x000fe2000f8e00ff */
[----:B------:R-:W-:Y:S01]  /*52f0*/  UMOV UR9, UR49 ;  /* 0x0000003100097c82 */ /* 0x000fe20008000000 */
[----:B------:R-:W-:Y:S01]  /*5300*/  IMAD.U32 R9, RZ, RZ, UR4 ;  /* 0x00000004ff097e24 */ /* 0x000fe2000f8e00ff */
[----:B------:R-:W-:Y:S01]  /*5310*/  UMOV UR11, UR51 ;  /* 0x00000033000b7c82 */ /* 0x000fe20008000000 */
[----:B------:R-:W-:Y:S01]  /*5320*/  UMOV UR12, UR36 ;  /* 0x00000024000c7c82 */ /* 0x000fe20008000000 */
[----:B------:R-:W-:Y:S02]  /*5330*/  @!P1 R2UR UR4, R8 ;  /* 0x00000000080492ca */ /* 0x000fe400000e0000 */
[----:B------:R-:W-:Y:S02]  /*5340*/  @!P1 R2UR UR5, R9 ;  /* 0x00000000090592ca */ /* 0x000fe400000e0000 */
[----:B------:R-:W-:Y:S05]  /*5350*/  @!P1 IADD3 R8, P0, PT, R16, 0x580, RZ ;  /* 0x0000058010089810 */ /* 0x000fea0007f1e0ff */
[----:B------:R-:W-:Y:S06]  /*5360*/  @!P1 IMAD.X R6, RZ, RZ, R17, P0 ;  /* 0x000000ffff069224 */ /* 0x000fec00000e0611 */
[----:B------:R2:W-:Y:S01]  /*5370*/  @!UP0 UTMALDG.3D [UR48], [UR4], desc[UR6] ;  /* 0x00000630040085b4 */ /* 0x0005e20008011000 */
[----:B------:R-:W-:Y:S05]  /*5380*/  VOTEU.ALL UP0, P1 ;  /* 0x0000000000ff7886 */ /* 0x000fea0000800000 */
[----:B------:R2:W-:Y:S01]  /*5390*/  @!UP0 UTMALDG.3D [UR8], [UR4], desc[UR6] ;  /* 0x00000608040085b4 */ /* 0x0005e20008011000 */
[----:B------:R2:W-:Y:S01]  /*53a0*/  @!P1 SYNCS.ARRIVE.TRANS64.RED.A0TR RZ, [UR21+0x80], R0 ;  /* 0x00008000ffff99a7 */ /* 0x0005e20008300415 */
[----:B------:R-:W-:Y:S01]  /*53b0*/  SYNCS.ARRIVE.TRANS64.RED.A1T0 RZ, [UR37], RZ ;  /* 0x000000ffffff79a7 */ /* 0x000fe20008100425 */
[----:B------:R-:W3:Y:S02]  /*53c0*/  SYNCS.PHASECHK.TRANS64.TRYWAIT P2, [UR21+0xa8], R10 ;  /* 0x0000a80aff0075a7 */ /* 0x000ee40008041115 */
[----:B--23--:R-:W-:Y:S05]  /*53d0*/  @!P2 BRA `(.L_x_97) ;  /* 0x000000780098a947 */ /* 0x00cfea0003800000 */
.L_x_232:
        /* <DEDUP_REMOVED lines=9> */
[----:B------:R-:W-:Y:S02]  /*5470*/  @!UP0 UIADD3 UR10, UPT, UPT, UR50, 0x90, URZ ;  /* 0x00000090320a8890 */ /* 0x000fe4000fffe0ff */
[----:B------:R-:W-:Y:S01]  /*5480*/  @!UP0 UIADD3 UR8, UPT, UPT, UR21, 0x3200, URZ ;  /* 0x0000320015088890 */ /* 0x000fe2000fffe0ff */
[----:B------:R-:W-:Y:S01]  /*5490*/  IMAD.U32 R8, RZ, RZ, UR5 ;  /* 0x00000005ff087e24 */ /* 0x000fe2000f8e00ff */
[----:B------:R-:W-:Y:S01]  /*54a0*/  VOTEU.ALL UP0, P1 ;  /* 0x0000000000ff7886 */ /* 0x000fe20000800000 */
[----:B------:R-:W-:Y:S01]  /*54b0*/  IMAD.U32 R9, RZ, RZ, UR4 ;  /* 0x00000004ff097e24 */ /* 0x000fe2000f8e00ff */
[----:B------:R-:W-:Y:S01]  /*54c0*/  UMOV UR44, UR36 ;  /* 0x00000024002c7c82 */ /* 0x000fe20008000000 */
[----:B------:R-:W-:Y:S01]  /*54d0*/  UMOV UR9, UR41 ;  /* 0x0000002900097c82 */ /* 0x000fe20008000000 */
[----:B------:R-:W-:Y:S01]  /*54e0*/  @!P1 R2UR UR4, R8 ;  /* 0x00000000080492ca */ /* 0x000fe200000e0000 */
[----:B------:R-:W-:Y:S01]  /*54f0*/  UMOV UR11, UR51 ;  /* 0x00000033000b7c82 */ /* 0x000fe20008000000 */
[----:B------:R-:W-:Y:S01]  /*5500*/  @!P1 R2UR UR5, R9 ;  /* 0x00000000090592ca */ /* 0x000fe200000e0000 */
[----:B------:R-:W-:Y:S01]  /*5510*/  UMOV UR12, UR36 ;  /* 0x00000024000c7c82 */ /* 0x000fe20008000000 */
        /* <DEDUP_REMOVED lines=9> */
.L_x_234:
        /* <DEDUP_REMOVED lines=28> */
.L_x_236:
        /* <DEDUP_REMOVED lines=20> */
[----:B------:R-:W-:Y:S02]  /*58b0*/  SHF.L.U32 R9, RZ, 0x1f, RZ ;  /* 0x0000001fff097819 */ /* 0x000fe400000006ff */
[----:B------:R-:W-:Y:S05]  /*58c0*/  @!P1 IADD3 R8, P0, PT, R16, 0x580, RZ ;  /* 0x0000058010089810 */ /* 0x000fea0007f1e0ff */
[----:B------:R-:W-:Y:S04]  /*58d0*/  @!P1 IMAD.X R6, RZ, RZ, R17, P0 ;  /* 0x000000ffff069224 */ /* 0x000fe800000e0611 */
[----:B------:R2:W-:Y:S01]  /*58e0*/  @!UP0 UTMALDG.3D [UR24], [UR4], desc[UR6] ;  /* 0x00000618040085b4 */ /* 0x0005e20008011000 */
[----:B------:R-:W-:Y:S05]  /*58f0*/  VOTEU.ALL UP0, P1 ;  /* 0x0000000000ff7886 */ /* 0x000fea0000800000 */
[----:B------:R2:W-:Y:S01]  /*5900*/  @!UP0 UTMALDG.3D [UR8], [UR4], desc[UR6] ;  /* 0x00000608040085b4 */ /* 0x0005e20008011000 */
[----:B------:R2:W-:Y:S01]  /*5910*/  @!P1 SYNCS.ARRIVE.TRANS64.RED.A0TR RZ, [UR21+0x98], R0 ;  /* 0x00009800ffff99a7 */ /* 0x0005e20008300415 */
[----:B------:R-:W-:Y:S01]  /*5920*/  SYNCS.ARRIVE.TRANS64.RED.A1T0 RZ, [UR29], RZ ;  /* 0x000000ffffff79a7 */ /* 0x000fe2000810041d */
[----:B------:R-:W3:Y:S02]  /*5930*/  SYNCS.PHASECHK.TRANS64.TRYWAIT P2, [UR21+0xa0], R9 ;  /* 0x0000a009ff0075a7 */ /* 0x000ee40008041115 */
[----:B--23--:R-:W-:Y:S05]  /*5940*/  @!P2 BRA `(.L_x_100) ;  /* 0x000000740084a947 */ /* 0x00cfea0003800000 */
.L_x_238:
        /* <DEDUP_REMOVED lines=8> */
[----:B------:R-:W-:Y:S01]  /*59d0*/  @!UP0 UIADD3 UR16, UPT, UPT, UR21, 0x200, URZ ;  /* 0x0000020015108890 */ /* 0x000fe2000fffe0ff */
[----:B------:R-:W-:Y:S01]  /*59e0*/  @!P1 IADD3 R8, P0, PT, R16, 0x580, RZ ;  /* 0x0000058010089810 */ /* 0x000fe20007f1e0ff */
        /* <DEDUP_REMOVED lines=11> */
[----:B------:R-:W-:Y:S01]  /*5aa0*/  UMOV UR12, UR36 ;  /* 0x00000024000c7c82 */ /* 0x000fe20008000000 */
[----:B------:R-:W-:Y:S10]  /*5ab0*/  @!P1 IMAD.X R6, RZ, RZ, R17, P0 ;  /* 0x000000ffff069224 */ /* 0x000ff400000e0611 */
[----:B------:R2:W-:Y:S01]  /*5ac0*/  @!UP0 UTMALDG.3D [UR16], [UR4], desc[UR6] ;  /* 0x00000610040085b4 */ /* 0x0005e20008011000 */
[----:B------:R-:W-:Y:S05]  /*5ad0*/  VOTEU.ALL UP0, P1 ;  /* 0x0000000000ff7886 */ /* 0x000fea0000800000 */
[----:B------:R2:W-:Y:S01]  /*5ae0*/  @!UP0 UTMALDG.3D [UR8], [UR4], desc[UR6] ;  /* 0x00000608040085b4 */ /* 0x0005e20008011000 */
[----:B------:R2:W-:Y:S01]  /*5af0*/  @!P1 SYNCS.ARRIVE.TRANS64.RED.A0TR RZ, [UR21+0x80], R0 ;  /* 0x00008000ffff99a7 */ /* 0x0005e20008300415 */
[----:B------:R-:W-:Y:S01]  /*5b00*/  SYNCS.ARRIVE.TRANS64.RED.A1T0 RZ, [UR37], RZ ;  /* 0x000000ffffff79a7 */ /* 0x000fe20008100425 */
[----:B------:R-:W3:Y:S02]  /*5b10*/  SYNCS.PHASECHK.TRANS64.TRYWAIT P2, [UR21+0xa8], R9 ;  /* 0x0000a809ff0075a7 */ /* 0x000ee40008041115 */
[----:B--23--:R-:W-:Y:S05]  /*5b20*/  @!P2 BRA `(.L_x_101) ;  /* 0x000000740024a947 */ /* 0x00cfea0003800000 */
.L_x_240:
        /* <DEDUP_REMOVED lines=30> */
.L_x_242:
        /* <DEDUP_REMOVED lines=9> */
[----:B------:R-:W-:Y:S01]  /*5da0*/  VIADD R14, R14, 0x1 ;  /* 0x000000010e0e7836 */ /* 0x000fe20000000000 */
        /* <DEDUP_REMOVED lines=11> */
[----:B------:R-:W-:Y:S11]  /*5e60*/  UMOV UR12, UR36 ;  /* 0x00000024000c7c82 */ /* 0x000ff60008000000 */
[----:B------:R2:W-:Y:S01]  /*5e70*/  @!UP0 UTMALDG.3D [UR16], [UR4], desc[UR6] ;  /* 0x00000610040085b4 */ /* 0x0005e20008011000 */
[----:B------:R-:W-:Y:S05]  /*5e80*/  VOTEU.ALL UP0, P1 ;  /* 0x0000000000ff7886 */ /* 0x000fea0000800000 */
[----:B------:R2:W-:Y:S01]  /*5e90*/  @!UP0 UTMALDG.3D [UR8], [UR4], desc[UR6] ;  /* 0x00000608040085b4 */ /* 0x0005e20008011000 */
[----:B------:R2:W-:Y:S01]  /*5ea0*/  @!P1 SYNCS.ARRIVE.TRANS64.RED.A0TR RZ, [UR21+0x90], R0 ;  /* 0x00009000ffff99a7 */ /* 0x0005e20008300415 */
[----:B------:R-:W-:Y:S01]  /*5eb0*/  SYNCS.ARRIVE.TRANS64.RED.A1T0 RZ, [UR30], RZ ;  /* 0x000000ffffff79a7 */ /* 0x000fe2000810041e */
[----:B------:R-:W3:Y:S02]  /*5ec0*/  SYNCS.PHASECHK.TRANS64.TRYWAIT P0, [UR21+0xb8], R9 ;  /* 0x0000b809ff0075a7 */ /* 0x000ee40008001115 */
[----:B--23--:R-:W-:Y:S05]  /*5ed0*/  @!P0 BRA `(.L_x_103) ;  /* 0x0000007000688947 */ /* 0x00cfea0003800000 */
.L_x_244:
[----:B------:R-:W-:Y:S01]  /*5ee0*/  UPLOP3.LUT UP1, UPT, UPT, UPT, UPT, 0x80, 0x8 ;  /* 0x000000000008789c */ /* 0x000fe20003f2f070 */
[----:B------:R-:W-:Y:S01]  /*5ef0*/  @!P1 IADD3 R6, P0, PT, R16, 0x580, RZ ;  /* 0x0000058010069810 */ /* 0x000fe20007f1e0ff */
[----:B------:R-:W-:Y:S01]  /*5f00*/  UMOV UR6, 0x0 ;  /* 0x0000000000067882 */ /* 0x000fe20000000000 */
[----:B------:R-:W-:Y:S01]  /*5f10*/  VOTEU.ALL UP0, P1 ;  /* 0x0000000000ff7886 */ /* 0x000fe20000800000 */
[----:B------:R-:W-:Y:S01]  /*5f20*/  UMOV UR7, 0x10000000 ;  /* 0x1000000000077882 */ /* 0x000fe20000000000 */
[----:B------:R-:W-:Y:S01]  /*5f30*/  @!P1 R2UR UR5, R6 ;  /* 0x00000000060592ca */ /* 0x000fe200000e0000 */
[----:B--2---:R-:W-:Y:S01]  /*5f40*/  @!P1 IMAD.X R0, RZ, RZ, R17, P0 ;  /* 0x000000ffff009224 */ /* 0x004fe200000e0611 */
[----:B------:R-:W-:Y:S01]  /*5f50*/  UMOV UR17, UR25 ;  /* 0x0000001900117c82 */ /* 0x000fe20008000000 */
[----:B------:R-:W-:Y:S01]  /*5f60*/  @!UP0 UIADD3 UR18, UPT, UPT, UR50, 0x70, URZ ;  /* 0x0000007032128890 */ /* 0x000fe2000fffe0ff */
[----:B------:R-:W-:Y:S01]  /*5f70*/  R2UR UR26, R54 ;  /* 0x00000000361a72ca */ /* 0x000fe200000e0000 */
[----:B------:R-:W-:Y:S01]  /*5f80*/  @!UP0 UIADD3 UR16, UPT, UPT, UR21, 0x6200, URZ ;  /* 0x0000620015108890 */ /* 0x000fe2000fffe0ff */
[----:B------:R-:W-:Y:S01]  /*5f90*/  @!P1 R2UR UR4, R0 ;  /* 0x00000000000492ca */ /* 0x000fe200000e0000 */
[----:B------:R-:W-:Y:S01]  /*5fa0*/  @!UP0 UIADD3 UR10, UPT, UPT, UR50, 0xf0, URZ ;  /* 0x000000f0320a8890 */ /* 0x000fe2000fffe0ff */
[----:B------:R-:W-:Y:S01]  /*5fb0*/  R2UR UR24, R55 ;  /* 0x00000000371872ca */ /* 0x000fe200000e0000 */
[----:B------:R-:W-:Y:S01]  /*5fc0*/  @!UP0 UIADD3 UR8, UPT, UPT, UR21, 0x7200, URZ ;  /* 0x0000720015088890 */ /* 0x000fe2000fffe0ff */
[----:B------:R-:W-:Y:S01]  /*5fd0*/  ISETP.NE.AND P0, PT, R14, 0x2, PT ;  /* 0x000000020e00780c */ /* 0x000fe20003f05270 */
[----:B------:R-:W-:Y:S01]  /*5fe0*/  VOTEU.ALL UP0, P1 ;  /* 0x0000000000ff7886 */ /* 0x000fe20000800000 */
[----:B------:R-:W-:Y:S01]  /*5ff0*/  UMOV UR19, UR51 ;  /* 0x0000003300137c82 */ /* 0x000fe20008000000 */
[----:B------:R-:W-:Y:S01]  /*6000*/  IMAD.U32 R8, RZ, RZ, UR5 ;  /* 0x00000005ff087e24 */ /* 0x000fe2000f8e00ff */
[----:B------:R-:W-:Y:S01]  /*6010*/  UMOV UR20, UR36 ;  /* 0x0000002400147c82 */ /* 0x000fe20008000000 */
[----:B------:R-:W-:Y:S01]  /*6020*/  UMOV UR9, UR25 ;  /* 0x0000001900097c82 */ /* 0x000fe20008000000 */
[----:B------:R-:W-:Y:S01]  /*6030*/  UMOV UR11, UR51 ;  /* 0x00000033000b7c82 */ /* 0x000fe20008000000 */
[----:B------:R-:W-:Y:S01]  /*6040*/  UMOV UR12, UR36 ;  /* 0x00000024000c7c82 */ /* 0x000fe20008000000 */
[----:B------:R-:W-:Y:S01]  /*6050*/  SEL R0, RZ, 0x1, P0 ;  /* 0x00000001ff007807 */ /* 0x000fe20000000000 */
[----:B------:R-:W-:Y:S01]  /*6060*/  IMAD.U32 R9, RZ, RZ, UR4 ;  /* 0x00000004ff097e24 */ /* 0x000fe2000f8e00ff */
[----:B------:R-:W-:Y:S01]  /*6070*/  @!P1 R2UR UR4, R8 ;  /* 0x00000000080492ca */ /* 0x000fe200000e0000 */
[----:B------:R-:W-:Y:S01]  /*6080*/  UIADD3 UR32, UPT, UPT, UR13, UR26, URZ ;  /* 0x0000001a0d207290 */ /* 0x000fe2000fffe0ff */
[----:B------:R-:W-:Y:S01]  /*6090*/  LOP3.LUT R13, R13, R0, RZ, 0x3c, !PT ;  /* 0x000000000d0d7212 */ /* 0x000fe200078e3cff */
[----:B------:R-:W-:Y:S01]  /*60a0*/  UMOV UR36, UR38 ;  /* 0x0000002600247c82 */ /* 0x000fe20008000000 */
[----:B------:R-:W-:Y:S02]  /*60b0*/  @!P1 R2UR UR5, R9 ;  /* 0x00000000090592ca */ /* 0x000fe400000e0000 */
[----:B------:R-:W-:Y:S11]  /*60c0*/  SEL R14, R14, RZ, P0 ;  /* 0x000000ff0e0e7207 */ /* 0x000ff60000000000 */
[----:B------:R2:W-:Y:S01]  /*60d0*/  @!UP0 UTMALDG.3D [UR16], [UR4], desc[UR6] ;  /* 0x00000610040085b4 */ /* 0x0005e20008011000 */
[----:B------:R-:W-:Y:S05]  /*60e0*/  VOTEU.ALL UP0, P1 ;  /* 0x0000000000ff7886 */ /* 0x000fea0000800000 */
[----:B------:R3:W-:Y:S01]  /*60f0*/  @!UP0 UTMALDG.3D [UR8], [UR4], desc[UR6] ;  /* 0x00000608040085b4 */ /* 0x0007e20008011000 */
[----:B------:R3:W-:Y:S01]  /*6100*/  @!P1 SYNCS.ARRIVE.TRANS64.RED.A0TR RZ, [UR21+0x98], R7 ;  /* 0x00009807ffff99a7 */ /* 0x0007e20008300415 */
[----:B------:R-:W-:Y:S01]  /*6110*/  SYNCS.ARRIVE.TRANS64.RED.A1T0 RZ, [UR29], RZ ;  /* 0x000000ffffff79a7 */ /* 0x000fe2000810041d */
[----:B--2---:R-:W-:Y:S01]  /*6120*/  UIADD3 UR20, UPT, UPT, UR14, UR24, URZ ;  /* 0x000000180e147290 */ /* 0x004fe2000fffe0ff */
[----:B------:R-:W-:Y:S11]  /*6130*/  BRA.U UP2, `(.L_x_104) ;  /* 0xffffffe902307547 */ /* 0x000ff6000b83ffff */
[----:B------:R-:W2:Y:S02]  /*6140*/  SYNCS.PHASECHK.TRANS64.TRYWAIT P0, [UR21+0xa0], R10 ;  /* 0x0000a00aff0075a7 */ /* 0x000ea40008001115 */
[----:B--2---:R-:W-:Y:S05]  /*6150*/  @!P0 BRA `(.L_x_105) ;  /* 0x0000006c00e08947 */ /* 0x004fea0003800000 */
.L_x_246:
[----:B------:R-:W4:Y:S02]  /*6160*/  SYNCS.PHASECHK.TRANS64.TRYWAIT P0, [UR21+0xa8], R10 ;  /* 0x0000a80aff0075a7 */ /* 0x000f240008001115 */
[----:B----4-:R-:W-:Y:S05]  /*6170*/  @!P0 BRA `(.L_x_106) ;  /* 0x0000006c00f08947 */ /* 0x010fea0003800000 */
.L_x_248:
[----:B------:R-:W4:Y:S01]  /*6180*/  SYNCS.PHASECHK.TRANS64.TRYWAIT P0, [UR21+0xb0], R10 ;  /* 0x0000b00aff0075a7 */ /* 0x000f220008001115 */
[----:B--2---:R-:W-:Y:S01]  /*6190*/  HFMA2 R0, -RZ, RZ, 0, 5.9604644775390625e-08 ;  /* 0x00000001ff007431 */ /* 0x004fe200000001ff */
[----:B----4-:R-:W-:Y:S06]  /*61a0*/  @!P0 BRA `(.L_x_107) ;  /* 0x0000006c00fc8947 */ /* 0x010fec0003800000 */
.L_x_250:
[----:B--2---:R-:W-:Y:S02]  /*61b0*/  MOV R2, UR21 ;  /* 0x0000001500027c02 */ /* 0x004fe40008000f00 */
[----:B------:R-:W-:-:S07]  /*61c0*/  SHF.L.U32 R0, R0, 0x1f, RZ ;  /* 0x0000001f00007819 */ /* 0x000fce00000006ff */
.L_x_108:
[----:B--2---:R2:W4:Y:S02]  /*61d0*/  SYNCS.PHASECHK.TRANS64.TRYWAIT P0, [R2+URZ+0xb8], R0 ;  /* 0x0000b800020075a7 */ /* 0x00452400080011ff */
[----:B----4-:R-:W-:Y:S05]  /*61e0*/  @!P0 NANOSLEEP.SYNCS 0x989680 ;  /* 0x009896800000895d */ /* 0x010fea0003900000 */
[----:B------:R-:W4:Y:S02]  /*61f0*/  @!P0 SYNCS.PHASECHK.TRANS64 P0, [R2+URZ+0xb8], R0 ;  /* 0x0000b800020085a7 */ /* 0x000f2400080010ff */
[----:B-1-34-:R-:W-:Y:S05]  /*6200*/  @P0 EXIT ;  /* 0x000000000000094d */ /* 0x01afea0003800000 */
[----:B------:R-:W-:Y:S05]  /*6210*/  BRA `(.L_x_108) ;  /* 0xfffffffc00ec7947 */ /* 0x000fea000383ffff */
.L_x_89:
[----:B------:R-:W-:-:S06]  /*6220*/  UISETP.GE.AND UP0, UPT, UR13, 0x4, UPT ;  /* 0x000000040d00788c */ /* 0x000fcc000bf06270 */
[----:B------:R-:W-:-:S13]  /*6230*/  PLOP3.LUT P0, PT, PT, PT, UP0, 0x80, 0x8 ;  /* 0x000000000008781c */ /* 0x000fda0003f0f008 */
[----:B------:R-:W-:Y:S05]  /*6240*/  @!P0 EXIT ;  /* 0x000000000000894d */ /* 0x000fea0003800000 */
[----:B------:R-:W1:Y:S08]  /*6250*/  S2UR UR4, SR_CgaCtaId ;  /* 0x00000000000479c3 */ /* 0x000e700000008800 */
[----:B------:R-:W-:Y:S01]  /*6260*/  BAR.SYNC.DEFER_BLOCKING 0x6, 0xa0 ;  /* 0x0182800000007b1d */ /* 0x000fe20000010000 */
[C---:B------:R-:W-:Y:S01]  /*6270*/  IMAD.SHL.U32 R3, R66.reuse, 0x10, RZ ;  /* 0x0000001042037824 */ /* 0x040fe200078e00ff */
[C---:B------:R-:W-:Y:S01]  /*6280*/  SHF.L.U32 R2, R66.reuse, 0x1, RZ ;  /* 0x0000000142027819 */ /* 0x040fe200000006ff */
[C---:B------:R-:W-:Y:S01]  /*6290*/  IMAD.SHL.U32 R5, R53.reuse, 0x200, RZ ;  /* 0x0000020035057824 */ /* 0x040fe200078e00ff */
[----:B------:R-:W-:Y:S01]  /*62a0*/  LOP3.LUT R67, R66, 0x60, RZ, 0xc0, !PT ;  /* 0x0000006042437812 */ /* 0x000fe200078ec0ff */
[----:B------:R-:W-:Y:S01]  /*62b0*/  IMAD.SHL.U32 R4, R53, 0x200000, RZ ;  /* 0x0020000035047824 */ /* 0x000fe200078e00ff */
[----:B------:R-:W-:-:S02]  /*62c0*/  UMOV UR43, 0x400 ;  /* 0x00000400002b7882 */ /* 0x000fc40000000000 */
[----:B------:R-:W2:Y:S01]  /*62d0*/  LDC.64 R50, c[0x0][0x8b0] ;  /* 0x00022c00ff327b82 */ /* 0x000ea20000000a00 */
[C---:B------:R-:W-:Y:S01]  /*62e0*/  LOP3.LUT R65, R3.reuse, 0x590, RZ, 0xc0, !PT ;  /* 0x0000059003417812 */ /* 0x040fe200078ec0ff */
[----:B------:R-:W3:Y:S01]  /*62f0*/  LDCU.64 UR6, c[0x0][0x890] ;  /* 0x00011200ff0677ac */ /* 0x000ee20008000a00 */
[----:B------:R-:W-:Y:S01]  /*6300*/  LOP3.LUT R3, R3, 0x60, RZ, 0xc0, !PT ;  /* 0x0000006003037812 */ /* 0x000fe200078ec0ff */
[----:B------:R-:W-:Y:S01]  /*6310*/  IMAD.U32 R23, R66, 0x10000, RZ ;  /* 0x0001000042177824 */ /* 0x000fe200078e00ff */
[----:B------:R-:W-:Y:S01]  /*6320*/  LOP3.LUT R65, R65, 0x200, R5, 0xf8, !PT ;  /* 0x0000020041417812 */ /* 0x000fe200078ef805 */
[----:B------:R-:W-:Y:S01]  /*6330*/  IMAD.MOV.U32 R22, RZ, RZ, RZ ;  /* 0x000000ffff167224 */ /* 0x000fe200078e00ff */
[----:B------:R-:W-:Y:S01]  /*6340*/  LOP3.LUT R2, R3, 0xc, R2, 0xf8, !PT ;  /* 0x0000000c03027812 */ /* 0x000fe200078ef802 */
[----:B------:R-:W4:Y:S01]  /*6350*/  LDC.64 R48, c[0x0][0x8a8] ;  /* 0x00022a00ff307b82 */ /* 0x000f220000000a00 */
[----:B------:R-:W-:Y:S01]  /*6360*/  LOP3.LUT R4, R4, 0x200000, RZ, 0xc0, !PT ;  /* 0x0020000004047812 */ /* 0x000fe200078ec0ff */
[----:B------:R-:W-:Y:S01]  /*6370*/  IMAD.MOV.U32 R62, RZ, RZ, RZ ;  /* 0x000000ffff3e7224 */ /* 0x000fe200078e00ff */
[----:B------:R-:W-:Y:S01]  /*6380*/  LOP3.LUT R65, R65, R2, RZ, 0xfc, !PT ;  /* 0x0000000241417212 */ /* 0x000fe200078efcff */
[----:B------:R-:W-:Y:S01]  /*6390*/  IMAD.MOV.U32 R61, RZ, RZ, RZ ;  /* 0x000000ffff3d7224 */ /* 0x000fe200078e00ff */
[----:B------:R-:W-:Y:S01]  /*63a0*/  LOP3.LUT R64, R66, 0x2, RZ, 0xc0, !PT ;  /* 0x0000000242407812 */ /* 0x000fe200078ec0ff */
[----:B------:R-:W2:Y:S01]  /*63b0*/  LDCU UR62, c[0x0][0x370] ;  /* 0x00006e00ff3e77ac */ /* 0x000ea20008000800 */
[----:B------:R-:W-:-:S02]  /*63c0*/  LOP3.LUT R23, R4, 0x400000, R23, 0xf8, !PT ;  /* 0x0040000004177812 */ /* 0x000fc400078ef817 */
[----:B------:R-:W-:Y:S01]  /*63d0*/  LOP3.LUT R66, R66, 0x4, RZ, 0xc0, !PT ;  /* 0x0000000442427812 */ /* 0x000fe200078ec0ff */
[----:B-1----:R-:W-:Y:S01]  /*63e0*/  ULEA UR43, UR4, UR43, 0x18 ;  /* 0x0000002b042b7291 */ /* 0x002fe2000f8ec0ff */
[----:B------:R-:W-:Y:S01]  /*63f0*/  MOV R59, RZ ;  /* 0x000000ff003b7202 */ /* 0x000fe20000000f00 */
[----:B---3--:R-:W-:Y:S01]  /*6400*/  IMAD.U32 R68, RZ, RZ, UR7 ;  /* 0x00000007ff447e24 */ /* 0x008fe2000f8e00ff */
[----:B------:R-:W-:Y:S01]  /*6410*/  MOV R69, UR6 ;  /* 0x0000000600457c02 */ /* 0x000fe20008000f00 */
[----:B------:R-:W-:Y:S01]  /*6420*/  UIADD3 UR4, UPT, UPT, UR43, 0x200, URZ ;  /* 0x000002002b047890 */ /* 0x000fe2000fffe0ff */
[----:B------:R-:W1:Y:S04]  /*6430*/  LDCU.64 UR54, c[0x0][0x348] ;  /* 0x00006900ff3677ac */ /* 0x000e680008000a00 */
[----:B------:R-:W3:Y:S01]  /*6440*/  LDS R0, [UR43+0x180] ;  /* 0x0001802bff007984 */ /* 0x000ee20008000800 */
[----:B------:R-:W-:Y:S01]  /*6450*/  IMAD.U32 R57, RZ, RZ, UR4 ;  /* 0x00000004ff397e24 */ /* 0x000fe2000f8e00ff */
[----:B------:R-:W1:Y:S04]  /*6460*/  LDCU UR42, c[0x0][0xb0c] ;  /* 0x00016180ff2a77ac */ /* 0x000e680008000800 */
[----:B------:R-:W-:Y:S01]  /*6470*/  LEA R65, R65, R57, 0x2 ;  /* 0x0000003941417211 */ /* 0x000fe200078e10ff */
[----:B------:R-:W1:Y:S04]  /*6480*/  LDCU UR39, c[0x0][0xb30] ;  /* 0x00016600ff2777ac */ /* 0x000e680008000800 */
[--C-:B------:R-:W-:Y:S01]  /*6490*/  IMAD R64, R64, -0x10, R65.reuse ;  /* 0xfffffff040407824 */ /* 0x100fe200078e0241 */
[----:B------:R-:W1:Y:S01]  /*64a0*/  LDCU.64 UR60, c[0x0][0x888] ;  /* 0x00011100ff3c77ac */ /* 0x000e620008000a00 */
[----:B------:R-:W-:Y:S01]  /*64b0*/  IMAD R63, R66, -0x10, R65 ;  /* 0xfffffff0423f7824 */ /* 0x000fe200078e0241 */
[----:B------:R-:W1:Y:S01]  /*64c0*/  LDCU.64 UR40, c[0x0][0xb28] ;  /* 0x00016500ff2877ac */ /* 0x000e620008000a00 */
[----:B------:R-:W1:Y:S01]  /*64d0*/  LDCU.128 UR56, c[0x0][0xb10] ;  /* 0x00016200ff3877ac */ /* 0x000e620008000c00 */
[----:B------:R-:W1:Y:S01]  /*64e0*/  LDCU UR53, c[0x0][0x374] ;  /* 0x00006e80ff3577ac */ /* 0x000e620008000800 */
[----:B------:R-:W-:Y:S01]  /*64f0*/  UMOV UR52, URZ ;  /* 0x000000ff00347c82 */ /* 0x000fe20008000000 */
[----:B------:R-:W-:Y:S01]  /*6500*/  UMOV UR47, URZ ;  /* 0x000000ff002f7c82 */ /* 0x000fe20008000000 */
[----:B-1234-:R-:W-:-:S07]  /*6510*/  IMAD.IADD R23, R0, 0x1, R23 ;  /* 0x0000000100177824 */ /* 0x01efce00078e0217 */
.L_x_184:
[----:B------:R-:W-:Y:S02]  /*6520*/  LEA R3, R59, UR43, 0x3 ;  /* 0x0000002b3b037c11 */ /* 0x000fe4000f8e18ff */
[----:B------:R-:W-:Y:S02]  /*6530*/  SHF.L.U32 R0, R61, 0x1f, RZ ;  /* 0x0000001f3d007819 */ /* 0x000fe400000006ff */
[----:B-1----:R-:W-:Y:S02]  /*6540*/  LEA R4, R59, UR43, 0x4 ;  /* 0x0000002b3b047c11 */ /* 0x002fe4000f8e20ff */
[----:B------:R-:W1:Y:S02]  /*6550*/  SYNCS.PHASECHK.TRANS64.TRYWAIT P0, [R3+URZ+0xd0], R0 ;  /* 0x0000d000030075a7 */ /* 0x000e6400080011ff */
[----:B-12---:R-:W-:Y:S05]  /*6560*/  @!P0 BRA `(.L_x_109) ;  /* 0x0000006c00248947 */ /* 0x006fea0003800000 */
.L_x_251:
        /* <DEDUP_REMOVED lines=8> */
[----:B--2---:R-:W-:Y:S11]  /*65f0*/  LOP3.LUT P0, RZ, R6, 0x1, RZ, 0xc0, !PT ;  /* 0x0000000106ff7812 */ /* 0x004ff6000780c0ff */
[----:B------:R-:W-:Y:S02]  /*6600*/  @!UPT UIADD3 URZ, UPT, UPT, URZ, URZ, URZ ;  /* 0x000000fffffff290 */ /* 0x000fe4000fffe0ff */
[----:B---3--:R-:W-:Y:S01]  /*6610*/  VOTEU.ANY UP1, P0 ;  /* 0x0000000000ff7886 */ /* 0x008fe20000020100 */
[----:B------:R-:W-:Y:S01]  /*6620*/  PLOP3.LUT P0, PT, PT, PT, UP1, 0x80, 0x8 ;  /* 0x000000000008781c */ /* 0x000fe20003f0f018 */
[----:B------:R-:W-:Y:S06]  /*6630*/  UP2UR UR4, UPR, URZ, 0x2 ;  /* 0x00000002ff047883 */ /* 0x000fec0008000000 */
[----:B------:R-:W-:Y:S06]  /*6640*/  IMAD.U32 R70, RZ, RZ, UR4 ;  /* 0x00000004ff467e24 */ /* 0x000fec000f8e00ff */
[----:B-1----:R-:W-:Y:S02]  /*6650*/  @P0 SHF.R.U32.HI R0, RZ, 0x10, R5 ;  /* 0x00000010ff000819 */ /* 0x002fe40000011605 */
        /* <DEDUP_REMOVED lines=12> */
[----:B------:R-:W2:Y:S01]  /*6720*/  LDCU UR12, c[0x0][0xb20] ;  /* 0x00016400ff0c77ac */ /* 0x000ea20008000800 */
[----:B------:R-:W-:Y:S02]  /*6730*/  UIMAD.WIDE.U32 UR4, UR53, UR59, URZ ;  /* 0x0000003b350472a5 */ /* 0x000fe4000f8e00ff */
[----:B------:R-:W-:Y:S02]  /*6740*/  UIMAD.WIDE.U32 UR6, UR62, UR56, URZ ;  /* 0x000000383e0672a5 */ /* 0x000fe4000f8e00ff */
[----:B------:R-:W-:Y:S02]  /*6750*/  UISETP.NE.AND UP0, UPT, UR58, 0x1, UPT ;  /* 0x000000013a00788c */ /* 0x000fe4000bf05270 */
[----:B------:R-:W-:Y:S02]  /*6760*/  UIMAD.WIDE.U32 UR8, UR37, UR59, URZ ;  /* 0x0000003b250872a5 */ /* 0x000fe4000f8e00ff */
[----:B------:R-:W-:Y:S02]  /*6770*/  UIMAD.WIDE.U32 UR10, UR38, UR56, URZ ;  /* 0x00000038260a72a5 */ /* 0x000fe4000f8e00ff */
[----:B------:R-:W-:Y:S02]  /*6780*/  UISETP.NE.AND UP1, UPT, UR42, 0x1, UPT ;  /* 0x000000012a00788c */ /* 0x000fe4000bf25270 */
[----:B------:R-:W-:Y:S01]  /*6790*/  UISETP.NE.AND UP2, UPT, UR45, 0x1, UPT ;  /* 0x000000012d00788c */ /* 0x000fe2000bf45270 */
[----:B------:R-:W-:Y:S02]  /*67a0*/  UMOV UR4, UR5 ;  /* 0x0000000500047c82 */ /* 0x000fe40008000000 */
[----:B--2---:R-:W-:Y:S03]  /*67b0*/  USHF.R.U32.HI UR5, URZ, UR12, UR4 ;  /* 0x0000000cff057299 */ /* 0x004fe60008011604 */
[----:B------:R-:W-:Y:S02]  /*67c0*/  UMOV UR4, UR7 ;  /* 0x0000000700047c82 */ /* 0x000fe40008000000 */
[----:B------:R-:W-:Y:S02]  /*67d0*/  USHF.R.U32.HI UR7, URZ, UR57, UR4 ;  /* 0x00000039ff077299 */ /* 0x000fe40008011604 */
[----:B------:R-:W-:Y:S02]  /*67e0*/  USEL UR4, UR53, UR5, !UP0 ;  /* 0x0000000535047287 */ /* 0x000fe4000c000000 */
[----:B------:R-:W-:Y:S01]  /*67f0*/  USEL UR7, UR62, UR7, !UP1 ;  /* 0x000000073e077287 */ /* 0x000fe2000c800000 */
[----:B------:R-:W-:Y:S01]  /*6800*/  UMOV UR5, UR9 ;  /* 0x0000000900057c82 */ /* 0x000fe20008000000 */
[----:B------:R-:W-:Y:S02]  /*6810*/  UIMAD.WIDE.U32 UR8, UR4, UR40, URZ ;  /* 0x00000028040872a5 */ /* 0x000fe4000f8e00ff */
[----:B------:R-:W-:Y:S03]  /*6820*/  USHF.R.U32.HI UR6, URZ, UR12, UR5 ;  /* 0x0000000cff067299 */ /* 0x000fe60008011605 */
[----:B------:R-:W-:Y:S01]  /*6830*/  UMOV UR5, UR11 ;  /* 0x0000000b00057c82 */ /* 0x000fe20008000000 */
[----:B------:R-:W-:Y:S02]  /*6840*/  UIMAD.WIDE.U32 UR10, UR7, UR40, URZ ;  /* 0x00000028070a72a5 */ /* 0x000fe4000f8e00ff */
[----:B------:R-:W-:Y:S02]  /*6850*/  USHF.R.U32.HI UR12, URZ, UR57, UR5 ;  /* 0x00000039ff0c7299 */ /* 0x000fe40008011605 */
[----:B------:R-:W-:Y:S01]  /*6860*/  USEL UR6, UR37, UR6, !UP0 ;  /* 0x0000000625067287 */ /* 0x000fe2000c000000 */
[----:B------:R-:W-:Y:S02]  /*6870*/  UMOV UR5, UR9 ;  /* 0x0000000900057c82 */ /* 0x000fe40008000000 */
[----:B------:R-:W-:Y:S01]  /*6880*/  UMOV UR10, UR11 ;  /* 0x0000000b000a7c82 */ /* 0x000fe20008000000 */
[----:B------:R-:W-:Y:S02]  /*6890*/  @UP2 USHF.R.U32.HI UR4, URZ, UR41, UR5 ;  /* 0x00000029ff042299 */ /* 0x000fe40008011605 */
[----:B------:R-:W-:Y:S02]  /*68a0*/  @UP2 USHF.R.U32.HI UR7, URZ, UR41, UR10 ;  /* 0x00000029ff072299 */ /* 0x000fe4000801160a */
[----:B------:R-:W-:Y:S02]  /*68b0*/  UIMAD UR4, UR45, UR4, URZ ;  /* 0x000000042d0472a4 */ /* 0x000fe4000f8e02ff */
        /* <DEDUP_REMOVED lines=8> */
[----:B------:R-:W-:Y:S02]  /*6940*/  USEL UR11, UR6, UR4, !UP2 ;  /* 0x00000004060b7287 */ /* 0x000fe4000d000000 */
[----:B------:R-:W-:Y:S02]  /*6950*/  UIADD3 UR8, UPT, UPT, -UR5, URZ, URZ ;  /* 0x000000ff05087290 */ /* 0x000fe4000fffe1ff */
[----:B------:R-:W-:Y:S01]  /*6960*/  UIADD3 UR10, UPT, UPT, -UR11, URZ, URZ ;  /* 0x000000ff0b0a7290 */ /* 0x000fe2000fffe1ff */
[----:B------:R-:W-:Y:S01]  /*6970*/  @!UP0 UMOV UR4, UR9 ;  /* 0x0000000900048c82 */ /* 0x000fe20008000000 */
[----:B------:R-:W-:Y:S02]  /*6980*/  UIADD3 UR9, UPT, UPT, -UR6, URZ, URZ ;  /* 0x000000ff06097290 */ /* 0x000fe4000fffe1ff */
[----:B------:R-:W-:Y:S02]  /*6990*/  @!UP0 USHF.R.U32.HI UR4, URZ, UR41, UR4 ;  /* 0x00000029ff048299 */ /* 0x000fe40008011604 */
[----:B------:R-:W-:Y:S02]  /*69a0*/  UIMAD UR10, UR45, UR10, UR6 ;  /* 0x0000000a2d0a72a4 */ /* 0x000fe4000f8e0206 */
[----:B------:R-:W-:Y:S04]  /*69b0*/  @!UP0 USEL UR4, UR5, UR4, !UP2 ;  /* 0x0000000405048287 */ /* 0x000fe8000d000000 */
[----:B------:R-:W-:Y:S02]  /*69c0*/  @!UP0 UIMAD UR10, UR7, UR10, UR4 ;  /* 0x0000000a070a82a4 */ /* 0x000fe4000f8e0204 */
[----:B------:R-:W-:Y:S02]  /*69d0*/  @!UP0 UIADD3 UR11, UPT, UPT, UR11, -UR4, URZ ;  /* 0x800000040b0b8290 */ /* 0x000fe4000fffe0ff */
[----:B------:R-:W-:Y:S02]  /*69e0*/  UIMAD UR7, UR42, UR8, UR38 ;  /* 0x000000082a0772a4 */ /* 0x000fe4000f8e0226 */
[----:B------:R-:W-:Y:S02]  /*69f0*/  @!UP0 UIMAD UR6, UR11, UR45, UR5 ;  /* 0x0000002d0b0682a4 */ /* 0x000fe4000f8e0205 */
[----:B------:R-:W-:Y:S01]  /*6a00*/  UIMAD UR4, UR58, UR9, UR37 ;  /* 0x000000093a0472a4 */ /* 0x000fe2000f8e0225 */
[----:B------:R-:W-:Y:S02]  /*6a10*/  @!UP0 UMOV UR5, UR10 ;  /* 0x0000000a00058c82 */ /* 0x000fe40008000000 */
[----:B------:R-:W-:Y:S02]  /*6a20*/  UIMAD UR38, UR5, UR42, UR7 ;  /* 0x0000002a052672a4 */ /* 0x000fe4000f8e0207 */
[----:B------:R-:W-:Y:S11]  /*6a30*/  UIMAD UR37, UR6, UR58, UR4 ;  /* 0x0000003a062572a4 */ /* 0x000ff6000f8e0204 */
[----:B------:R-:W-:Y:S01]  /*6a40*/  @!UPT UIADD3 URZ, UPT, UPT, URZ, URZ, URZ ;  /* 0x000000fffffff290 */ /* 0x000fe2000fffe0ff */
.L_x_110:
[----:B------:R-:W-:Y:S01]  /*6a50*/  UISETP.NE.AND UP0, UPT, UR39, 0x1, UPT ;  /* 0x000000012700788c */ /* 0x000fe2000bf05270 */
[----:B------:R-:W-:Y:S01]  /*6a60*/  LOP3.LUT P0, RZ, R57, 0x1b0, RZ, 0xc0, !PT ;  /* 0x000001b039ff7812 */ /* 0x000fe2000780c0ff */
[----:B------:R-:W-:Y:S01]  /*6a70*/  USHF.L.U32 UR50, UR20, 0x6, URZ ;  /* 0x0000000614327899 */ /* 0x000fe200080006ff */
[----:B------:R-:W-:Y:S01]  /*6a80*/  BSSY.RECONVERGENT B6, `(.L_x_111) ;  /* 0x0000034000067945 */ /* 0x000fe20003800200 */
[----:B------:R-:W-:Y:S01]  /*6a90*/  USHF.L.U32 UR49, UR32, 0x8, URZ ;  /* 0x0000000820317899 */ /* 0x000fe200080006ff */
[----:B------:R-:W-:Y:S06]  /*6aa0*/  IADD3 R59, PT, PT, R59, 0x1, RZ ;  /* 0x000000013b3b7810 */ /* 0x000fec0007ffe0ff */
[----:B------:R-:W2:Y:S01]  /*6ab0*/  @!UP0 LDCU.128 UR12, c[0x0][0xb10] ;  /* 0x00016200ff0c87ac */ /* 0x000ea20008000c00 */
[----:B------:R-:W3:Y:S01]  /*6ac0*/  @!UP0 LDCU UR5, c[0x0][0xb0c] ;  /* 0x00016180ff0587ac */ /* 0x000ee20008000800 */
[----:B------:R-:W4:Y:S01]  /*6ad0*/  @!UP0 LDCU UR10, c[0x0][0xb20] ;  /* 0x00016400ff0a87ac */ /* 0x000f220008000800 */
[----:B--2---:R-:W-:Y:S02]  /*6ae0*/  UIMAD.WIDE.U32 UR8, UR38, UR12, URZ ;  /* 0x0000000c260872a5 */ /* 0x004fe4000f8e00ff */
[----:B------:R-:W-:Y:S02]  /*6af0*/  UIMAD.WIDE.U32 UR6, UR37, UR15, URZ ;  /* 0x0000000f250672a5 */ /* 0x000fe4000f8e00ff */
[----:B------:R-:W-:Y:S03]  /*6b00*/  @!UP0 UISETP.NE.AND UP1, UPT, UR14, 0x1, UPT ;  /* 0x000000010e00888c */ /* 0x000fe6000bf25270 */
[----:B------:R-:W-:Y:S01]  /*6b10*/  @!UP0 UMOV UR4, UR9 ;  /* 0x0000000900048c82 */ /* 0x000fe20008000000 */
[----:B---3--:R-:W-:Y:S02]  /*6b20*/  @!UP0 UISETP.NE.AND UP2, UPT, UR5, 0x1, UPT ;  /* 0x000000010500888c */ /* 0x008fe4000bf45270 */
[----:B------:R-:W-:Y:S01]  /*6b30*/  @!UP0 USHF.R.U32.HI UR4, URZ, UR13, UR4 ;  /* 0x0000000dff048299 */ /* 0x000fe20008011604 */
[----:B------:R-:W-:Y:S02]  /*6b40*/  @!UP0 UMOV UR6, UR7 ;  /* 0x0000000700068c82 */ /* 0x000fe40008000000 */
[----:B----4-:R-:W-:Y:S02]  /*6b50*/  @!UP0 USHF.R.U32.HI UR6, URZ, UR10, UR6 ;  /* 0x0000000aff068299 */ /* 0x010fe40008011606 */
[----:B------:R-:W-:Y:S02]  /*6b60*/  @!UP0 USEL UR7, UR38, UR4, !UP2 ;  /* 0x0000000426078287 */ /* 0x000fe4000d000000 */
[----:B------:R-:W-:Y:S04]  /*6b70*/  @!UP0 USEL UR6, UR37, UR6, !UP1 ;  /* 0x0000000625068287 */ /* 0x000fe8000c800000 */
[----:B------:R-:W-:Y:S02]  /*6b80*/  @!UP0 UIADD3 UR4, UPT, UPT, -UR7, UR6, URZ ;  /* 0x0000000607048290 */ /* 0x000fe4000fffe1ff */
[----:B------:R-:W-:Y:S02]  /*6b90*/  @!UP0 UIADD3 UR6, UPT, UPT, UR7, -UR6, URZ ;  /* 0x8000000607068290 */ /* 0x000fe4000fffe0ff */
[----:B------:R-:W-:Y:S02]  /*6ba0*/  @!UP0 UIMAD UR38, UR4, UR5, UR38 ;  /* 0x00000005042682a4 */ /* 0x000fe4000f8e0226 */
[----:B------:R-:W-:Y:S01]  /*6bb0*/  @!UP0 UIMAD UR37, UR6, UR14, UR37 ;  /* 0x0000000e062582a4 */ /* 0x000fe2000f8e0225 */
[----:B------:R-:W-:Y:S11]  /*6bc0*/  @!P0 BRA `(.L_x_112) ;  /* 0x00000000007c8947 */ /* 0x000ff60003800000 */
[----:B------:R-:W2:Y:S01]  /*6bd0*/  LDCU.64 UR8, c[0x4][0x80] ;  /* 0x01001000ff0877ac */ /* 0x000ea20008000a00 */
[----:B------:R-:W-:Y:S01]  /*6be0*/  MOV R2, 0x0 ;  /* 0x0000000000027802 */ /* 0x000fe20000000f00 */
[----:B------:R-:W-:Y:S02]  /*6bf0*/  HFMA2 R12, -RZ, RZ, 0, 5.9604644775390625e-08 ;  /* 0x00000001ff0c7431 */ /* 0x000fe400000001ff */
[----:B------:R-:W-:Y:S01]  /*6c00*/  IMAD.MOV.U32 R8, RZ, RZ, 0x70 ;  /* 0x00000070ff087424 */ /* 0x000fe200078e00ff */
[----:B------:R3:W4:Y:S01]  /*6c10*/  LDC.64 R14, c[0x4][R2] ;  /* 0x01000000020e7b82 */ /* 0x0007220000000a00 */
[----:B------:R-:W1:Y:S01]  /*6c20*/  LDCU.64 UR6, c[0x4][0x88] ;  /* 0x01001100ff0677ac */ /* 0x000e620008000a00 */
[----:B------:R-:W-:Y:S01]  /*6c30*/  IMAD.MOV.U32 R13, RZ, RZ, RZ ;  /* 0x000000ffff0d7224 */ /* 0x000fe200078e00ff */
[----:B------:R-:W1:Y:S01]  /*6c40*/  LDCU.64 UR4, c[0x4][0x8] ;  /* 0x01000100ff0477ac */ /* 0x000e620008000a00 */
[----:B--2---:R-:W-:Y:S01]  /*6c50*/  MOV R5, UR9 ;  /* 0x0000000900057c02 */ /* 0x004fe20008000f00 */
[----:B------:R-:W-:Y:S01]  /*6c60*/  IMAD.U32 R4, RZ, RZ, UR8 ;  /* 0x00000008ff047e24 */ /* 0x000fe2000f8e00ff */
[----:B-1----:R-:W-:Y:S01]  /*6c70*/  MOV R7, UR7 ;  /* 0x0000000700077c02 */ /* 0x002fe20008000f00 */
[----:B------:R-:W-:Y:S01]  /*6c80*/  IMAD.U32 R6, RZ, RZ, UR6 ;  /* 0x00000006ff067e24 */ /* 0x000fe2000f8e00ff */
[----:B------:R-:W-:Y:S01]  /*6c90*/  MOV R11, UR5 ;  /* 0x00000005000b7c02 */ /* 0x000fe20008000f00 */
[----:B------:R-:W-:Y:S02]  /*6ca0*/  IMAD.U32 R10, RZ, RZ, UR4 ;  /* 0x00000004ff0a7e24 */ /* 0x000fe4000f8e00ff */
[----:B------:R-:W-:Y:S07]  /*6cb0*/  LEPC R20, `(.L_x_113) ;  /* 0x000000001014794e */ /* 0x000fee0000000000 */
[----:B---345:R-:W-:Y:S05]  /*6cc0*/  CALL.ABS.NOINC R14 ;  /* 0x000000000e007343 */ /* 0x038fea0003c00000 */
.L_x_113:
[----:B------:R-:W1:Y:S01]  /*6cd0*/  LDCU.64 UR8, c[0x4][0x80] ;  /* 0x01001000ff0877ac */ /* 0x000e620008000a00 */
[----:B------:R-:W2:Y:S01]  /*6ce0*/  LDC.64 R2, c[0x4][R2] ;  /* 0x0100000002027b82 */ /* 0x000ea20000000a00 */
[----:B------:R-:W-:Y:S02]  /*6cf0*/  HFMA2 R12, -RZ, RZ, 0, 5.9604644775390625e-08 ;  /* 0x00000001ff0c7431 */ /* 0x000fe400000001ff */
[----:B------:R-:W-:Y:S02]  /*6d00*/  IMAD.MOV.U32 R8, RZ, RZ, 0x70 ;  /* 0x00000070ff087424 */ /* 0x000fe400078e00ff */
[----:B------:R-:W-:Y:S01]  /*6d10*/  IMAD.MOV.U32 R13, RZ, RZ, RZ ;  /* 0x000000ffff0d7224 */ /* 0x000fe200078e00ff */
[----:B------:R-:W3:Y:S01]  /*6d20*/  LDCU.64 UR6, c[0x4][0x88] ;  /* 0x01001100ff0677ac */ /* 0x000ee20008000a00 */
[----:B------:R-:W4:Y:S01]  /*6d30*/  LDCU.64 UR4, c[0x4][0x8] ;  /* 0x01000100ff0477ac */ /* 0x000f220008000a00 */
[----:B-1----:R-:W-:Y:S02]  /*6d40*/  MOV R4, UR8 ;  /* 0x0000000800047c02 */ /* 0x002fe40008000f00 */
[----:B------:R-:W-:Y:S02]  /*6d50*/  MOV R5, UR9 ;  /* 0x0000000900057c02 */ /* 0x000fe40008000f00 */
[----:B---3--:R-:W-:Y:S01]  /*6d60*/  MOV R7, UR7 ;  /* 0x0000000700077c02 */ /* 0x008fe20008000f00 */
[----:B------:R-:W-:Y:S01]  /*6d70*/  IMAD.U32 R6, RZ, RZ, UR6 ;  /* 0x00000006ff067e24 */ /* 0x000fe2000f8e00ff */
[----:B----4-:R-:W-:Y:S01]  /*6d80*/  MOV R11, UR5 ;  /* 0x00000005000b7c02 */ /* 0x010fe20008000f00 */
[----:B------:R-:W-:Y:S02]  /*6d90*/  IMAD.U32 R10, RZ, RZ, UR4 ;  /* 0x00000004ff0a7e24 */ /* 0x000fe4000f8e00ff */
[----:B------:R-:W-:Y:S07]  /*6da0*/  LEPC R20, `(.L_x_112) ;  /* 0x000000001014794e */ /* 0x000fee0000000000 */
[----:B--2---:R-:W-:Y:S05]  /*6db0*/  CALL.ABS.NOINC R2 ;  /* 0x0000000002007343 */ /* 0x004fea0003c00000 */
.L_x_112:
[----:B------:R-:W-:Y:S05]  /*6dc0*/  BSYNC.RECONVERGENT B6 ;  /* 0x0000000000067941 */ /* 0x000fea0003800200 */
.L_x_111:
[----:B------:R-:W-:Y:S02]  /*6dd0*/  R2UR UR6, R56 ;  /* 0x00000000380672ca */ /* 0x000fe400000e0000 */
[----:B------:R-:W-:Y:S02]  /*6de0*/  R2UR UR5, R69 ;  /* 0x00000000450572ca */ /* 0x000fe400000e0000 */
[----:B------:R-:W-:Y:S02]  /*6df0*/  R2UR UR4, R68 ;  /* 0x00000000440472ca */ /* 0x000fe400000e0000 */
[----:B------:R-:W-:Y:S02]  /*6e00*/  ISETP.NE.U32.AND P4, PT, R50, RZ, PT ;  /* 0x000000ff3200720c */ /* 0x000fe40003f85070 */
[----:B------:R-:W-:Y:S02]  /*6e10*/  ISETP.NE.U32.AND P2, PT, RZ, UR60, PT ;  /* 0x0000003cff007c0c */ /* 0x000fe4000bf45070 */
[----:B------:R-:W-:Y:S02]  /*6e20*/  ISETP.NE.AND.EX P4, PT, R51, RZ, PT, P4 ;  /* 0x000000ff3300720c */ /* 0x000fe40003f85340 */
[----:B------:R-:W-:Y:S01]  /*6e30*/  ISETP.NE.AND.EX P2, PT, RZ, UR61, PT, P2 ;  /* 0x0000003dff007c0c */ /* 0x000fe2000bf45320 */
[----:B------:R-:W-:Y:S02]  /*6e40*/  UISETP.NE.AND UP2, UPT, UR6, URZ, UPT ;  /* 0x000000ff0600728c */ /* 0x000fe4000bf45270 */
[----:B------:R-:W-:Y:S04]  /*6e50*/  UISETP.NE.U32.AND UP0, UPT, UR5, URZ, UPT ;  /* 0x000000ff0500728c */ /* 0x000fe8000bf05070 */
[----:B------:R-:W-:Y:S01]  /*6e60*/  UISETP.NE.AND.EX UP1, UPT, UR4, URZ, UPT, UP0 ;  /* 0x000000ff0400728c */ /* 0x000fe2000bf25300 */
[----:B------:R-:W-:Y:S01]  /*6e70*/  PLOP3.LUT P1, PT, PT, PT, UP2, 0x80, 0x8 ;  /* 0x000000000008781c */ /* 0x000fe20003f2f028 */
[----:B------:R-:W-:Y:S03]  /*6e80*/  UPLOP3.LUT UP0, UPT, UPT, UPT, UPT, 0x40, 0x4 ;  /* 0x000000000004789c */ /* 0x000fe60003f0e870 */
[----:B------:R-:W-:Y:S06]  /*6e90*/  @UP2 UPLOP3.LUT UP0, UPT, UPT, UPT, UP1, 0x80, 0x8 ;  /* 0x000000000008289c */ /* 0x000fec0003f0f010 */
[----:B------:R-:W-:Y:S01]  /*6ea0*/  PLOP3.LUT P0, PT, PT, PT, UP0, 0x80, 0x8 ;  /* 0x000000000008781c */ /* 0x000fe20003f0f008 */
[----:B------:R-:W-:Y:S01]  /*6eb0*/  @!UPT UIADD3 URZ, UPT, UPT, URZ, URZ, URZ ;  /* 0x000000fffffff290 */ /* 0x000fe2000fffe0ff */
[----:B------:R-:W-:Y:S11]  /*6ec0*/  BRA.U !UP1, `(.L_x_114) ;  /* 0x0000000109407547 */ /* 0x000ff6000b800000 */
[----:B------:R-:W-:Y:S01]  /*6ed0*/  UISETP.NE.U32.AND UP0, UPT, UR60, URZ, UPT ;  /* 0x000000ff3c00728c */ /* 0x000fe2000bf05070 */
[----:B------:R-:W-:Y:S01]  /*6ee0*/  R2UR UR6, R69 ;  /* 0x00000000450672ca */ /* 0x000fe200000e0000 */
[----:B------:R-:W2:Y:S01]  /*6ef0*/  LDCU.64 UR8, c[0x0][0x358] ;  /* 0x00006b00ff0877ac */ /* 0x000ea20008000a00 */
[----:B------:R-:W-:Y:S02]  /*6f00*/  HFMA2 R52, -RZ, RZ, 0, 5.9604644775390625e-08 ;  /* 0x00000001ff347431 */ /* 0x000fe400000001ff */
[----:B-1----:R-:W-:Y:S01]  /*6f10*/  IMAD.MOV.U32 R0, RZ, RZ, 0x1 ;  /* 0x00000001ff007424 */ /* 0x002fe200078e00ff */
[----:B------:R-:W-:Y:S06]  /*6f20*/  UISETP.NE.AND.EX UP0, UPT, UR61, URZ, UPT, UP0 ;  /* 0x000000ff3d00728c */ /* 0x000fec000bf05300 */
[----:B------:R-:W-:Y:S05]  /*6f30*/  PLOP3.LUT P3, PT, PT, PT, UP0, 0x80, 0x8 ;  /* 0x000000000008781c */ /* 0x000fea0003f6f008 */
[----:B------:R-:W1:Y:S01]  /*6f40*/  @UP0 LDCU.64 UR4, c[0x0][0x888] ;  /* 0x00011100ff0407ac */ /* 0x000e620008000a00 */
[----:B------:R-:W-:Y:S07]  /*6f50*/  @UP0 UIMAD UR6, UR36, UR6, URZ ;  /* 0x00000006240602a4 */ /* 0x000fee000f8e02ff */
[----:B------:R-:W-:Y:S01]  /*6f60*/  @!P3 PRMT R52, R0, 0x7610, R52 ;  /* 0x000076100034b816 */ /* 0x000fe20000000034 */
[----:B-1----:R-:W-:Y:S06]  /*6f70*/  @UP0 UIMAD.WIDE UR4, UR6, 0x4, UR4 ;  /* 0x00000004060408a5 */ /* 0x002fec000f8e0204 */
[----:B------:R-:W-:Y:S02]  /*6f80*/  IMAD.U32 R2, RZ, RZ, UR4 ;  /* 0x00000004ff027e24 */ /* 0x000fe4000f8e00ff */
[----:B------:R-:W-:Y:S03]  /*6f90*/  IMAD.U32 R3, RZ, RZ, UR5 ;  /* 0x00000005ff037e24 */ /* 0x000fe6000f8e00ff */
[----:B------:R-:W1:Y:S02]  /*6fa0*/  @!UP0 LDCU UR4, c[0x0][0x880] ;  /* 0x00011000ff0487ac */ /* 0x000e640008000800 */
[----:B--2--5:R2:W5:Y:S02]  /*6fb0*/  @P3 LDG.E R27, desc[UR8][R2.64] ;  /* 0x00000008021b3981 */ /* 0x024564000c1e1900 */
[----:B-12---:R-:W-:Y:S02]  /*6fc0*/  @!P3 MOV R27, UR4 ;  /* 0x00000004001bbc02 */ /* 0x006fe40008000f00 */
.L_x_114:
[----:B------:R-:W-:Y:S05]  /*6fd0*/  @!P4 BRA `(.L_x_115) ;  /* 0x000000000024c947 */ /* 0x000fea0003800000 */
[----:B------:R-:W-:Y:S01]  /*6fe0*/  ISETP.NE.U32.AND P3, PT, R48, RZ, PT ;  /* 0x000000ff3000720c */ /* 0x000fe20003f65070 */
[----:B------:R-:W2:Y:S03]  /*6ff0*/  LDCU.64 UR4, c[0x0][0x358] ;  /* 0x00006b00ff0477ac */ /* 0x000ea60008000a00 */
[----:B------:R-:W-:Y:S11]  /*7000*/  ISETP.NE.AND.EX P3, PT, R49, RZ, PT, P3 ;  /* 0x000000ff3100720c */ /* 0x000ff60003f65330 */
[----:B------:R-:W-:Y:S02]  /*7010*/  @!UPT UIADD3 URZ, UPT, UPT, URZ, URZ, URZ ;  /* 0x000000fffffff290 */ /* 0x000fe4000fffe0ff */
[----:B------:R-:W3:Y:S01]  /*7020*/  @P3 LDC.64 R2, c[0x0][0x8a8] ;  /* 0x00022a00ff023b82 */ /* 0x000ee20000000a00 */
[----:B-1----:R-:W-:Y:S04]  /*7030*/  @P3 IMAD R0, R50, UR36, RZ ;  /* 0x0000002432003c24 */ /* 0x002fe8000f8e02ff */
[----:B---3--:R-:W-:Y:S05]  /*7040*/  @P3 IMAD.WIDE R2, R0, 0x4, R2 ;  /* 0x0000000400023825 */ /* 0x008fea00078e0202 */
[----:B--2--5:R2:W5:Y:S02]  /*7050*/  @P3 LDG.E R24, desc[UR4][R2.64] ;  /* 0x0000000402183981 */ /* 0x024564000c1e1900 */
[----:B--2---:R-:W3:Y:S02]  /*7060*/  @!P3 LDC R24, c[0x0][0x8a0] ;  /* 0x00022800ff18bb82 */ /* 0x004ee40000000800 */
.L_x_115:
[----:B-----5:R-:W-:Y:S01]  /*7070*/  FSETP.NEU.AND P3, PT, R27, RZ, PT ;  /* 0x000000ff1b00720b */ /* 0x020fe20003f6d000 */
[----:B------:R-:W-:Y:S01]  /*7080*/  BSSY B1, `(.L_x_116) ;  /* 0x0000038000017945 */ /* 0x000fe20003800000 */
[----:B------:R-:W-:Y:S01]  /*7090*/  SEL R3, RZ, 0xffffffff, P2 ;  /* 0xffffffffff037807 */ /* 0x000fe20001000000 */
[----:B------:R-:W-:Y:S01]  /*70a0*/  IMAD.MOV.U32 R74, RZ, RZ, 0x1 ;  /* 0x00000001ff4a7424 */ /* 0x000fe200078e00ff */
[----:B------:R-:W-:Y:S01]  /*70b0*/  @P1 LOP3.LUT P2, RZ, R52, 0xff, RZ, 0xc0, !PT ;  /* 0x000000ff34ff1812 */ /* 0x000fe2000784c0ff */
[----:B------:R-:W-:Y:S01]  /*70c0*/  IMAD R25, R22, 0x80, R23 ;  /* 0x0000008016197824 */ /* 0x000fe200078e0217 */
[----:B-1----:R-:W-:Y:S01]  /*70d0*/  @P1 SEL R0, RZ, 0xffffffff, P3 ;  /* 0xffffffffff001807 */ /* 0x002fe20001800000 */
[----:B------:R-:W-:Y:S01]  /*70e0*/  IMAD R60, R66, -0x10, R64 ;  /* 0xfffffff0423c7824 */ /* 0x000fe200078e0240 */
[----:B------:R-:W-:Y:S01]  /*70f0*/  LEA R72, R22, UR43, 0x3 ;  /* 0x0000002b16487c11 */ /* 0x000fe2000f8e18ff */
[----:B------:R-:W-:Y:S01]  /*7100*/  IMAD.MOV.U32 R73, RZ, RZ, RZ ;  /* 0x000000ffff497224 */ /* 0x000fe200078e00ff */
[C---:B------:R-:W-:Y:S02]  /*7110*/  @P0 SEL R0, R3.reuse, R0, !P2 ;  /* 0x0000000003000207 */ /* 0x040fe40005000000 */
[----:B------:R-:W-:Y:S02]  /*7120*/  CS2R R38, SRZ ;  /* 0x0000000000267805 */ /* 0x000fe4000001ff00 */
[----:B------:R-:W-:Y:S02]  /*7130*/  PLOP3.LUT P2, PT, PT, PT, UP1, 0x80, 0x8 ;  /* 0x000000000008781c */ /* 0x000fe40003f4f018 */
[----:B------:R-:W-:Y:S02]  /*7140*/  CS2R R36, SRZ ;  /* 0x0000000000247805 */ /* 0x000fe4000001ff00 */
[----:B------:R-:W-:Y:S02]  /*7150*/  @P1 LOP3.LUT R0, R0, 0x1, RZ, 0xc0, !PT ;  /* 0x0000000100001812 */ /* 0x000fe400078ec0ff */
[----:B------:R-:W-:Y:S02]  /*7160*/  CS2R R34, SRZ ;  /* 0x0000000000227805 */ /* 0x000fe4000001ff00 */
[----:B------:R-:W-:Y:S02]  /*7170*/  LOP3.LUT P4, R58, R52, 0xff, RZ, 0xc0, !PT ;  /* 0x000000ff343a7812 */ /* 0x000fe4000788c0ff */
[----:B------:R-:W-:Y:S02]  /*7180*/  CS2R R32, SRZ ;  /* 0x0000000000207805 */ /* 0x000fe4000001ff00 */
[----:B------:R-:W-:Y:S02]  /*7190*/  ISETP.NE.U32.OR P5, PT, R0, 0x1, !P1 ;  /* 0x000000010000780c */ /* 0x000fe40004fa5470 */
[----:B------:R-:W-:Y:S02]  /*71a0*/  CS2R R42, SRZ ;  /* 0x00000000002a7805 */ /* 0x000fe4000001ff00 */
[----:B------:R-:W-:Y:S02]  /*71b0*/  SEL R2, RZ, 0xffffffff, P3 ;  /* 0xffffffffff027807 */ /* 0x000fe40001800000 */
[----:B------:R-:W-:Y:S02]  /*71c0*/  CS2R R40, SRZ ;  /* 0x0000000000287805 */ /* 0x000fe4000001ff00 */
[----:B------:R-:W-:Y:S02]  /*71d0*/  P2R R71, PR, RZ, 0x20 ;  /* 0x00000020ff477803 */ /* 0x000fe40000000000 */
[----:B------:R-:W-:Y:S02]  /*71e0*/  CS2R R46, SRZ ;  /* 0x00000000002e7805 */ /* 0x000fe4000001ff00 */
[----:B------:R-:W-:Y:S02]  /*71f0*/  CS2R R44, SRZ ;  /* 0x00000000002c7805 */ /* 0x000fe4000001ff00 */
[----:B------:R-:W-:Y:S04]  /*7200*/  @P2 SEL R2, R3, R2, !P4 ;  /* 0x0000000203022207 */ /* 0x000fe80006000000 */
[----:B------:R-:W-:Y:S02]  /*7210*/  LOP3.LUT R2, R2, 0x1, RZ, 0xc0, !PT ;  /* 0x0000000102027812 */ /* 0x000fe400078ec0ff */
[----:B------:R-:W-:Y:S02]  /*7220*/  @P5 SHF.L.U32 R0, RZ, 0x1f, RZ ;  /* 0x0000001fff005819 */ /* 0x000fe400000006ff */
[----:B------:R-:W-:Y:S02]  /*7230*/  ISETP.NE.U32.AND P2, PT, R2, 0x1, PT ;  /* 0x000000010200780c */ /* 0x000fe40003f45070 */
[----:B------:R1:W2:Y:S02]  /*7240*/  @P5 SYNCS.PHASECHK.TRANS64.TRYWAIT P1, [UR43+0x80], R0 ;  /* 0x00008000ff0055a7 */ /* 0x0002a4000802112b */
[----:B------:R-:W-:Y:S02]  /*7250*/  P2R R75, PR, RZ, 0x4 ;  /* 0x00000004ff4b7803 */ /* 0x000fe40000000000 */
[----:B-1----:R-:W-:Y:S04]  /*7260*/  SHF.L.U32 R0, R62, 0x1f, RZ ;  /* 0x0000001f3e007819 */ /* 0x002fe800000006ff */
[----:B------:R1:W4:Y:S01]  /*7270*/  SYNCS.PHASECHK.TRANS64.TRYWAIT P0, [R72+URZ+0xf0], R0 ;  /* 0x0000f000480075a7 */ /* 0x00032200080011ff */
[----:B--2---:R-:W-:Y:S01]  /*7280*/  @P5 SEL R74, RZ, 0x1, !P1 ;  /* 0x00000001ff4a5807 */ /* 0x004fe20004800000 */
[----:B-1----:R-:W-:Y:S06]  /*7290*/  @!P5 BRA `(.L_x_117) ;  /* 0x000000000058d947 */ /* 0x002fec0003800000 */
[----:B------:R-:W-:Y:S01]  /*72a0*/  IMAD.MOV.U32 R39, RZ, RZ, RZ ;  /* 0x000000ffff277224 */ /* 0x000fe200078e00ff */
[----:B------:R-:W-:Y:S01]  /*72b0*/  ISETP.NE.AND P1, PT, R74, RZ, PT ;  /* 0x000000ff4a00720c */ /* 0x000fe20003f25270 */
[----:B------:R-:W-:Y:S01]  /*72c0*/  BSSY B0, `(.L_x_118) ;  /* 0x000000c000007945 */ /* 0x000fe20003800000 */
[----:B------:R-:W-:Y:S02]  /*72d0*/  CS2R R46, SRZ ;  /* 0x00000000002e7805 */ /* 0x000fe4000001ff00 */
[----:B------:R-:W-:Y:S02]  /*72e0*/  CS2R R44, SRZ ;  /* 0x00000000002c7805 */ /* 0x000fe4000001ff00 */
[----:B------:R-:W-:Y:S02]  /*72f0*/  CS2R R42, SRZ ;  /* 0x00000000002a7805 */ /* 0x000fe4000001ff00 */
[----:B------:R-:W-:Y:S02]  /*7300*/  CS2R R40, SRZ ;  /* 0x0000000000287805 */ /* 0x000fe4000001ff00 */
[----:B------:R-:W-:Y:S02]  /*7310*/  CS2R R34, SRZ ;  /* 0x0000000000227805 */ /* 0x000fe4000001ff00 */
[----:B------:R-:W-:Y:S02]  /*7320*/  CS2R R32, SRZ ;  /* 0x0000000000207805 */ /* 0x000fe4000001ff00 */
[----:B------:R-:W-:Y:S01]  /*7330*/  CS2R R36, SRZ ;  /* 0x0000000000247805 */ /* 0x000fe2000001ff00 */
[----:B------:R-:W-:Y:S06]  /*7340*/  @P1 BRA `(.L_x_119) ;  /* 0x00000000000c1947 */ /* 0x000fec0003800000 */
[----:B------:R-:W-:Y:S04]  /*7350*/  SHF.L.U32 R3, RZ, 0x1f, RZ ;  /* 0x0000001fff037819 */ /* 0x000fe800000006ff */
[----:B------:R-:W1:Y:S02]  /*7360*/  SYNCS.PHASECHK.TRANS64.TRYWAIT P1, [UR43+0x80], R3 ;  /* 0x00008003ff0075a7 */ /* 0x000e64000802112b */
[----:B-1----:R-:W-:Y:S05]  /*7370*/  @!P1 BRA `(.L_x_120) ;  /* 0x0000005c00b49947 */ /* 0x002fea0003800000 */
.L_x_119:
[----:B------:R-:W-:Y:S05]  /*7380*/  BSYNC B0 ;  /* 0x0000000000007941 */ /* 0x000fea0003800000 */
.L_x_118:
[----:B------:R-:W-:Y:S01]  /*7390*/  ISETP.NE.AND P1, PT, R75, RZ, PT ;  /* 0x000000ff4b00720c */ /* 0x000fe20003f25270 */
[----:B------:R-:W-:Y:S11]  /*73a0*/  HFMA2 R73, -RZ, RZ, 0, 5.9604644775390625e-08 ;  /* 0x00000001ff497431 */ /* 0x000ff600000001ff */
[----:B------:R-:W-:Y:S01]  /*73b0*/  @!UPT UIADD3 URZ, UPT, UPT, URZ, URZ, URZ ;  /* 0x000000fffffff290 */ /* 0x000fe2000fffe0ff */
[----:B------:R2:W1:Y:S04]  /*73c0*/  @P1 LDS.128 R44, [R65] ;  /* 0x00000000412c1984 */ /* 0x0004680000000c00 */
[----:B------:R2:W1:Y:S04]  /*73d0*/  @P1 LDS.128 R40, [R64+0x10] ;  /* 0x0000100040281984 */ /* 0x0004680000000c00 */
[----:B------:R2:W1:Y:S04]  /*73e0*/  @P1 LDS.128 R32, [R63+0x20] ;  /* 0x000020003f201984 */ /* 0x0004680000000c00 */
[----:B------:R2:W1:Y:S02]  /*73f0*/  @P1 LDS.128 R36, [R60+0x30] ;  /* 0x000030003c241984 */ /* 0x0004640000000c00 */
.L_x_117:
[----:B------:R-:W-:Y:S05]  /*7400*/  BSYNC B1 ;  /* 0x0000000000017941 */ /* 0x000fea0003800000 */
.L_x_116:
[----:B-1----:R-:W-:Y:S04]  /*7410*/  SHF.R.U32.HI R2, RZ, 0x15, R25 ;  /* 0x00000015ff027819 */ /* 0x002fe80000011619 */
[----:B------:R-:W-:Y:S01]  /*7420*/  LOP3.LUT P1, RZ, R2, 0x3, R53, 0x48, !PT ;  /* 0x0000000302ff7812 */ /* 0x000fe20007824835 */
[----:B------:R-:W-:Y:S01]  /*7430*/  @!UPT UIADD3 URZ, UPT, UPT, URZ, URZ, URZ ;  /* 0x000000fffffff290 */ /* 0x000fe2000fffe0ff */
[----:B----4-:R-:W-:Y:S11]  /*7440*/  @P0 BRA `(.L_x_121) ;  /* 0x0000000000080947 */ /* 0x010ff60003800000 */
[----:B------:R-:W1:Y:S02]  /*7450*/  SYNCS.PHASECHK.TRANS64.TRYWAIT P0, [R72+URZ+0xf0], R0 ;  /* 0x0000f000480075a7 */ /* 0x000e6400080011ff */
[----:B-1----:R-:W-:Y:S05]  /*7460*/  @!P0 BRA `(.L_x_122) ;  /* 0x0000005c00908947 */ /* 0x002fea0003800000 */
.L_x_121:
[----:B------:R-:W-:Y:S05]  /*7470*/  @!P1 BRA `(.L_x_123) ;  /* 0x0000000000409947 */ /* 0x000fea0003800000 */
[----:B------:R-:W4:Y:S01]  /*7480*/  LDCU.64 UR8, c[0x4][0x70] ;  /* 0x01000e00ff0877ac */ /* 0x000f220008000a00 */
[----:B------:R-:W-:Y:S01]  /*7490*/  MOV R3, 0x0 ;  /* 0x0000000000037802 */ /* 0x000fe20000000f00 */
[----:B------:R-:W-:Y:S02]  /*74a0*/  HFMA2 R12, -RZ, RZ, 0, 5.9604644775390625e-08 ;  /* 0x00000001ff0c7431 */ /* 0x000fe400000001ff */
[----:B------:R-:W-:Y:S02]  /*74b0*/  IMAD.MOV.U32 R8, RZ, RZ, 0x192 ;  /* 0x00000192ff087424 */ /* 0x000fe400078e00ff */
[----:B------:R-:W-:Y:S01]  /*74c0*/  IMAD.MOV.U32 R13, RZ, RZ, RZ ;  /* 0x000000ffff0d7224 */ /* 0x000fe200078e00ff */
[----:B------:R-:W5:Y:S01]  /*74d0*/  LDCU.64 UR6, c[0x4][0x78] ;  /* 0x01000f00ff0677ac */ /* 0x000f620008000a00 */
[----:B------:R-:W1:Y:S01]  /*74e0*/  LDC.64 R2, c[0x4][R3] ;  /* 0x0100000003027b82 */ /* 0x000e620000000a00 */
[----:B------:R-:W2:Y:S01]  /*74f0*/  LDCU.64 UR4, c[0x4][0x10] ;  /* 0x01000200ff0477ac */ /* 0x000ea20008000a00 */
[----:B----4-:R-:W-:Y:S01]  /*7500*/  MOV R5, UR9 ;  /* 0x0000000900057c02 */ /* 0x010fe20008000f00 */
[----:B------:R-:W-:Y:S01]  /*7510*/  IMAD.U32 R4, RZ, RZ, UR8 ;  /* 0x00000008ff047e24 */ /* 0x000fe2000f8e00ff */
[----:B-----5:R-:W-:Y:S01]  /*7520*/  MOV R7, UR7 ;  /* 0x0000000700077c02 */ /* 0x020fe20008000f00 */
[----:B------:R-:W-:Y:S01]  /*7530*/  IMAD.U32 R6, RZ, RZ, UR6 ;  /* 0x00000006ff067e24 */ /* 0x000fe2000f8e00ff */
[----:B--2---:R-:W-:Y:S01]  /*7540*/  MOV R11, UR5 ;  /* 0x00000005000b7c02 */ /* 0x004fe20008000f00 */
[----:B------:R-:W-:Y:S02]  /*7550*/  IMAD.U32 R10, RZ, RZ, UR4 ;  /* 0x00000004ff0a7e24 */ /* 0x000fe4000f8e00ff */
[----:B------:R-:W-:Y:S07]  /*7560*/  LEPC R20, `(.L_x_123) ;  /* 0x000000001014794e */ /* 0x000fee0000000000 */
[----:B-1-3--:R-:W-:Y:S05]  /*7570*/  CALL.ABS.NOINC R2 ;  /* 0x0000000002007343 */ /* 0x00afea0003c00000 */
.L_x_123:
[----:B------:R-:W-:Y:S01]  /*7580*/  LOP3.LUT R20, R44, 0xffffe000, RZ, 0xc0, !PT ;  /* 0xffffe0002c147812 */ /* 0x000fe200078ec0ff */
[----:B------:R-:W-:Y:S05]  /*7590*/  WARPSYNC.ALL ;  /* 0x0000000000007948 */ /* 0x000fea0003800000 */
[----:B------:R-:W-:Y:S01]  /*75a0*/  R2UR UR4, R25 ;  /* 0x00000000190472ca */ /* 0x000fe200000e0000 */
[----:B------:R-:W-:Y:S01]  /*75b0*/  BSSY.RECONVERGENT B0, `(.L_x_124) ;  /* 0x000005c000007945 */ /* 0x000fe20003800200 */
[----:B------:R-:W-:Y:S11]  /*75c0*/  ISETP.NE.AND P0, PT, R67, RZ, PT ;  /* 0x000000ff4300720c */ /* 0x000ff60003f05270 */
[----:B------:R-:W1:Y:S02]  /*75d0*/  LDTM.x16 R4, tmem[UR4] ;  /* 0x00000004000479ee */ /* 0x000e640008240000 */
[C---:B-1-3--:R-:W-:Y:S01]  /*75e0*/  FMUL R0, R24.reuse, R4 ;  /* 0x0000000418007220 */ /* 0x04afe20000400000 */
[C---:B------:R-:W-:Y:S01]  /*75f0*/  FMUL R2, R24.reuse, R5 ;  /* 0x0000000518027220 */ /* 0x040fe20000400000 */
[C---:B------:R-:W-:Y:S01]  /*7600*/  FMUL R4, R24.reuse, R8 ;  /* 0x0000000818047220 */ /* 0x040fe20000400000 */
[C---:B------:R-:W-:Y:S01]  /*7610*/  FMUL R5, R24.reuse, R9 ;  /* 0x0000000918057220 */ /* 0x040fe20000400000 */
[C---:B------:R-:W-:Y:S01]  /*7620*/  FMUL R8, R24.reuse, R12 ;  /* 0x0000000c18087220 */ /* 0x040fe20000400000 */
[C---:B------:R-:W-:Y:S01]  /*7630*/  FMUL R9, R24.reuse, R13 ;  /* 0x0000000d18097220 */ /* 0x040fe20000400000 */
[C---:B------:R-:W-:Y:S01]  /*7640*/  FMUL R12, R24.reuse, R16 ;  /* 0x00000010180c7220 */ /* 0x040fe20000400000 */
[----:B------:R-:W-:Y:S01]  /*7650*/  LOP3.LUT R16, R45, 0xffffe000, RZ, 0xc0, !PT ;  /* 0xffffe0002d107812 */ /* 0x000fe200078ec0ff */
[----:B------:R-:W-:Y:S01]  /*7660*/  FMUL R13, R24, R17 ;  /* 0x00000011180d7220 */ /* 0x000fe20000400000 */
[----:B------:R-:W-:Y:S01]  /*7670*/  LOP3.LUT R17, R46, 0xffffe000, RZ, 0xc0, !PT ;  /* 0xffffe0002e117812 */ /* 0x000fe200078ec0ff */
[----:B------:R-:W-:Y:S01]  /*7680*/  FFMA R28, R27, R20, R0 ;  /* 0x000000141b1c7223 */ /* 0x000fe20000000000 */
[----:B------:R-:W-:Y:S01]  /*7690*/  LOP3.LUT R0, R47, 0xffffe000, RZ, 0xc0, !PT ;  /* 0xffffe0002f007812 */ /* 0x000fe200078ec0ff */
[C---:B------:R-:W-:Y:S01]  /*76a0*/  FMUL R3, R24.reuse, R6 ;  /* 0x0000000618037220 */ /* 0x040fe20000400000 */
[C---:B------:R-:W-:Y:S01]  /*76b0*/  FMUL R6, R24.reuse, R10 ;  /* 0x0000000a18067220 */ /* 0x040fe20000400000 */
[C---:B------:R-:W-:Y:S01]  /*76c0*/  FMUL R7, R24.reuse, R7 ;  /* 0x0000000718077220 */ /* 0x040fe20000400000 */
[----:B------:R-:W-:Y:S01]  /*76d0*/  F2FP.TF32.F32.PACK_B R28, R28 ;  /* 0x0000001cff1c723e */ /* 0x000fe200024050ff */
[C---:B------:R-:W-:Y:S01]  /*76e0*/  FMUL R10, R24.reuse, R14 ;  /* 0x0000000e180a7220 */ /* 0x040fe20000400000 */
[----:B------:R-:W-:Y:S01]  /*76f0*/  FMUL R14, R24, R18 ;  /* 0x00000012180e7220 */ /* 0x000fe20000400000 */
[----:B------:R-:W-:Y:S01]  /*7700*/  LOP3.LUT R18, R40, 0xffffe000, RZ, 0xc0, !PT ;  /* 0xffffe00028127812 */ /* 0x000fe200078ec0ff */
[----:B------:R-:W-:Y:S01]  /*7710*/  FFMA R29, R27, R16, R2 ;  /* 0x000000101b1d7223 */ /* 0x000fe20000000002 */
[----:B------:R-:W-:Y:S01]  /*7720*/  LOP3.LUT R2, R41, 0xffffe000, RZ, 0xc0, !PT ;  /* 0xffffe00029027812 */ /* 0x000fe200078ec0ff */
[----:B------:R-:W-:Y:S01]  /*7730*/  FFMA R30, R27, R17, R3 ;  /* 0x000000111b1e7223 */ /* 0x000fe20000000003 */
[----:B------:R-:W-:Y:S01]  /*7740*/  LOP3.LUT R3, R43, 0xffffe000, RZ, 0xc0, !PT ;  /* 0xffffe0002b037812 */ /* 0x000fe200078ec0ff */
[C---:B------:R-:W-:Y:S01]  /*7750*/  FFMA R31, R27.reuse, R0, R7 ;  /* 0x000000001b1f7223 */ /* 0x040fe20000000007 */
[----:B------:R-:W-:Y:S01]  /*7760*/  LOP3.LUT R0, R42, 0xffffe000, RZ, 0xc0, !PT ;  /* 0xffffe0002a007812 */ /* 0x000fe200078ec0ff */
[C---:B------:R-:W-:Y:S01]  /*7770*/  FFMA R4, R27.reuse, R18, R4 ;  /* 0x000000121b047223 */ /* 0x040fe20000000004 */
[----:B------:R-:W-:Y:S01]  /*7780*/  F2FP.TF32.F32.PACK_B R29, R29 ;  /* 0x0000001dff1d723e */ /* 0x000fe200024050ff */
[C---:B------:R-:W-:Y:S01]  /*7790*/  FFMA R5, R27.reuse, R2, R5 ;  /* 0x000000021b057223 */ /* 0x040fe20000000005 */
[----:B------:R-:W-:Y:S01]  /*77a0*/  FMUL R11, R24, R11 ;  /* 0x0000000b180b7220 */ /* 0x000fe20000400000 */
[----:B------:R-:W-:Y:S01]  /*77b0*/  F2FP.TF32.F32.PACK_B R30, R30 ;  /* 0x0000001eff1e723e */ /* 0x000fe200024050ff */
[C---:B------:R-:W-:Y:S01]  /*77c0*/  FFMA R6, R27.reuse, R0, R6 ;  /* 0x000000001b067223 */ /* 0x040fe20000000006 */
[----:B------:R-:W-:Y:S01]  /*77d0*/  F2FP.TF32.F32.PACK_B R31, R31 ;  /* 0x0000001fff1f723e */ /* 0x000fe200024050ff */
[----:B------:R-:W-:Y:S01]  /*77e0*/  FFMA R7, R27, R3, R11 ;  /* 0x000000031b077223 */ /* 0x000fe2000000000b */
[----:B------:R-:W-:Y:S01]  /*77f0*/  LOP3.LUT R2, R32, 0xffffe000, RZ, 0xc0, !PT ;  /* 0xffffe00020027812 */ /* 0x000fe200078ec0ff */
[----:B------:R-:W-:Y:S01]  /*7800*/  FMUL R15, R24, R15 ;  /* 0x0000000f180f7220 */ /* 0x000fe20000400000 */
[----:B------:R-:W-:Y:S01]  /*7810*/  LOP3.LUT R16, R33, 0xffffe000, RZ, 0xc0, !PT ;  /* 0xffffe00021107812 */ /* 0x000fe200078ec0ff */
[----:B------:R1:W-:Y:S01]  /*7820*/  STS.128 [R65], R28 ;  /* 0x0000001c41007388 */ /* 0x0003e20000000c00 */
[----:B------:R-:W-:Y:S01]  /*7830*/  LOP3.LUT R0, R34, 0xffffe000, RZ, 0xc0, !PT ;  /* 0xffffe00022007812 */ /* 0x000fe200078ec0ff */
[----:B------:R-:W-:Y:S01]  /*7840*/  FFMA R8, R27, R2, R8 ;  /* 0x000000021b087223 */ /* 0x000fe20000000008 */
[----:B------:R-:W-:Y:S01]  /*7850*/  LOP3.LUT R2, R35, 0xffffe000, RZ, 0xc0, !PT ;  /* 0xffffe00023027812 */ /* 0x000fe200078ec0ff */
[C---:B------:R-:W-:Y:S01]  /*7860*/  FFMA R9, R27.reuse, R16, R9 ;  /* 0x000000101b097223 */ /* 0x040fe20000000009 */
[----:B------:R-:W-:Y:S01]  /*7870*/  F2FP.TF32.F32.PACK_B R4, R4 ;  /* 0x00000004ff04723e */ /* 0x000fe200024050ff */
[C---:B------:R-:W-:Y:S01]  /*7880*/  FFMA R10, R27.reuse, R0, R10 ;  /* 0x000000001b0a7223 */ /* 0x040fe2000000000a */
[----:B------:R-:W-:Y:S01]  /*7890*/  F2FP.TF32.F32.PACK_B R5, R5 ;  /* 0x00000005ff05723e */ /* 0x000fe200024050ff */
[----:B------:R-:W-:Y:S01]  /*78a0*/  FFMA R11, R27, R2, R15 ;  /* 0x000000021b0b7223 */ /* 0x000fe2000000000f */
[----:B------:R-:W-:Y:S01]  /*78b0*/  F2FP.TF32.F32.PACK_B R6, R6 ;  /* 0x00000006ff06723e */ /* 0x000fe200024050ff */
[----:B------:R-:W-:Y:S01]  /*78c0*/  FMUL R19, R24, R19 ;  /* 0x0000001318137220 */ /* 0x000fe20000400000 */
[----:B------:R-:W-:Y:S02]  /*78d0*/  F2FP.TF32.F32.PACK_B R7, R7 ;  /* 0x00000007ff07723e */ /* 0x000fe400024050ff */
[----:B------:R-:W-:Y:S02]  /*78e0*/  LOP3.LUT R3, R36, 0xffffe000, RZ, 0xc0, !PT ;  /* 0xffffe00024037812 */ /* 0x000fe400078ec0ff */
[----:B------:R-:W-:Y:S01]  /*78f0*/  LOP3.LUT R0, R37, 0xffffe000, RZ, 0xc0, !PT ;  /* 0xffffe00025007812 */ /* 0x000fe200078ec0ff */
[----:B------:R1:W-:Y:S01]  /*7900*/  STS.128 [R64+0x10], R4 ;  /* 0x0000100440007388 */ /* 0x0003e20000000c00 */
        /* <DEDUP_REMOVED lines=8> */
[----:B------:R-:W-:Y:S02]  /*7990*/  F2FP.TF32.F32.PACK_B R10, R10 ;  /* 0x0000000aff0a723e */ /* 0x000fe400024050ff */
[----:B------:R-:W-:Y:S02]  /*79a0*/  F2FP.TF32.F32.PACK_B R11, R11 ;  /* 0x0000000bff0b723e */ /* 0x000fe400024050ff */
[----:B------:R-:W-:Y:S02]  /*79b0*/  F2FP.TF32.F32.PACK_B R12, R12 ;  /* 0x0000000cff0c723e */ /* 0x000fe400024050ff */
[----:B------:R-:W-:Y:S01]  /*79c0*/  F2FP.TF32.F32.PACK_B R13, R13 ;  /* 0x0000000dff0d723e */ /* 0x000fe200024050ff */
[----:B------:R1:W-:Y:S01]  /*79d0*/  STS.128 [R63+0x20], R8 ;  /* 0x000020083f007388 */ /* 0x0003e20000000c00 */
[----:B------:R-:W-:Y:S02]  /*79e0*/  F2FP.TF32.F32.PACK_B R14, R14 ;  /* 0x0000000eff0e723e */ /* 0x000fe400024050ff */
[----:B------:R-:W-:Y:S05]  /*79f0*/  F2FP.TF32.F32.PACK_B R15, R15 ;  /* 0x0000000fff0f723e */ /* 0x000fea00024050ff */
[----:B------:R1:W-:Y:S01]  /*7a00*/  STS.128 [R60+0x30], R12 ;  /* 0x0000300c3c007388 */ /* 0x0003e20000000c00 */
[----:B------:R-:W-:Y:S01]  /*7a10*/  @!PT LDS RZ, [RZ] ;  /* 0x00000000fffff984 */ /* 0x000fe20000000800 */
[----:B------:R-:W-:Y:S01]  /*7a20*/  @!PT LDS RZ, [RZ] ;  /* 0x00000000fffff984 */ /* 0x000fe20000000800 */
[----:B------:R-:W-:Y:S01]  /*7a30*/  @!PT LDS RZ, [RZ] ;  /* 0x00000000fffff984 */ /* 0x000fe20000000800 */
[----:B------:R-:W-:Y:S01]  /*7a40*/  @!PT LDS RZ, [RZ] ;  /* 0x00000000fffff984 */ /* 0x000fe20000000800 */
[----:B------:R3:W-:Y:S07]  /*7a50*/  MEMBAR.ALL.CTA ;  /* 0x0000000000007992 */ /* 0x0007ee0000008000 */
[----:B---3--:R-:W3:Y:S02]  /*7a60*/  FENCE.VIEW.ASYNC.S ;  /* 0x00000000000073c6 */ /* 0x008ee40000000000 */
[----:B---3--:R-:W-:Y:S06]  /*7a70*/  BAR.SYNC.DEFER_BLOCKING 0x1, 0x80 ;  /* 0x0042000000007b1d */ /* 0x008fec0000010000 */
[----:B------:R-:W-:Y:S05]  /*7a80*/  @P0 BRA `(.L_x_125) ;  /* 0x0000000000380947 */ /* 0x000fea0003800000 */
[----:B------:R-:W-:Y:S01]  /*7a90*/  UIADD3 UR4, UPT, UPT, UR43, 0x200, URZ ;  /* 0x000002002b047890 */ /* 0x000fe2000fffe0ff */
[----:B------:R-:W-:Y:S01]  /*7aa0*/  UMOV UR51, UR36 ;  /* 0x0000002400337c82 */ /* 0x000fe20008000000 */
[----:B------:R-:W-:Y:S02]  /*7ab0*/  UIADD3 UR9, UPT, UPT, UR49, 0x80, URZ ;  /* 0x0000008031097890 */ /* 0x000fe4000fffe0ff */
[----:B------:R-:W-:Y:S02]  /*7ac0*/  UIADD3 UR8, UPT, UPT, UR43, 0x1200, URZ ;  /* 0x000012002b087890 */ /* 0x000fe4000fffe0ff */
[----:B------:R-:W-:Y:S01]  /*7ad0*/  MOV R57, UR4 ;  /* 0x0000000400397c02 */ /* 0x000fe20008000f00 */
[----:B------:R-:W-:Y:S01]  /*7ae0*/  UIADD3 UR4, UP0, UPT, UR54, 0x680, URZ ;  /* 0x0000068036047890 */ /* 0x000fe2000ff1e0ff */
[----:B------:R-:W-:Y:S02]  /*7af0*/  UMOV UR10, UR50 ;  /* 0x00000032000a7c82 */ /* 0x000fe40008000000 */
[----:B------:R-:W-:Y:S01]  /*7b00*/  R2UR UR48, R57 ;  /* 0x00000000393072ca */ /* 0x000fe200000e0000 */
[----:B------:R-:W-:Y:S01]  /*7b10*/  UIADD3.X UR5, UPT, UPT, URZ, UR55, URZ, UP0, !UPT ;  /* 0x00000037ff057290 */ /* 0x000fe200087fe4ff */
[----:B------:R-:W-:Y:S11]  /*7b20*/  UMOV UR11, UR36 ;  /* 0x00000024000b7c82 */ /* 0x000ff60008000000 */
[----:B------:R3:W-:Y:S01]  /*7b30*/  UTMASTG.3D [UR48], [UR4] ;  /* 0x00000030040073b5 */ /* 0x0007e20008010000 */
[----:B------:R3:W-:Y:S01]  /*7b40*/  UTMASTG.3D [UR8], [UR4] ;  /* 0x00000008040073b5 */ /* 0x0007e20008010000 */
[----:B------:R0:W-:Y:S01]  /*7b50*/  UTMACMDFLUSH ;  /* 0x00000000000079b7 */ /* 0x0001e20000000000 */
[----:B---3--:R-:W-:Y:S04]  /*7b60*/  DEPBAR.LE SB0, 0x1 ;  /* 0x000080400000791a */ /* 0x008fe80000000000 */
.L_x_125:
[----:B------:R-:W-:Y:S05]  /*7b70*/  BSYNC.RECONVERGENT B0 ;  /* 0x0000000000007941 */ /* 0x000fea0003800200 */
.L_x_124:
[----:B------:R-:W-:Y:S01]  /*7b80*/  BAR.SYNC.DEFER_BLOCKING 0x1, 0x80 ;  /* 0x0042000000007b1d */ /* 0x000fe20000010000 */
[----:B------:R-:W-:Y:S01]  /*7b90*/  ISETP.NE.AND P1, PT, R71, RZ, PT ;  /* 0x000000ff4700720c */ /* 0x000fe20003f25270 */
[----:B------:R-:W-:Y:S01]  /*7ba0*/  UISETP.NE.AND UP0, UPT, UR52, URZ, UPT ;  /* 0x000000ff3400728c */ /* 0x000fe2000bf05270 */
[----:B------:R-:W-:Y:S11]  /*7bb0*/  LEA R2, R73, UR43, 0x3 ;  /* 0x0000002b49027c11 */ /* 0x000ff6000f8e18ff */
[----:B-1----:R-:W-:Y:S01]  /*7bc0*/  @P1 SHF.L.U32 R4, RZ, 0x1f, RZ ;  /* 0x0000001fff041819 */ /* 0x002fe200000006ff */
[----:B------:R-:W-:Y:S06]  /*7bd0*/  BRA.U !UP0, `(.L_x_126) ;  /* 0x0000000108247547 */ /* 0x000fec000b800000 */
[----:B------:R-:W1:Y:S01]  /*7be0*/  S2R R0, SR_CgaCtaId ;  /* 0x0000000000007919 */ /* 0x000e620000008800 */
[----:B------:R-:W-:Y:S01]  /*7bf0*/  IMAD.U32 R3, RZ, RZ, UR47 ;  /* 0x0000002fff037e24 */ /* 0x000fe2000f8e00ff */
[----:B------:R-:W-:Y:S04]  /*7c00*/  UIADD3 UR4, UPT, UPT, UR47, 0x1, URZ ;  /* 0x000000012f047890 */ /* 0x000fe8000fffe0ff */
[----:B------:R-:W-:Y:S01]  /*7c10*/  @P1 LEA R3, R3, UR43, 0x3 ;  /* 0x0000002b03031c11 */ /* 0x000fe2000f8e18ff */
[----:B------:R-:W-:Y:S04]  /*7c20*/  UISETP.NE.AND UP0, UPT, UR4, 0x4, UPT ;  /* 0x000000040400788c */ /* 0x000fe8000bf05270 */
[----:B------:R-:W-:Y:S01]  /*7c30*/  @P1 VIADD R3, R3, 0xa0 ;  /* 0x000000a003031836 */ /* 0x000fe20000000000 */
[----:B------:R-:W-:Y:S04]  /*7c40*/  USEL UR47, UR4, URZ, UP0 ;  /* 0x000000ff042f7287 */ /* 0x000fe80008000000 */
[----:B-1----:R-:W-:Y:S04]  /*7c50*/  @P1 PRMT R0, R0, 0x654, R3 ;  /* 0x0000065400001816 */ /* 0x002fe80000000003 */
[----:B------:R1:W-:Y:S04]  /*7c60*/  @P1 SYNCS.ARRIVE.TRANS64.RED.A1T0 RZ, [R0+URZ], RZ ;  /* 0x000000ff00ff19a7 */ /* 0x0003e800081004ff */
.L_x_126:
[----:B------:R-:W3:Y:S01]  /*7c70*/  @P1 SYNCS.PHASECHK.TRANS64.TRYWAIT P0, [R2+URZ+0x80], R4 ;  /* 0x00008004020015a7 */ /* 0x000ee200080011ff */
[----:B------:R-:W-:Y:S01]  /*7c80*/  BSSY B1, `(.L_x_127) ;  /* 0x0000016000017945 */ /* 0x000fe20003800000 */
[----:B---3--:R-:W-:Y:S03]  /*7c90*/  @P1 SEL R74, RZ, 0x1, !P0 ;  /* 0x00000001ff4a1807 */ /* 0x008fe60004000000 */
[----:B------:R-:W-:Y:S05]  /*7ca0*/  @!P1 BRA `(.L_x_128) ;  /* 0x00000000004c9947 */ /* 0x000fea0003800000 */
[----:B------:R-:W-:Y:S01]  /*7cb0*/  ISETP.NE.AND P0, PT, R74, RZ, PT ;  /* 0x000000ff4a00720c */ /* 0x000fe20003f05270 */
[----:B------:R-:W-:Y:S01]  /*7cc0*/  BSSY B0, `(.L_x_129) ;  /* 0x000000b000007945 */ /* 0x000fe20003800000 */
[----:B------:R-:W-:Y:S11]  /*7cd0*/  ISETP.NE.AND P1, PT, R75, RZ, PT ;  /* 0x000000ff4b00720c */ /* 0x000ff60003f25270 */
[----:B------:R-:W-:Y:S02]  /*7ce0*/  @!UPT UIADD3 URZ, UPT, UPT, URZ, URZ, URZ ;  /* 0x000000fffffff290 */ /* 0x000fe4000fffe0ff */
[C---:B------:R-:W-:Y:S01]  /*7cf0*/  @P1 IMAD R6, R73.reuse, 0x2000, R65 ;  /* 0x0000200049061824 */ /* 0x040fe200078e0241 */
[C---:B------:R-:W-:Y:S01]  /*7d00*/  @P1 LEA R4, R73.reuse, R63, 0xd ;  /* 0x0000003f49041211 */ /* 0x040fe200078e68ff */
[C---:B------:R-:W-:Y:S02]  /*7d10*/  @P1 IMAD R5, R73.reuse, 0x2000, R64 ;  /* 0x0000200049051824 */ /* 0x040fe400078e0240 */
[----:B------:R-:W-:Y:S01]  /*7d20*/  @P1 IMAD R3, R73, 0x2000, R60 ;  /* 0x0000200049031824 */ /* 0x000fe200078e023c */
[----:B------:R-:W-:Y:S06]  /*7d30*/  @P0 BRA `(.L_x_130) ;  /* 0x00000000000c0947 */ /* 0x000fec0003800000 */
[----:B-1----:R-:W-:Y:S04]  /*7d40*/  SHF.L.U32 R0, RZ, 0x1f, RZ ;  /* 0x0000001fff007819 */ /* 0x002fe800000006ff */
[----:B------:R-:W1:Y:S02]  /*7d50*/  SYNCS.PHASECHK.TRANS64.TRYWAIT P0, [R2+URZ+0x80], R0 ;  /* 0x00008000020075a7 */ /* 0x000e6400080011ff */
[----:B-1----:R-:W-:Y:S05]  /*7d60*/  @!P0 BRA `(.L_x_131) ;  /* 0x0000005400648947 */ /* 0x002fea0003800000 */
.L_x_130:
[----:B------:R-:W-:Y:S05]  /*7d70*/  BSYNC B0 ;  /* 0x0000000000007941 */ /* 0x000fea0003800000 */
.L_x_129:
[----:B------:R-:W-:Y:S02]  /*7d80*/  ISETP.NE.AND P0, PT, R75, RZ, PT ;  /* 0x000000ff4b00720c */ /* 0x000fe40003f05270 */
[----:B------:R-:W-:Y:S11]  /*7d90*/  IADD3 R73, PT, PT, R73, 0x1, RZ ;  /* 0x0000000149497810 */ /* 0x000ff60007ffe0ff */
[----:B------:R3:W4:Y:S04]  /*7da0*/  @P0 LDS.128 R44, [R6] ;  /* 0x00000000062c0984 */ /* 0x0007280000000c00 */
[----:B------:R3:W1:Y:S04]  /*7db0*/  @P0 LDS.128 R40, [R5+0x10] ;  /* 0x0000100005280984 */ /* 0x0006680000000c00 */
[----:B------:R3:W1:Y:S04]  /*7dc0*/  @P0 LDS.128 R32, [R4+0x20] ;  /* 0x0000200004200984 */ /* 0x0006680000000c00 */
[----:B------:R3:W1:Y:S02]  /*7dd0*/  @P0 LDS.128 R36, [R3+0x30] ;  /* 0x0000300003240984 */ /* 0x0006640000000c00 */
.L_x_128:
[----:B------:R-:W-:Y:S05]  /*7de0*/  BSYNC B1 ;  /* 0x0000000000017941 */ /* 0x000fea0003800000 */
.L_x_127:
[----:B-1----:R-:W-:Y:S05]  /*7df0*/  VIADD R0, R25, 0x10 ;  /* 0x0000001019007836 */ /* 0x002fea0000000000 */
[----:B------:R-:W-:Y:S04]  /*7e00*/  SHF.R.U32.HI R0, RZ, 0x15, R0 ;  /* 0x00000015ff007819 */ /* 0x000fe80000011600 */
[----:B------:R-:W-:Y:S11]  /*7e10*/  LOP3.LUT P0, RZ, R0, 0x3, R53, 0x48, !PT ;  /* 0x0000000300ff7812 */ /* 0x000ff60007804835 */
[----:B------:R-:W-:Y:S02]  /*7e20*/  @!UPT UIADD3 URZ, UPT, UPT, URZ, URZ, URZ ;  /* 0x000000fffffff290 */ /* 0x000fe4000fffe0ff */
[----:B------:R-:W-:Y:S05]  /*7e30*/  @!P0 BRA `(.L_x_132) ;  /* 0x0000000000408947 */ /* 0x000fea0003800000 */
[----:B------:R-:W1:Y:S01]  /*7e40*/  LDCU.64 UR8, c[0x4][0x70] ;  /* 0x01000e00ff0877ac */ /* 0x000e620008000a00 */
[----:B---3--:R-:W-:Y:S01]  /*7e50*/  MOV R3, 0x0 ;  /* 0x0000000000037802 */ /* 0x008fe20000000f00 */
[----:B------:R-:W-:Y:S02]  /*7e60*/  HFMA2 R12, -RZ, RZ, 0, 5.9604644775390625e-08 ;  /* 0x00000001ff0c7431 */ /* 0x000fe400000001ff */
[----:B------:R-:W-:Y:S02]  /*7e70*/  IMAD.MOV.U32 R8, RZ, RZ, 0x192 ;  /* 0x00000192ff087424 */ /* 0x000fe400078e00ff */
[----:B------:R-:W-:Y:S01]  /*7e80*/  IMAD.MOV.U32 R13, RZ, RZ, RZ ;  /* 0x000000ffff0d7224 */ /* 0x000fe200078e00ff */
[----:B------:R-:W3:Y:S01]  /*7e90*/  LDCU.64 UR6, c[0x4][0x78] ;  /* 0x01000f00ff0677ac */ /* 0x000ee20008000a00 */
[----:B------:R-:W2:Y:S01]  /*7ea0*/  LDC.64 R2, c[0x4][R3] ;  /* 0x0100000003027b82 */ /* 0x000ea20000000a00 */
[----:B------:R-:W5:Y:S01]  /*7eb0*/  LDCU.64 UR4, c[0x4][0x10] ;  /* 0x01000200ff0477ac */ /* 0x000f620008000a00 */
[----:B-1----:R-:W-:Y:S01]  /*7ec0*/  MOV R5, UR9 ;  /* 0x0000000900057c02 */ /* 0x002fe20008000f00 */
[----:B------:R-:W-:Y:S01]  /*7ed0*/  IMAD.U32 R4, RZ, RZ, UR8 ;  /* 0x00000008ff047e24 */ /* 0x000fe2000f8e00ff */
[----:B---3--:R-:W-:Y:S01]  /*7ee0*/  MOV R7, UR7 ;  /* 0x0000000700077c02 */ /* 0x008fe20008000f00 */
[----:B------:R-:W-:Y:S01]  /*7ef0*/  IMAD.U32 R6, RZ, RZ, UR6 ;  /* 0x00000006ff067e24 */ /* 0x000fe2000f8e00ff */
[----:B-----5:R-:W-:Y:S01]  /*7f00*/  MOV R11, UR5 ;  /* 0x00000005000b7c02 */ /* 0x020fe20008000f00 */
[----:B------:R-:W-:Y:S02]  /*7f10*/  IMAD.U32 R10, RZ, RZ, UR4 ;  /* 0x00000004ff0a7e24 */ /* 0x000fe4000f8e00ff */
[----:B------:R-:W-:Y:S07]  /*7f20*/  LEPC R20, `(.L_x_132) ;  /* 0x000000001014794e */ /* 0x000fee0000000000 */
[----:B--2-4-:R-:W-:Y:S05]  /*7f30*/  CALL.ABS.NOINC R2 ;  /* 0x0000000002007343 */ /* 0x014fea0003c00000 */
.L_x_132:
[----:B---34-:R-:W-:Y:S01]  /*7f40*/  LOP3.LUT R3, R44, 0xffffe000, RZ, 0xc0, !PT ;  /* 0xffffe0002c037812 */ /* 0x018fe200078ec0ff */
[----:B------:R-:W-:Y:S05]  /*7f50*/  WARPSYNC.ALL ;  /* 0x0000000000007948 */ /* 0x000fea0003800000 */
[----:B------:R-:W-:Y:S01]  /*7f60*/  R2UR UR4, R25 ;  /* 0x00000000190472ca */ /* 0x000fe200000e0000 */
[----:B------:R-:W1:Y:S01]  /*7f70*/  S2R R76, SR_CgaCtaId ;  /* 0x00000000004c7919 */ /* 0x000e620000008800 */
[----:B------:R-:W-:Y:S01]  /*7f80*/  LOP3.LUT R20, R40, 0xffffe000, RZ, 0xc0, !PT ;  /* 0xffffe00028147812 */ /* 0x000fe200078ec0ff */
[----:B------:R-:W-:Y:S01]  /*7f90*/  BSSY.RECONVERGENT B0, `(.L_x_133) ;  /* 0x0000062000007945 */ /* 0x000fe20003800200 */
[----:B------:R-:W-:Y:S02]  /*7fa0*/  ISETP.NE.AND P6, PT, R71, RZ, PT ;  /* 0x000000ff4700720c */ /* 0x000fe40003fc5270 */
[----:B------:R-:W-:Y:S07]  /*7fb0*/  ISETP.NE.AND P0, PT, R67, RZ, PT ;  /* 0x000000ff4300720c */ /* 0x000fee0003f05270 */
[----:B------:R-:W3:Y:S02]  /*7fc0*/  LDTM.x16 R4, tmem[UR4+0x10] ;  /* 0x00001004000479ee */ /* 0x000ee40008240000 */
[C---:B---3--:R-:W-:Y:S01]  /*7fd0*/  FMUL R0, R24.reuse, R4 ;  /* 0x0000000418007220 */ /* 0x048fe20000400000 */
[----:B------:R-:W-:Y:S01]  /*7fe0*/  LOP3.LUT R4, R45, 0xffffe000, RZ, 0xc0, !PT ;  /* 0xffffe0002d047812 */ /* 0x000fe200078ec0ff */
[C---:B------:R-:W-:Y:S01]  /*7ff0*/  FMUL R2, R24.reuse, R5 ;  /* 0x0000000518027220 */ /* 0x040fe20000400000 */
[----:B------:R-:W-:Y:S01]  /*8000*/  FMUL R5, R24, R12 ;  /* 0x0000000c18057220 */ /* 0x000fe20000400000 */
[C---:B------:R-:W-:Y:S01]  /*8010*/  FFMA R28, R27.reuse, R3, R0 ;  /* 0x000000031b1c7223 */ /* 0x040fe20000000000 */
[----:B------:R-:W-:Y:S01]  /*8020*/  LOP3.LUT R3, R46, 0xffffe000, RZ, 0xc0, !PT ;  /* 0xffffe0002e037812 */ /* 0x000fe200078ec0ff */
[----:B------:R-:W-:Y:S01]  /*8030*/  FFMA R29, R27, R4, R2 ;  /* 0x000000041b1d7223 */ /* 0x000fe20000000002 */
[----:B------:R-:W-:Y:S01]  /*8040*/  LOP3.LUT R4, R47, 0xffffe000, RZ, 0xc0, !PT ;  /* 0xffffe0002f047812 */ /* 0x000fe200078ec0ff */
[C---:B------:R-:W-:Y:S01]  /*8050*/  FMUL R0, R24.reuse, R6 ;  /* 0x0000000618007220 */ /* 0x040fe20000400000 */
[----:B------:R-:W-:Y:S01]  /*8060*/  F2FP.TF32.F32.PACK_B R28, R28 ;  /* 0x0000001cff1c723e */ /* 0x000fe200024050ff */
[C---:B------:R-:W-:Y:S01]  /*8070*/  FMUL R2, R24.reuse, R7 ;  /* 0x0000000718027220 */ /* 0x040fe20000400000 */
[----:B------:R-:W-:Y:S01]  /*8080*/  F2FP.TF32.F32.PACK_B R29, R29 ;  /* 0x0000001dff1d723e */ /* 0x000fe200024050ff */
[C---:B------:R-:W-:Y:S01]  /*8090*/  FFMA R30, R27.reuse, R3, R0 ;  /* 0x000000031b1e7223 */ /* 0x040fe20000000000 */
[C---:B------:R-:W-:Y:S01]  /*80a0*/  FMUL R0, R24.reuse, R8 ;  /* 0x0000000818007220 */ /* 0x040fe20000400000 */
[----:B------:R-:W-:Y:S01]  /*80b0*/  FFMA R31, R27, R4, R2 ;  /* 0x000000041b1f7223 */ /* 0x000fe20000000002 */
[C---:B------:R-:W-:Y:S01]  /*80c0*/  FMUL R6, R24.reuse, R13 ;  /* 0x0000000d18067220 */ /* 0x040fe20000400000 */
[----:B------:R-:W-:Y:S01]  /*80d0*/  LOP3.LUT R13, R41, 0xffffe000, RZ, 0xc0, !PT ;  /* 0xffffe000290d7812 */ /* 0x000fe200078ec0ff */
[C---:B------:R-:W-:Y:S01]  /*80e0*/  FMUL R2, R24.reuse, R9 ;  /* 0x0000000918027220 */ /* 0x040fe20000400000 */
[----:B------:R-:W-:Y:S01]  /*80f0*/  F2FP.TF32.F32.PACK_B R30, R30 ;  /* 0x0000001eff1e723e */ /* 0x000fe200024050ff */
[----:B------:R-:W-:Y:S01]  /*8100*/  FMUL R9, R24, R16 ;  /* 0x0000001018097220 */ /* 0x000fe20000400000 */
[----:B------:R-:W-:Y:S01]  /*8110*/  F2FP.TF32.F32.PACK_B R31, R31 ;  /* 0x0000001fff1f723e */ /* 0x000fe200024050ff */
[----:B------:R-:W-:Y:S01]  /*8120*/  FFMA R16, R27, R20, R0 ;  /* 0x000000141b107223 */ /* 0x000fe20000000000 */
[----:B------:R-:W-:Y:S01]  /*8130*/  LOP3.LUT R0, R42, 0xffffe000, RZ, 0xc0, !PT ;  /* 0xffffe0002a007812 */ /* 0x000fe200078ec0ff */
[C---:B------:R-:W-:Y:S01]  /*8140*/  FMUL R3, R24.reuse, R10 ;  /* 0x0000000a18037220 */ /* 0x040fe20000400000 */
[C---:B------:R-:W-:Y:S01]  /*8150*/  FMUL R7, R24.reuse, R14 ;  /* 0x0000000e18077220 */ /* 0x040fe20000400000 */
[----:B------:R-:W-:Y:S01]  /*8160*/  LOP3.LUT R14, R43, 0xffffe000, RZ, 0xc0, !PT ;  /* 0xffffe0002b0e7812 */ /* 0x000fe200078ec0ff */
[----:B------:R-:W-:Y:S01]  /*8170*/  FMUL R10, R24, R17 ;  /* 0x00000011180a7220 */ /* 0x000fe20000400000 */
[----:B------:R-:W-:Y:S01]  /*8180*/  F2FP.TF32.F32.PACK_B R16, R16 ;  /* 0x00000010ff10723e */ /* 0x000fe200024050ff */
[----:B------:R-:W-:Y:S01]  /*8190*/  FFMA R17, R27, R13, R2 ;  /* 0x0000000d1b117223 */ /* 0x000fe20000000002 */
[----:B------:R-:W-:Y:S01]  /*81a0*/  LOP3.LUT R2, R32, 0xffffe000, RZ, 0xc0, !PT ;  /* 0xffffe00020027812 */ /* 0x000fe200078ec0ff */
[----:B------:R-:W-:Y:S01]  /*81b0*/  STS.128 [R65+0x2000], R28 ;  /* 0x0020001c41007388 */ /* 0x000fe20000000c00 */
[----:B------:R-:W-:Y:S01]  /*81c0*/  LOP3.LUT R13, R39, 0xffffe000, RZ, 0xc0, !PT ;  /* 0xffffe000270d7812 */ /* 0x000fe200078ec0ff */
[C---:B------:R-:W-:Y:S01]  /*81d0*/  FMUL R4, R24.reuse, R11 ;  /* 0x0000000b18047220 */ /* 0x040fe20000400000 */
[----:B------:R-:W-:Y:S01]  /*81e0*/  F2FP.TF32.F32.PACK_B R17, R17 ;  /* 0x00000011ff11723e */ /* 0x000fe200024050ff */
[C---:B------:R-:W-:Y:S01]  /*81f0*/  FMUL R11, R24.reuse, R18 ;  /* 0x00000012180b7220 */ /* 0x040fe20000400000 */
[----:B------:R-:W-:Y:S01]  /*8200*/  FFMA R18, R27, R0, R3 ;  /* 0x000000001b127223 */ /* 0x000fe20000000003 */
[----:B------:R-:W-:Y:S01]  /*8210*/  LOP3.LUT R0, R33, 0xffffe000, RZ, 0xc0, !PT ;  /* 0xffffe00021007812 */ /* 0x000fe200078ec0ff */
[----:B------:R-:W-:Y:S01]  /*8220*/  FMUL R12, R24, R19 ;  /* 0x00000013180c7220 */ /* 0x000fe20000400000 */
[----:B------:R-:W-:Y:S01]  /*8230*/  LOP3.LUT R3, R34, 0xffffe000, RZ, 0xc0, !PT ;  /* 0xffffe00022037812 */ /* 0x000fe200078ec0ff */
[C---:B------:R-:W-:Y:S01]  /*8240*/  FFMA R19, R27.reuse, R14, R4 ;  /* 0x0000000e1b137223 */ /* 0x040fe20000000004 */
[----:B------:R-:W-:Y:S01]  /*8250*/  FFMA R4, R27, R2, R5 ;  /* 0x000000021b047223 */ /* 0x000fe20000000005 */
[----:B------:R-:W-:Y:S01]  /*8260*/  LOP3.LUT R2, R35, 0xffffe000, RZ, 0xc0, !PT ;  /* 0xffffe00023027812 */ /* 0x000fe200078ec0ff */
[----:B------:R-:W-:Y:S01]  /*8270*/  FMUL R8, R24, R15 ;  /* 0x0000000f18087220 */ /* 0x000fe20000400000 */
[----:B------:R-:W-:Y:S01]  /*8280*/  F2FP.TF32.F32.PACK_B R18, R18 ;  /* 0x00000012ff12723e */ /* 0x000fe200024050ff */
[C---:B------:R-:W-:Y:S01]  /*8290*/  FFMA R5, R27.reuse, R0, R6 ;  /* 0x000000001b057223 */ /* 0x040fe20000000006 */
[----:B------:R-:W-:Y:S01]  /*82a0*/  F2FP.TF32.F32.PACK_B R19, R19 ;  /* 0x00000013ff13723e */ /* 0x000fe200024050ff */
[C---:B------:R-:W-:Y:S01]  /*82b0*/  FFMA R6, R27.reuse, R3, R7 ;  /* 0x000000031b067223 */ /* 0x040fe20000000007 */
[----:B------:R-:W-:Y:S01]  /*82c0*/  FFMA R7, R27, R2, R8 ;  /* 0x000000021b077223 */ /* 0x000fe20000000008 */
[----:B------:R-:W-:Y:S02]  /*82d0*/  LOP3.LUT R0, R36, 0xffffe000, RZ, 0xc0, !PT ;  /* 0xffffe00024007812 */ /* 0x000fe400078ec0ff */
[----:B------:R-:W-:Y:S01]  /*82e0*/  STS.128 [R64+0x2010], R16 ;  /* 0x0020101040007388 */ /* 0x000fe20000000c00 */
[----:B------:R-:W-:Y:S02]  /*82f0*/  LOP3.LUT R2, R37, 0xffffe000, RZ, 0xc0, !PT ;  /* 0xffffe00025027812 */ /* 0x000fe400078ec0ff */
[----:B------:R-:W-:Y:S01]  /*8300*/  LOP3.LUT R3, R38, 0xffffe000, RZ, 0xc0, !PT ;  /* 0xffffe00026037812 */ /* 0x000fe200078ec0ff */
[C---:B------:R-:W-:Y:S01]  /*8310*/  FFMA R8, R27.reuse, R0, R9 ;  /* 0x000000001b087223 */ /* 0x040fe20000000009 */
[----:B------:R-:W-:Y:S01]  /*8320*/  F2FP.TF32.F32.PACK_B R4, R4 ;  /* 0x00000004ff04723e */ /* 0x000fe200024050ff */
[C---:B------:R-:W-:Y:S01]  /*8330*/  FFMA R9, R27.reuse, R2, R10 ;  /* 0x000000021b097223 */ /* 0x040fe2000000000a */
[----:B------:R-:W-:Y:S01]  /*8340*/  F2FP.TF32.F32.PACK_B R5, R5 ;  /* 0x00000005ff05723e */ /* 0x000fe200024050ff */
[C---:B------:R-:W-:Y:S01]  /*8350*/  FFMA R10, R27.reuse, R3, R11 ;  /* 0x000000031b0a7223 */ /* 0x040fe2000000000b */
[----:B------:R-:W-:Y:S01]  /*8360*/  F2FP.TF32.F32.PACK_B R6, R6 ;  /* 0x00000006ff06723e */ /* 0x000fe200024050ff */
[----:B------:R-:W-:Y:S01]  /*8370*/  FFMA R11, R27, R13, R12 ;  /* 0x0000000d1b0b7223 */ /* 0x000fe2000000000c */
[----:B------:R-:W-:Y:S01]  /*8380*/  F2FP.TF32.F32.PACK_B R7, R7 ;  /* 0x00000007ff07723e */ /* 0x000fe200024050ff */
[----:B------:R-:W-:Y:S01]  /*8390*/  IMAD.U32 R0, RZ, RZ, UR47 ;  /* 0x0000002fff007e24 */ /* 0x000fe2000f8e00ff */
[----:B------:R-:W-:Y:S02]  /*83a0*/  F2FP.TF32.F32.PACK_B R8, R8 ;  /* 0x00000008ff08723e */ /* 0x000fe400024050ff */
[----:B------:R-:W-:Y:S01]  /*83b0*/  F2FP.TF32.F32.PACK_B R9, R9 ;  /* 0x00000009ff09723e */ /* 0x000fe200024050ff */
[----:B------:R3:W-:Y:S01]  /*83c0*/  STS.128 [R63+0x2020], R4 ;  /* 0x002020043f007388 */ /* 0x0007e20000000c00 */
[----:B------:R-:W-:Y:S02]  /*83d0*/  F2FP.TF32.F32.PACK_B R10, R10 ;  /* 0x0000000aff0a723e */ /* 0x000fe400024050ff */
[----:B------:R-:W-:Y:S02]  /*83e0*/  F2FP.TF32.F32.PACK_B R11, R11 ;  /* 0x0000000bff0b723e */ /* 0x000fe400024050ff */
[----:B------:R-:W-:Y:S02]  /*83f0*/  @P6 LEA R0, R0, UR43, 0x3 ;  /* 0x0000002b00006c11 */ /* 0x000fe4000f8e18ff */
[----:B------:R-:W-:Y:S01]  /*8400*/  @P6 SHF.L.U32 R2, RZ, 0x1f, RZ ;  /* 0x0000001fff026819 */ /* 0x000fe200000006ff */
[----:B------:R4:W-:Y:S02]  /*8410*/  STS.128 [R60+0x2030], R8 ;  /* 0x002030083c007388 */ /* 0x0009e40000000c00 */
[----:B------:R-:W-:Y:S05]  /*8420*/  @P6 VIADD R0, R0, 0xa0 ;  /* 0x000000a000006836 */ /* 0x000fea0000000000 */
[----:B-1----:R-:W-:Y:S01]  /*8430*/  @P6 PRMT R0, R76, 0x654, R0 ;  /* 0x000006544c006816 */ /* 0x002fe20000000000 */
[----:B------:R-:W-:Y:S01]  /*8440*/  @!PT LDS RZ, [RZ] ;  /* 0x00000000fffff984 */ /* 0x000fe20000000800 */
[----:B------:R-:W-:Y:S01]  /*8450*/  @!PT LDS RZ, [RZ] ;  /* 0x00000000fffff984 */ /* 0x000fe20000000800 */
[----:B------:R-:W-:Y:S01]  /*8460*/  @!PT LDS RZ, [RZ] ;  /* 0x00000000fffff984 */ /* 0x000fe20000000800 */
[----:B------:R-:W-:Y:S01]  /*8470*/  @!PT LDS RZ, [RZ] ;  /* 0x00000000fffff984 */ /* 0x000fe20000000800 */
[----:B------:R1:W-:Y:S06]  /*8480*/  MEMBAR.ALL.CTA ;  /* 0x0000000000007992 */ /* 0x0003ec0000008000 */
[----:B-1----:R-:W1:Y:S01]  /*8490*/  FENCE.VIEW.ASYNC.S ;  /* 0x00000000000073c6 */ /* 0x002e620000000000 */
[----:B---3--:R-:W-:Y:S01]  /*84a0*/  LEA R6, R73, UR43, 0x3 ;  /* 0x0000002b49067c11 */ /* 0x008fe2000f8e18ff */
[----:B-1----:R-:W-:Y:S06]  /*84b0*/  BAR.SYNC.DEFER_BLOCKING 0x1, 0x80 ;  /* 0x0042000000007b1d */ /* 0x002fec0000010000 */
[----:B------:R-:W-:Y:S05]  /*84c0*/  @P0 BRA `(.L_x_134) ;  /* 0x0000000000380947 */ /* 0x000fea0003800000 */
[----:B------:R-:W-:Y:S02]  /*84d0*/  UIADD3 UR4, UP0, UPT, UR54, 0x680, URZ ;  /* 0x0000068036047890 */ /* 0x000fe4000ff1e0ff */
[----:B------:R-:W-:Y:S02]  /*84e0*/  UIADD3 UR13, UPT, UPT, UR49, 0x10, URZ ;  /* 0x00000010310d7890 */ /* 0x000fe4000fffe0ff */
[----:B------:R-:W-:Y:S02]  /*84f0*/  UIADD3 UR12, UPT, UPT, UR43, 0x2200, URZ ;  /* 0x000022002b0c7890 */ /* 0x000fe4000fffe0ff */
[----:B------:R-:W-:Y:S01]  /*8500*/  UIADD3.X UR5, UPT, UPT, URZ, UR55, URZ, UP0, !UPT ;  /* 0x00000037ff057290 */ /* 0x000fe200087fe4ff */
[----:B------:R-:W-:Y:S01]  /*8510*/  UMOV UR14, UR50 ;  /* 0x00000032000e7c82 */ /* 0x000fe20008000000 */
[----:B------:R-:W-:Y:S01]  /*8520*/  UMOV UR15, UR36 ;  /* 0x00000024000f7c82 */ /* 0x000fe20008000000 */
[----:B------:R-:W-:Y:S02]  /*8530*/  UIADD3 UR9, UPT, UPT, UR49, 0x90, URZ ;  /* 0x0000009031097890 */ /* 0x000fe4000fffe0ff */
[----:B------:R-:W-:Y:S01]  /*8540*/  UIADD3 UR8, UPT, UPT, UR43, 0x3200, URZ ;  /* 0x000032002b087890 */ /* 0x000fe2000fffe0ff */
[----:B------:R-:W-:Y:S03]  /*8550*/  UMOV UR10, UR50 ;  /* 0x00000032000a7c82 */ /* 0x000fe60008000000 */
[----:B------:R1:W-:Y:S01]  /*8560*/  UTMASTG.3D [UR12], [UR4] ;  /* 0x0000000c040073b5 */ /* 0x0003e20008010000 */
[----:B------:R-:W-:Y:S04]  /*8570*/  UMOV UR11, UR36 ;  /* 0x00000024000b7c82 */ /* 0x000fe80008000000 */
[----:B------:R1:W-:Y:S01]  /*8580*/  UTMASTG.3D [UR8], [UR4] ;  /* 0x00000008040073b5 */ /* 0x0003e20008010000 */
[----:B------:R0:W-:Y:S01]  /*8590*/  UTMACMDFLUSH ;  /* 0x00000000000079b7 */ /* 0x0001e20000000000 */
[----:B-1----:R-:W-:Y:S04]  /*85a0*/  DEPBAR.LE SB0, 0x1 ;  /* 0x000080400000791a */ /* 0x002fe80000000000 */
.L_x_134:
[----:B------:R-:W-:Y:S05]  /*85b0*/  BSYNC.RECONVERGENT B0 ;  /* 0x0000000000007941 */ /* 0x000fea0003800200 */
.L_x_133:
[----:B------:R-:W-:Y:S01]  /*85c0*/  BAR.SYNC.DEFER_BLOCKING 0x1, 0x80 ;  /* 0x0042000000007b1d */ /* 0x000fe20000010000 */
[----:B------:R-:W-:Y:S04]  /*85d0*/  UIADD3 UR4, UPT, UPT, UR47, 0x1, URZ ;  /* 0x000000012f047890 */ /* 0x000fe8000fffe0ff */
[----:B------:R-:W-:Y:S04]  /*85e0*/  UISETP.NE.AND UP0, UPT, UR4, 0x4, UPT ;  /* 0x000000040400788c */ /* 0x000fe8000bf05270 */
[----:B------:R-:W-:Y:S01]  /*85f0*/  USEL UR46, UR4, URZ, UP0 ;  /* 0x000000ff042e7287 */ /* 0x000fe20008000000 */
[----:B------:R1:W-:Y:S01]  /*8600*/  @P6 SYNCS.ARRIVE.TRANS64.RED.A1T0 RZ, [R0+URZ], RZ ;  /* 0x000000ff00ff69a7 */ /* 0x0003e200081004ff */
[----:B------:R-:W-:Y:S01]  /*8610*/  BSSY B1, `(.L_x_135) ;  /* 0x0000017000017945 */ /* 0x000fe20003800000 */
[----:B------:R-:W3:Y:S02]  /*8620*/  @P6 SYNCS.PHASECHK.TRANS64.TRYWAIT P0, [R6+URZ+0x80], R2 ;  /* 0x00008002060065a7 */ /* 0x000ee400080011ff */
[----:B---3--:R-:W-:Y:S01]  /*8630*/  @P6 SEL R74, RZ, 0x1, !P0 ;  /* 0x00000001ff4a6807 */ /* 0x008fe20004000000 */
[----:B-1----:R-:W-:Y:S06]  /*8640*/  @!P6 BRA `(.L_x_136) ;  /* 0x00000000004ce947 */ /* 0x002fec0003800000 */
        /* <DEDUP_REMOVED lines=9> */
[----:B------:R-:W-:Y:S04]  /*86e0*/  SHF.L.U32 R5, RZ, 0x1f, RZ ;  /* 0x0000001fff057819 */ /* 0x000fe800000006ff */
[----:B------:R-:W1:Y:S02]  /*86f0*/  SYNCS.PHASECHK.TRANS64.TRYWAIT P0, [R6+URZ+0x80], R5 ;  /* 0x00008005060075a7 */ /* 0x000e6400080011ff */
[----:B-1----:R-:W-:Y:S05]  /*8700*/  @!P0 BRA `(.L_x_139) ;  /* 0x0000004c00108947 */ /* 0x002fea0003800000 */
.L_x_138:
[----:B------:R-:W-:Y:S05]  /*8710*/  BSYNC B0 ;  /* 0x0000000000007941 */ /* 0x000fea0003800000 */
.L_x_137:
[----:B------:R-:W-:Y:S02]  /*8720*/  ISETP.NE.AND P0, PT, R75, RZ, PT ;  /* 0x000000ff4b00720c */ /* 0x000fe40003f05270 */
[----:B------:R-:W-:Y:S11]  /*8730*/  IADD3 R73, PT, PT, R73, 0x1, RZ ;  /* 0x0000000149497810 */ /* 0x000ff60007ffe0ff */
[----:B------:R3:W1:Y:S04]  /*8740*/  @P0 LDS.128 R44, [R4] ;  /* 0x00000000042c0984 */ /* 0x0006680000000c00 */
[----:B------:R3:W1:Y:S04]  /*8750*/  @P0 LDS.128 R40, [R3+0x10] ;  /* 0x0000100003280984 */ /* 0x0006680000000c00 */
[----:B------:R3:W1:Y:S04]  /*8760*/  @P0 LDS.128 R32, [R2+0x20] ;  /* 0x0000200002200984 */ /* 0x0006680000000c00 */
[----:B------:R3:W1:Y:S02]  /*8770*/  @P0 LDS.128 R36, [R0+0x30] ;  /* 0x0000300000240984 */ /* 0x0006640000000c00 */
.L_x_136:
[----:B------:R-:W-:Y:S05]  /*8780*/  BSYNC B1 ;  /* 0x0000000000017941 */ /* 0x000fea0003800000 */
.L_x_135:
[----:B---3--:R-:W-:Y:S05]  /*8790*/  VIADD R0, R25, 0x20 ;  /* 0x0000002019007836 */ /* 0x008fea0000000000 */
[----:B------:R-:W-:Y:S04]  /*87a0*/  SHF.R.U32.HI R0, RZ, 0x15, R0 ;  /* 0x00000015ff007819 */ /* 0x000fe80000011600 */
[----:B------:R-:W-:Y:S11]  /*87b0*/  LOP3.LUT P0, RZ, R0, 0x3, R53, 0x48, !PT ;  /* 0x0000000300ff7812 */ /* 0x000ff60007804835 */
[----:B------:R-:W-:Y:S02]  /*87c0*/  @!UPT UIADD3 URZ, UPT, UPT, URZ, URZ, URZ ;  /* 0x000000fffffff290 */ /* 0x000fe4000fffe0ff */
[----:B------:R-:W-:Y:S05]  /*87d0*/  @!P0 BRA `(.L_x_140) ;  /* 0x0000000000408947 */ /* 0x000fea0003800000 */
[----:B------:R-:W1:Y:S01]  /*87e0*/  LDCU.64 UR8, c[0x4][0x70] ;  /* 0x01000e00ff0877ac */ /* 0x000e620008000a00 */
[----:B------:R-:W-:Y:S01]  /*87f0*/  MOV R3, 0x0 ;  /* 0x0000000000037802 */ /* 0x000fe20000000f00 */
[----:B------:R-:W-:Y:S02]  /*8800*/  HFMA2 R12, -RZ, RZ, 0, 5.9604644775390625e-08 ;  /* 0x00000001ff0c7431 */ /* 0x000fe400000001ff */
[----:B----4-:R-:W-:Y:S02]  /*8810*/  IMAD.MOV.U32 R8, RZ, RZ, 0x192 ;  /* 0x00000192ff087424 */ /* 0x010fe400078e00ff */
[----:B------:R-:W-:Y:S01]  /*8820*/  IMAD.MOV.U32 R13, RZ, RZ, RZ ;  /* 0x000000ffff0d7224 */ /* 0x000fe200078e00ff */
[----:B------:R-:W3:Y:S01]  /*8830*/  LDCU.64 UR6, c[0x4][0x78] ;  /* 0x01000f00ff0677ac */ /* 0x000ee20008000a00 */
[----:B------:R-:W4:Y:S01]  /*8840*/  LDC.64 R2, c[0x4][R3] ;  /* 0x0100000003027b82 */ /* 0x000f220000000a00 */
        /* <DEDUP_REMOVED lines=9> */
.L_x_140:
[----:B-1----:R-:W-:Y:S01]  /*88e0*/  LOP3.LUT R3, R44, 0xffffe000, RZ, 0xc0, !PT ;  /* 0xffffe0002c037812 */ /* 0x002fe200078ec0ff */
[----:B------:R-:W-:Y:S05]  /*88f0*/  WARPSYNC.ALL ;  /* 0x0000000000007948 */ /* 0x000fea0003800000 */
[----:B------:R-:W-:Y:S01]  /*8900*/  R2UR UR4, R25 ;  /* 0x00000000190472ca */ /* 0x000fe200000e0000 */
[----:B------:R-:W-:Y:S01]  /*8910*/  BSSY.RECONVERGENT B0, `(.L_x_141) ;  /* 0x0000063000007945 */ /* 0x000fe20003800200 */
[----:B------:R-:W-:Y:S02]  /*8920*/  LOP3.LUT R20, R40, 0xffffe000, RZ, 0xc0, !PT ;  /* 0xffffe00028147812 */ /* 0x000fe400078ec0ff */
[----:B------:R-:W-:Y:S02]  /*8930*/  LOP3.LUT R21, R41, 0xffffe000, RZ, 0xc0, !PT ;  /* 0xffffe00029157812 */ /* 0x000fe400078ec0ff */
[----:B------:R-:W-:Y:S02]  /*8940*/  LOP3.LUT R26, R42, 0xffffe000, RZ, 0xc0, !PT ;  /* 0xffffe0002a1a7812 */ /* 0x000fe400078ec0ff */
[----:B------:R-:W-:Y:S02]  /*8950*/  ISETP.NE.AND P6, PT, R71, RZ, PT ;  /* 0x000000ff4700720c */ /* 0x000fe40003fc5270 */
[----:B------:R-:W-:Y:S03]  /*8960*/  ISETP.NE.AND P0, PT, R67, RZ, PT ;  /* 0x000000ff4300720c */ /* 0x000fe60003f05270 */
[----:B----4-:R-:W1:Y:S02]  /*8970*/  LDTM.x16 R4, tmem[UR4+0x20] ;  /* 0x00002004000479ee */ /* 0x010e640008240000 */
[C---:B-1----:R-:W-:Y:S01]  /*8980*/  FMUL R0, R24.reuse, R4 ;  /* 0x0000000418007220 */ /* 0x042fe20000400000 */
        /* <DEDUP_REMOVED lines=13> */
[C---:B------:R-:W-:Y:S01]  /*8a60*/  FFMA R31, R27.reuse, R4, R2 ;  /* 0x000000041b1f7223 */ /* 0x040fe20000000002 */
[C---:B------:R-:W-:Y:S01]  /*8a70*/  FMUL R2, R24.reuse, R9 ;  /* 0x0000000918027220 */ /* 0x040fe20000400000 */
[C---:B------:R-:W-:Y:S01]  /*8a80*/  FMUL R9, R24.reuse, R16 ;  /* 0x0000001018097220 */ /* 0x040fe20000400000 */
[----:B------:R-:W-:Y:S01]  /*8a90*/  F2FP.TF32.F32.PACK_B R30, R30 ;  /* 0x0000001eff1e723e */ /* 0x000fe200024050ff */
[----:B------:R-:W-:Y:S01]  /*8aa0*/  FFMA R16, R27, R20, R0 ;  /* 0x000000141b107223 */ /* 0x000fe20000000000 */
[----:B------:R-:W-:Y:S01]  /*8ab0*/  LOP3.LUT R0, R43, 0xffffe000, RZ, 0xc0, !PT ;  /* 0xffffe0002b007812 */ /* 0x000fe200078ec0ff */
[C---:B------:R-:W-:Y:S01]  /*8ac0*/  FMUL R3, R24.reuse, R10 ;  /* 0x0000000a18037220 */ /* 0x040fe20000400000 */
[----:B------:R-:W-:Y:S01]  /*8ad0*/  F2FP.TF32.F32.PACK_B R31, R31 ;  /* 0x0000001fff1f723e */ /* 0x000fe200024050ff */
[C---:B------:R-:W-:Y:S01]  /*8ae0*/  FMUL R4, R24.reuse, R11 ;  /* 0x0000000b18047220 */ /* 0x040fe20000400000 */
[----:B------:R-:W-:Y:S01]  /*8af0*/  F2FP.TF32.F32.PACK_B R16, R16 ;  /* 0x00000010ff10723e */ /* 0x000fe200024050ff */
[----:B------:R-:W-:Y:S01]  /*8b00*/  FMUL R10, R24, R17 ;  /* 0x00000011180a7220 */ /* 0x000fe20000400000 */
[C---:B------:R-:W-:Y:S01]  /*8b10*/  FFMA R17, R27.reuse, R21, R2 ;  /* 0x000000151b117223 */ /* 0x040fe20000000002 */
[----:B------:R-:W-:Y:S01]  /*8b20*/  LOP3.LUT R2, R32, 0xffffe000, RZ, 0xc0, !PT ;  /* 0xffffe00020027812 */ /* 0x000fe200078ec0ff */
[----:B------:R1:W-:Y:S01]  /*8b30*/  STS.128 [R65+0x4000], R28 ;  /* 0x0040001c41007388 */ /* 0x0003e20000000c00 */
[C---:B------:R-:W-:Y:S01]  /*8b40*/  FMUL R11, R24.reuse, R18 ;  /* 0x00000012180b7220 */ /* 0x040fe20000400000 */
[----:B------:R-:W-:Y:S01]  /*8b50*/  FFMA R18, R27, R26, R3 ;  /* 0x0000001a1b127223 */ /* 0x000fe20000000003 */
[----:B------:R-:W-:Y:S01]  /*8b60*/  LOP3.LUT R3, R33, 0xffffe000, RZ, 0xc0, !PT ;  /* 0xffffe00021037812 */ /* 0x000fe200078ec0ff */
[C---:B------:R-:W-:Y:S01]  /*8b70*/  FMUL R12, R24.reuse, R19 ;  /* 0x00000013180c7220 */ /* 0x040fe20000400000 */
[----:B------:R-:W-:Y:S01]  /*8b80*/  F2FP.TF32.F32.PACK_B R17, R17 ;  /* 0x00000011ff11723e */ /* 0x000fe200024050ff */
[----:B------:R-:W-:Y:S01]  /*8b90*/  FFMA R19, R27, R0, R4 ;  /* 0x000000001b137223 */ /* 0x000fe20000000004 */
[----:B------:R-:W-:Y:S01]  /*8ba0*/  F2FP.TF32.F32.PACK_B R18, R18 ;  /* 0x00000012ff12723e */ /* 0x000fe200024050ff */
[----:B------:R-:W-:Y:S01]  /*8bb0*/  FMUL R6, R24, R13 ;  /* 0x0000000d18067220 */ /* 0x000fe20000400000 */
[----:B------:R-:W-:Y:S01]  /*8bc0*/  LOP3.LUT R13, R34, 0xffffe000, RZ, 0xc0, !PT ;  /* 0xffffe000220d7812 */ /* 0x000fe200078ec0ff */
[C---:B------:R-:W-:Y:S01]  /*8bd0*/  FMUL R7, R24.reuse, R14 ;  /* 0x0000000e18077220 */ /* 0x040fe20000400000 */
[----:B------:R-:W-:Y:S01]  /*8be0*/  LOP3.LUT R14, R35, 0xffffe000, RZ, 0xc0, !PT ;  /* 0xffffe000230e7812 */ /* 0x000fe200078ec0ff */
[----:B------:R-:W-:Y:S01]  /*8bf0*/  FMUL R8, R24, R15 ;  /* 0x0000000f18087220 */ /* 0x000fe20000400000 */
[----:B------:R-:W-:Y:S01]  /*8c00*/  F2FP.TF32.F32.PACK_B R19, R19 ;  /* 0x00000013ff13723e */ /* 0x000fe200024050ff */
[C---:B------:R-:W-:Y:S01]  /*8c10*/  FFMA R4, R27.reuse, R2, R5 ;  /* 0x000000021b047223 */ /* 0x040fe20000000005 */
[C---:B------:R-:W-:Y:S01]  /*8c20*/  FFMA R5, R27.reuse, R3, R6 ;  /* 0x000000031b057223 */ /* 0x040fe20000000006 */
[C---:B------:R-:W-:Y:S01]  /*8c30*/  FFMA R6, R27.reuse, R13, R7 ;  /* 0x0000000d1b067223 */ /* 0x040fe20000000007 */
[----:B------:R-:W-:Y:S01]  /*8c40*/  FFMA R7, R27, R14, R8 ;  /* 0x0000000e1b077223 */ /* 0x000fe20000000008 */
[----:B------:R1:W-:Y:S01]  /*8c50*/  STS.128 [R64+0x4010], R16 ;  /* 0x0040101040007388 */ /* 0x0003e20000000c00 */
[----:B------:R-:W-:Y:S01]  /*8c60*/  LOP3.LUT R0, R36, 0xffffe000, RZ, 0xc0, !PT ;  /* 0xffffe00024007812 */ /* 0x000fe200078ec0ff */
[----:B------:R-:W-:Y:S01]  /*8c70*/  IMAD.U32 R14, RZ, RZ, UR46 ;  /* 0x0000002eff0e7e24 */ /* 0x000fe2000f8e00ff */
[----:B------:R-:W-:Y:S02]  /*8c80*/  LOP3.LUT R2, R37, 0xffffe000, RZ, 0xc0, !PT ;  /* 0xffffe00025027812 */ /* 0x000fe400078ec0ff */
        /* <DEDUP_REMOVED lines=14> */
[----:B------:R-:W-:Y:S02]  /*8d70*/  F2FP.TF32.F32.PACK_B R11, R11 ;  /* 0x0000000bff0b723e */ /* 0x000fe400024050ff */
[----:B------:R-:W-:Y:S02]  /*8d80*/  @P6 LEA R14, R14, UR43, 0x3 ;  /* 0x0000002b0e0e6c11 */ /* 0x000fe4000f8e18ff */
[----:B------:R-:W-:Y:S01]  /*8d90*/  LEA R0, R73, UR43, 0x3 ;  /* 0x0000002b49007c11 */ /* 0x000fe2000f8e18ff */
[----:B------:R1:W-:Y:S01]  /*8da0*/  STS.128 [R60+0x4030], R8 ;  /* 0x004030083c007388 */ /* 0x0003e20000000c00 */
[----:B------:R-:W-:Y:S01]  /*8db0*/  @P6 SHF.L.U32 R2, RZ, 0x1f, RZ ;  /* 0x0000001fff026819 */ /* 0x000fe200000006ff */
[----:B------:R-:W-:Y:S05]  /*8dc0*/  @P6 VIADD R14, R14, 0xa0 ;  /* 0x000000a00e0e6836 */ /* 0x000fea0000000000 */
[----:B------:R-:W-:Y:S01]  /*8dd0*/  @P6 PRMT R14, R76, 0x654, R14 ;  /* 0x000006544c0e6816 */ /* 0x000fe2000000000e */
[----:B------:R-:W-:Y:S01]  /*8de0*/  @!PT LDS RZ, [RZ] ;  /* 0x00000000fffff984 */ /* 0x000fe20000000800 */
[----:B------:R-:W-:Y:S01]  /*8df0*/  @!PT LDS RZ, [RZ] ;  /* 0x00000000fffff984 */ /* 0x000fe20000000800 */
[----:B------:R-:W-:Y:S01]  /*8e00*/  @!PT LDS RZ, [RZ] ;  /* 0x00000000fffff984 */ /* 0x000fe20000000800 */
[----:B------:R-:W-:Y:S01]  /*8e10*/  @!PT LDS RZ, [RZ] ;  /* 0x00000000fffff984 */ /* 0x000fe20000000800 */
[----:B------:R3:W-:Y:S06]  /*8e20*/  MEMBAR.ALL.CTA ;  /* 0x0000000000007992 */ /* 0x0007ec0000008000 */
[----:B---3--:R-:W3:Y:S02]  /*8e30*/  FENCE.VIEW.ASYNC.S ;  /* 0x00000000000073c6 */ /* 0x008ee40000000000 */
[----:B---3--:R-:W-:Y:S06]  /*8e40*/  BAR.SYNC.DEFER_BLOCKING 0x1, 0x80 ;  /* 0x0042000000007b1d */ /* 0x008fec0000010000 */
        /* <DEDUP_REMOVED lines=14> */
[----:B---3--:R-:W-:Y:S04]  /*8f30*/  DEPBAR.LE SB0, 0x1 ;  /* 0x000080400000791a */ /* 0x008fe80000000000 */
.L_x_142:
[----:B------:R-:W-:Y:S05]  /*8f40*/  BSYNC.RECONVERGENT B0 ;  /* 0x0000000000007941 */ /* 0x000fea0003800200 */
.L_x_141:
[----:B------:R-:W-:Y:S01]  /*8f50*/  BAR.SYNC.DEFER_BLOCKING 0x1, 0x80 ;  /* 0x0042000000007b1d */ /* 0x000fe20000010000 */
[----:B------:R-:W-:Y:S01]  /*8f60*/  UIADD3 UR4, UPT, UPT, UR46, 0x1, URZ ;  /* 0x000000012e047890 */ /* 0x000fe2000fffe0ff */
[----:B------:R-:W-:Y:S03]  /*8f70*/  HFMA2 R77, -RZ, RZ, 0, 0 ;  /* 0x00000000ff4d7431 */ /* 0x000fe600000001ff */
[----:B------:R-:W-:Y:S04]  /*8f80*/  UISETP.NE.AND UP0, UPT, UR4, 0x4, UPT ;  /* 0x000000040400788c */ /* 0x000fe8000bf05270 */
[----:B------:R-:W-:Y:S01]  /*8f90*/  USEL UR44, UR4, URZ, UP0 ;  /* 0x000000ff042c7287 */ /* 0x000fe20008000000 */
[----:B------:R3:W-:Y:S01]  /*8fa0*/  @P6 SYNCS.ARRIVE.TRANS64.RED.A1T0 RZ, [R14+URZ], RZ ;  /* 0x000000ff0eff69a7 */ /* 0x0007e200081004ff */
[----:B------:R-:W-:Y:S01]  /*8fb0*/  BSSY B1, `(.L_x_143) ;  /* 0x000001b000017945 */ /* 0x000fe20003800000 */
[----:B------:R-:W4:Y:S02]  /*8fc0*/  @P6 SYNCS.PHASECHK.TRANS64.TRYWAIT P0, [R0+URZ+0x80], R2 ;  /* 0x00008002000065a7 */ /* 0x000f2400080011ff */
[----:B----4-:R-:W-:Y:S01]  /*8fd0*/  @P6 SEL R74, RZ, 0x1, !P0 ;  /* 0x00000001ff4a6807 */ /* 0x010fe20004000000 */
[----:B---3--:R-:W-:Y:S06]  /*8fe0*/  @!P6 BRA `(.L_x_144) ;  /* 0x00000000005ce947 */ /* 0x008fec0003800000 */
[----:B------:R-:W-:Y:S01]  /*8ff0*/  ISETP.NE.AND P0, PT, R74, RZ, PT ;  /* 0x000000ff4a00720c */ /* 0x000fe20003f05270 */
[----:B------:R-:W-:Y:S01]  /*9000*/  BSSY B0, `(.L_x_145) ;  /* 0x000000b000007945 */ /* 0x000fe20003800000 */
[----:B------:R-:W-:Y:S11]  /*9010*/  ISETP.NE.AND P1, PT, R75, RZ, PT ;  /* 0x000000ff4b00720c */ /* 0x000ff60003f25270 */
[----:B------:R-:W-:Y:S02]  /*9020*/  @!UPT UIADD3 URZ, UPT, UPT, URZ, URZ, URZ ;  /* 0x000000fffffff290 */ /* 0x000fe4000fffe0ff */
[C---:B-1----:R-:W-:Y:S01]  /*9030*/  @P1 IMAD R5, R73.reuse, 0x2000, R65 ;  /* 0x0000200049051824 */ /* 0x042fe200078e0241 */
[C---:B------:R-:W-:Y:S01]  /*9040*/  @P1 LEA R3, R73.reuse, R63, 0xd ;  /* 0x0000003f49031211 */ /* 0x040fe200078e68ff */
[C---:B------:R-:W-:Y:S02]  /*9050*/  @P1 IMAD R4, R73.reuse, 0x2000, R64 ;  /* 0x0000200049041824 */ /* 0x040fe400078e0240 */
[----:B------:R-:W-:Y:S01]  /*9060*/  @P1 IMAD R2, R73, 0x2000, R60 ;  /* 0x0000200049021824 */ /* 0x000fe200078e023c */
[----:B------:R-:W-:Y:S06]  /*9070*/  @P0 BRA `(.L_x_146) ;  /* 0x00000000000c0947 */ /* 0x000fec0003800000 */
[----:B------:R-:W-:Y:S04]  /*9080*/  SHF.L.U32 R6, RZ, 0x1f, RZ ;  /* 0x0000001fff067819 */ /* 0x000fe800000006ff */
[----:B------:R-:W1:Y:S02]  /*9090*/  SYNCS.PHASECHK.TRANS64.TRYWAIT P0, [R0+URZ+0x80], R6 ;  /* 0x00008006000075a7 */ /* 0x000e6400080011ff */
[----:B-1----:R-:W-:Y:S05]  /*90a0*/  @!P0 BRA `(.L_x_147) ;  /* 0x0000004000bc8947 */ /* 0x002fea0003800000 */
.L_x_146:
[----:B------:R-:W-:Y:S05]  /*90b0*/  BSYNC B0 ;  /* 0x0000000000007941 */ /* 0x000fea0003800000 */
.L_x_145:
[----:B------:R-:W-:Y:S01]  /*90c0*/  ISETP.NE.AND P0, PT, R75, RZ, PT ;  /* 0x000000ff4b00720c */ /* 0x000fe20003f05270 */
[----:B------:R-:W-:Y:S11]  /*90d0*/  VIADD R73, R73, 0x1 ;  /* 0x0000000149497836 */ /* 0x000ff60000000000 */
[----:B------:R-:W-:Y:S01]  /*90e0*/  @!UPT UIADD3 URZ, UPT, UPT, URZ, URZ, URZ ;  /* 0x000000fffffff290 */ /* 0x000fe2000fffe0ff */
[----:B------:R3:W4:Y:S04]  /*90f0*/  @P0 LDS.128 R44, [R5] ;  /* 0x00000000052c0984 */ /* 0x0007280000000c00 */
[----:B------:R3:W1:Y:S04]  /*9100*/  @P0 LDS.128 R40, [R4+0x10] ;  /* 0x0000100004280984 */ /* 0x0006680000000c00 */
[----:B------:R3:W1:Y:S04]  /*9110*/  @P0 LDS.128 R32, [R3+0x20] ;  /* 0x0000200003200984 */ /* 0x0006680000000c00 */
[----:B------:R3:W1:Y:S01]  /*9120*/  @P0 LDS.128 R36, [R2+0x30] ;  /* 0x0000300002240984 */ /* 0x0006620000000c00 */
[C---:B------:R-:W-:Y:S04]  /*9130*/  ISETP.NE.AND P0, PT, R73.reuse, 0x4, PT ;  /* 0x000000044900780c */ /* 0x040fe80003f05270 */
[----:B------:R-:W-:Y:S02]  /*9140*/  SEL R73, R73, RZ, P0 ;  /* 0x000000ff49497207 */ /* 0x000fe40000000000 */
[----:B------:R-:W-:Y:S02]  /*9150*/  SEL R77, RZ, 0x1, P0 ;  /* 0x00000001ff4d7807 */ /* 0x000fe40000000000 */
.L_x_144:
[----:B------:R-:W-:Y:S05]  /*9160*/  BSYNC B1 ;  /* 0x0000000000017941 */ /* 0x000fea0003800000 */
.L_x_143:
        /* <DEDUP_REMOVED lines=21> */
.L_x_148:
[----:B---34-:R-:W-:Y:S01]  /*92c0*/  LOP3.LUT R3, R44, 0xffffe000, RZ, 0xc0, !PT ;  /* 0xffffe0002c037812 */ /* 0x018fe200078ec0ff */
        /* <DEDUP_REMOVED lines=8> */
[----:B------:R-:W1:Y:S02]  /*9350*/  LDTM.x16 R4, tmem[UR4+0x30] ;  /* 0x00003004000479ee */ /* 0x000e640008240000 */
        /* <DEDUP_REMOVED lines=27> */
[----:B------:R-:W-:Y:S01]  /*9510*/  STS.128 [R65+0x6000], R28 ;  /* 0x0060001c41007388 */ /* 0x000fe20000000c00 */
        /* <DEDUP_REMOVED lines=17> */
[----:B------:R-:W-:Y:S01]  /*9630*/  STS.128 [R64+0x6010], R16 ;  /* 0x0060101040007388 */ /* 0x000fe20000000c00 */
        /* <DEDUP_REMOVED lines=19> */
[----:B------:R-:W-:Y:S01]  /*9770*/  @P6 SHF.L.U32 R0, R77, 0x1f, RZ ;  /* 0x0000001f4d006819 */ /* 0x000fe200000006ff */
[----:B------:R3:W-:Y:S02]  /*9780*/  STS.128 [R60+0x6030], R8 ;  /* 0x006030083c007388 */ /* 0x0007e40000000c00 */
[----:B------:R-:W-:Y:S05]  /*9790*/  @P6 VIADD R14, R14, 0xa0 ;  /* 0x000000a00e0e6836 */ /* 0x000fea0000000000 */
[----:B------:R-:W-:Y:S01]  /*97a0*/  @P6 PRMT R14, R76, 0x654, R14 ;  /* 0x000006544c0e6816 */ /* 0x000fe2000000000e */
[----:B------:R-:W-:Y:S01]  /*97b0*/  @!PT LDS RZ, [RZ] ;  /* 0x00000000fffff984 */ /* 0x000fe20000000800 */
[----:B------:R-:W-:Y:S01]  /*97c0*/  @!PT LDS RZ, [RZ] ;  /* 0x00000000fffff984 */ /* 0x000fe20000000800 */
[----:B------:R-:W-:Y:S01]  /*97d0*/  @!PT LDS RZ, [RZ] ;  /* 0x00000000fffff984 */ /* 0x000fe20000000800 */
[----:B------:R-:W-:Y:S01]  /*97e0*/  @!PT LDS RZ, [RZ] ;  /* 0x00000000fffff984 */ /* 0x000fe20000000800 */
[----:B------:R4:W-:Y:S06]  /*97f0*/  MEMBAR.ALL.CTA ;  /* 0x0000000000007992 */ /* 0x0009ec0000008000 */
[----:B----4-:R-:W4:Y:S01]  /*9800*/  FENCE.VIEW.ASYNC.S ;  /* 0x00000000000073c6 */ /* 0x010f220000000000 */
[----:B-1----:R-:W-:Y:S01]  /*9810*/  LEA R6, R73, UR43, 0x3 ;  /* 0x0000002b49067c11 */ /* 0x002fe2000f8e18ff */
[----:B----4-:R-:W-:Y:S06]  /*9820*/  BAR.SYNC.DEFER_BLOCKING 0x1, 0x80 ;  /* 0x0042000000007b1d */ /* 0x010fec0000010000 */
        /* <DEDUP_REMOVED lines=15> */
.L_x_150:
[----:B------:R-:W-:Y:S05]  /*9920*/  BSYNC.RECONVERGENT B0 ;  /* 0x0000000000007941 */ /* 0x000fea0003800200 */
.L_x_149:
[----:B------:R-:W-:Y:S01]  /*9930*/  BAR.SYNC.DEFER_BLOCKING 0x1, 0x80 ;  /* 0x0042000000007b1d */ /* 0x000fe20000010000 */
[----:B------:R-:W-:Y:S04]  /*9940*/  UIADD3 UR4, UPT, UPT, UR44, 0x1, URZ ;  /* 0x000000012c047890 */ /* 0x000fe8000fffe0ff */
[----:B------:R-:W-:Y:S04]  /*9950*/  UISETP.NE.AND UP0, UPT, UR4, 0x4, UPT ;  /* 0x000000040400788c */ /* 0x000fe8000bf05270 */
[----:B------:R-:W-:Y:S01]  /*9960*/  USEL UR47, UR4, URZ, UP0 ;  /* 0x000000ff042f7287 */ /* 0x000fe20008000000 */
[----:B------:R1:W-:Y:S01]  /*9970*/  @P6 SYNCS.ARRIVE.TRANS64.RED.A1T0 RZ, [R14+URZ], RZ ;  /* 0x000000ff0eff69a7 */ /* 0x0003e200081004ff */
[----:B------:R-:W-:Y:S01]  /*9980*/  BSSY B1, `(.L_x_151) ;  /* 0x000001c000017945 */ /* 0x000fe20003800000 */
[----:B------:R-:W4:Y:S02]  /*9990*/  @P6 SYNCS.PHASECHK.TRANS64.TRYWAIT P0, [R6+URZ+0x80], R0 ;  /* 0x00008000060065a7 */ /* 0x000f2400080011ff */
[----:B----4-:R-:W-:Y:S01]  /*99a0*/  @P6 SEL R74, RZ, 0x1, !P0 ;  /* 0x00000001ff4a6807 */ /* 0x010fe20004000000 */
        /* <DEDUP_REMOVED lines=10> */
[----:B------:R-:W-:Y:S04]  /*9a50*/  SHF.L.U32 R5, R77, 0x1f, RZ ;  /* 0x0000001f4d057819 */ /* 0x000fe800000006ff */
[----:B------:R-:W1:Y:S02]  /*9a60*/  SYNCS.PHASECHK.TRANS64.TRYWAIT P0, [R6+URZ+0x80], R5 ;  /* 0x00008005060075a7 */ /* 0x000e6400080011ff */
[----:B-1----:R-:W-:Y:S05]  /*9a70*/  @!P0 BRA `(.L_x_155) ;  /* 0x00000038005c8947 */ /* 0x002fea0003800000 */
.L_x_154:
[----:B------:R-:W-:Y:S05]  /*9a80*/  BSYNC B0 ;  /* 0x0000000000007941 */ /* 0x000fea0003800000 */
.L_x_153:
[----:B------:R-:W-:Y:S01]  /*9a90*/  ISETP.NE.AND P0, PT, R75, RZ, PT ;  /* 0x000000ff4b00720c */ /* 0x000fe20003f05270 */
[----:B------:R-:W-:Y:S11]  /*9aa0*/  VIADD R73, R73, 0x1 ;  /* 0x0000000149497836 */ /* 0x000ff60000000000 */
[----:B------:R-:W-:Y:S01]  /*9ab0*/  @!UPT UIADD3 URZ, UPT, UPT, URZ, URZ, URZ ;  /* 0x000000fffffff290 */ /* 0x000fe2000fffe0ff */
[----:B------:R-:W4:Y:S04]  /*9ac0*/  @P0 LDS.128 R44, [R4] ;  /* 0x00000000042c0984 */ /* 0x000f280000000c00 */
[----:B------:R-:W1:Y:S04]  /*9ad0*/  @P0 LDS.128 R40, [R3+0x10] ;  /* 0x0000100003280984 */ /* 0x000e680000000c00 */
[----:B------:R-:W1:Y:S04]  /*9ae0*/  @P0 LDS.128 R32, [R2+0x20] ;  /* 0x0000200002200984 */ /* 0x000e680000000c00 */
[----:B------:R5:W1:Y:S01]  /*9af0*/  @P0 LDS.128 R36, [R0+0x30] ;  /* 0x0000300000240984 */ /* 0x000a620000000c00 */
[C---:B------:R-:W-:Y:S04]  /*9b00*/  ISETP.NE.AND P0, PT, R73.reuse, 0x4, PT ;  /* 0x000000044900780c */ /* 0x040fe80003f05270 */
[----:B------:R-:W-:Y:S02]  /*9b10*/  SEL R73, R73, RZ, P0 ;  /* 0x000000ff49497207 */ /* 0x000fe40000000000 */
[----:B-----5:R-:W-:Y:S04]  /*9b20*/  SEL R0, RZ, 0x1, P0 ;  /* 0x00000001ff007807 */ /* 0x020fe80000000000 */
[----:B------:R-:W-:Y:S02]  /*9b30*/  LOP3.LUT R77, R77, R0, RZ, 0x3c, !PT ;  /* 0x000000004d4d7212 */ /* 0x000fe400078e3cff */
.L_x_152:
[----:B------:R-:W-:Y:S05]  /*9b40*/  BSYNC B1 ;  /* 0x0000000000017941 */ /* 0x000fea0003800000 */
.L_x_151:
[----:B------:R-:W-:Y:S05]  /*9b50*/  VIADD R0, R25, 0x40 ;  /* 0x0000004019007836 */ /* 0x000fea0000000000 */
[----:B------:R-:W-:Y:S04]  /*9b60*/  SHF.R.U32.HI R0, RZ, 0x15, R0 ;  /* 0x00000015ff007819 */ /* 0x000fe80000011600 */
[----:B------:R-:W-:Y:S11]  /*9b70*/  LOP3.LUT P0, RZ, R0, 0x3, R53, 0x48, !PT ;  /* 0x0000000300ff7812 */ /* 0x000ff60007804835 */
[----:B------:R-:W-:Y:S02]  /*9b80*/  @!UPT UIADD3 URZ, UPT, UPT, URZ, URZ, URZ ;  /* 0x000000fffffff290 */ /* 0x000fe4000fffe0ff */
[----:B------:R-:W-:Y:S05]  /*9b90*/  @!P0 BRA `(.L_x_156) ;  /* 0x0000000000408947 */ /* 0x000fea0003800000 */
[----:B------:R-:W1:Y:S01]  /*9ba0*/  LDCU.64 UR8, c[0x4][0x70] ;  /* 0x01000e00ff0877ac */ /* 0x000e620008000a00 */
[----:B------:R-:W-:Y:S01]  /*9bb0*/  MOV R3, 0x0 ;  /* 0x0000000000037802 */ /* 0x000fe20000000f00 */
[----:B------:R-:W-:Y:S02]  /*9bc0*/  HFMA2 R12, -RZ, RZ, 0, 5.9604644775390625e-08 ;  /* 0x00000001ff0c7431 */ /* 0x000fe400000001ff */
[----:B---3--:R-:W-:Y:S02]  /*9bd0*/  IMAD.MOV.U32 R8, RZ, RZ, 0x192 ;  /* 0x00000192ff087424 */ /* 0x008fe400078e00ff */
        /* <DEDUP_REMOVED lines=12> */
.L_x_156:
[----:B----4-:R-:W-:Y:S01]  /*9ca0*/  LOP3.LUT R3, R44, 0xffffe000, RZ, 0xc0, !PT ;  /* 0xffffe0002c037812 */ /* 0x010fe200078ec0ff */
[----:B------:R-:W-:Y:S05]  /*9cb0*/  WARPSYNC.ALL ;  /* 0x0000000000007948 */ /* 0x000fea0003800000 */
[----:B------:R-:W-:Y:S01]  /*9cc0*/  R2UR UR4, R25 ;  /* 0x00000000190472ca */ /* 0x000fe200000e0000 */
[----:B------:R-:W-:Y:S01]  /*9cd0*/  BSSY.RECONVERGENT B0, `(.L_x_157) ;  /* 0x0000065000007945 */ /* 0x000fe20003800200 */
[----:B-1----:R-:W-:Y:S02]  /*9ce0*/  LOP3.LUT R20, R40, 0xffffe000, RZ, 0xc0, !PT ;  /* 0xffffe00028147812 */ /* 0x002fe400078ec0ff */
[----:B------:R-:W-:Y:S02]  /*9cf0*/  LOP3.LUT R21, R41, 0xffffe000, RZ, 0xc0, !PT ;  /* 0xffffe00029157812 */ /* 0x000fe400078ec0ff */
[----:B------:R-:W-:Y:S02]  /*9d00*/  LOP3.LUT R26, R42, 0xffffe000, RZ, 0xc0, !PT ;  /* 0xffffe0002a1a7812 */ /* 0x000fe400078ec0ff */
[----:B------:R-:W-:Y:S02]  /*9d10*/  ISETP.NE.AND P6, PT, R71, RZ, PT ;  /* 0x000000ff4700720c */ /* 0x000fe40003fc5270 */
[----:B------:R-:W-:Y:S03]  /*9d20*/  ISETP.NE.AND P0, PT, R67, RZ, PT ;  /* 0x000000ff4300720c */ /* 0x000fe60003f05270 */
[----:B---3--:R-:W1:Y:S02]  /*9d30*/  LDTM.x16 R4, tmem[UR4+0x40] ;  /* 0x00004004000479ee */ /* 0x008e640008240000 */
        /* <DEDUP_REMOVED lines=27> */
[----:B------:R-:W-:Y:S01]  /*9ef0*/  STS.128 [R65], R28 ;  /* 0x0000001c41007388 */ /* 0x000fe20000000c00 */
        /* <DEDUP_REMOVED lines=50> */
[----:B------:R-:W-:Y:S02]  /*a220*/  UIADD3 UR4, UPT, UPT, UR43, 0x200, URZ ;  /* 0x000002002b047890 */ /* 0x000fe4000fffe0ff */
[----:B------:R-:W-:Y:S01]  /*a230*/  UIADD3 UR9, UPT, UPT, UR49, 0x40, URZ ;  /* 0x0000004031097890 */ /* 0x000fe2000fffe0ff */
[----:B------:R-:W-:Y:S01]  /*a240*/  UMOV UR10, UR50 ;  /* 0x00000032000a7c82 */ /* 0x000fe20008000000 */
[----:B------:R-:W-:Y:S02]  /*a250*/  UMOV UR11, UR36 ;  /* 0x00000024000b7c82 */ /* 0x000fe40008000000 */
[----:B------:R-:W-:Y:S01]  /*a260*/  MOV R57, UR4 ;  /* 0x0000000400397c02 */ /* 0x000fe20008000f00 */
[----:B------:R-:W-:Y:S02]  /*a270*/  UIADD3 UR4, UP0, UPT, UR54, 0x680, URZ ;  /* 0x0000068036047890 */ /* 0x000fe4000ff1e0ff */
[----:B------:R-:W-:Y:S01]  /*a280*/  UIADD3 UR13, UPT, UPT, UR49, 0xc0, URZ ;  /* 0x000000c0310d7890 */ /* 0x000fe2000fffe0ff */
[----:B------:R-:W-:Y:S01]  /*a290*/  R2UR UR8, R57 ;  /* 0x00000000390872ca */ /* 0x000fe200000e0000 */
[----:B------:R-:W-:Y:S02]  /*a2a0*/  UIADD3.X UR5, UPT, UPT, URZ, UR55, URZ, UP0, !UPT ;  /* 0x00000037ff057290 */ /* 0x000fe400087fe4ff */
[----:B------:R-:W-:Y:S01]  /*a2b0*/  UIADD3 UR12, UPT, UPT, UR43, 0x1200, URZ ;  /* 0x000012002b0c7890 */ /* 0x000fe2000fffe0ff */
[----:B------:R-:W-:Y:S01]  /*a2c0*/  UMOV UR14, UR50 ;  /* 0x00000032000e7c82 */ /* 0x000fe20008000000 */
[----:B------:R-:W-:Y:S08]  /*a2d0*/  UMOV UR15, UR36 ;  /* 0x00000024000f7c82 */ /* 0x000ff00008000000 */
[----:B------:R1:W-:Y:S01]  /*a2e0*/  UTMASTG.3D [UR8], [UR4] ;  /* 0x00000008040073b5 */ /* 0x0003e20008010000 */
[----:B------:R1:W-:Y:S01]  /*a2f0*/  UTMASTG.3D [UR12], [UR4] ;  /* 0x0000000c040073b5 */ /* 0x0003e20008010000 */
[----:B------:R0:W-:Y:S01]  /*a300*/  UTMACMDFLUSH ;  /* 0x00000000000079b7 */ /* 0x0001e20000000000 */
[----:B-1----:R-:W-:Y:S04]  /*a310*/  DEPBAR.LE SB0, 0x1 ;  /* 0x000080400000791a */ /* 0x002fe80000000000 */
.L_x_158:
[----:B------:R-:W-:Y:S05]  /*a320*/  BSYNC.RECONVERGENT B0 ;  /* 0x0000000000007941 */ /* 0x000fea0003800200 */
.L_x_157:
        /* <DEDUP_REMOVED lines=21> */
.L_x_162:
[----:B------:R-:W-:Y:S05]  /*a480*/  BSYNC B0 ;  /* 0x0000000000007941 */ /* 0x000fea0003800000 */
.L_x_161:
        /* <DEDUP_REMOVED lines=11> */
.L_x_160:
[----:B------:R-:W-:Y:S05]  /*a540*/  BSYNC B1 ;  /* 0x0000000000017941 */ /* 0x000fea0003800000 */
.L_x_159:
        /* <DEDUP_REMOVED lines=21> */
.L_x_164:
        /* <DEDUP_REMOVED lines=102> */
.L_x_166:
[----:B------:R-:W-:Y:S05]  /*ad00*/  BSYNC.RECONVERGENT B0 ;  /* 0x0000000000007941 */ /* 0x000fea0003800200 */
.L_x_165:
        /* <DEDUP_REMOVED lines=21> */
.L_x_170:
[----:B------:R-:W-:Y:S05]  /*ae60*/  BSYNC B0 ;  /* 0x0000000000007941 */ /* 0x000fea0003800000 */
.L_x_169:
        /* <DEDUP_REMOVED lines=11> */
.L_x_168:
[----:B------:R-:W-:Y:S05]  /*af20*/  BSYNC B1 ;  /* 0x0000000000017941 */ /* 0x000fea0003800000 */
.L_x_167:
        /* <DEDUP_REMOVED lines=21> */
.L_x_172:
        /* <DEDUP_REMOVED lines=77> */
[----:B------:R-:W-:Y:S01]  /*b550*/  @P6 SHF.L.U32 R2, R77, 0x1f, RZ ;  /* 0x0000001f4d026819 */ /* 0x000fe200000006ff */
        /* <DEDUP_REMOVED lines=24> */
.L_x_174:
[----:B------:R-:W-:Y:S05]  /*b6e0*/  BSYNC.RECONVERGENT B0 ;  /* 0x0000000000007941 */ /* 0x000fea0003800200 */
.L_x_173:
        /* <DEDUP_REMOVED lines=18> */
[----:B------:R-:W-:Y:S04]  /*b810*/  SHF.L.U32 R77, R77, 0x1f, RZ ;  /* 0x0000001f4d4d7819 */ /* 0x000fe800000006ff */
[----:B------:R-:W1:Y:S02]  /*b820*/  SYNCS.PHASECHK.TRANS64.TRYWAIT P0, [R0+URZ+0x80], R77 ;  /* 0x0000804d000075a7 */ /* 0x000e6400080011ff */
[----:B-1----:R-:W-:Y:S05]  /*b830*/  @!P0 BRA `(.L_x_179) ;  /* 0x0000001c00288947 */ /* 0x002fea0003800000 */
.L_x_178:
[----:B------:R-:W-:Y:S05]  /*b840*/  BSYNC B0 ;  /* 0x0000000000007941 */ /* 0x000fea0003800000 */
.L_x_177:
[----:B------:R-:W-:Y:S11]  /*b850*/  ISETP.NE.AND P0, PT, R75, RZ, PT ;  /* 0x000000ff4b00720c */ /* 0x000ff60003f05270 */
[----:B------:R-:W-:Y:S02]  /*b860*/  @!UPT UIADD3 URZ, UPT, UPT, URZ, URZ, URZ ;  /* 0x000000fffffff290 */ /* 0x000fe4000fffe0ff */
[----:B------:R3:W4:Y:S04]  /*b870*/  @P0 LDS.128 R44, [R4] ;  /* 0x00000000042c0984 */ /* 0x0007280000000c00 */
[----:B------:R3:W1:Y:S04]  /*b880*/  @P0 LDS.128 R40, [R3+0x10] ;  /* 0x0000100003280984 */ /* 0x0006680000000c00 */
[----:B------:R3:W1:Y:S04]  /*b890*/  @P0 LDS.128 R32, [R2+0x20] ;  /* 0x0000200002200984 */ /* 0x0006680000000c00 */
[----:B------:R3:W1:Y:S02]  /*b8a0*/  @P0 LDS.128 R36, [R73+0x30] ;  /* 0x0000300049240984 */ /* 0x0006640000000c00 */
.L_x_176:
[----:B------:R-:W-:Y:S05]  /*b8b0*/  BSYNC B1 ;  /* 0x0000000000017941 */ /* 0x000fea0003800000 */
.L_x_175:
        /* <DEDUP_REMOVED lines=21> */
.L_x_180:
[----:B------:R-:W-:Y:S01]  /*ba10*/  ISETP.NE.AND P0, PT, R67, RZ, PT ;  /* 0x000000ff4300720c */ /* 0x000fe20003f05270 */
[----:B------:R-:W-:Y:S05]  /*ba20*/  WARPSYNC.ALL ;  /* 0x0000000000007948 */ /* 0x000fea0003800000 */
[----:B------:R-:W-:Y:S01]  /*ba30*/  R2UR UR4, R25 ;  /* 0x00000000190472ca */ /* 0x000fe200000e0000 */
[----:B------:R-:W-:Y:S01]  /*ba40*/  VIADD R72, R72, 0x110 ;  /* 0x0000011048487836 */ /* 0x000fe20000000000 */
[----:B----4-:R-:W-:Y:S01]  /*ba50*/  LOP3.LUT R0, R44, 0xffffe000, RZ, 0xc0, !PT ;  /* 0xffffe0002c007812 */ /* 0x010fe200078ec0ff */
[----:B------:R-:W-:Y:S01]  /*ba60*/  BSSY.RECONVERGENT B0, `(.L_x_181) ;  /* 0x000005e000007945 */ /* 0x000fe20003800200 */
[----:B---3--:R-:W-:Y:S02]  /*ba70*/  LOP3.LUT R2, R45, 0xffffe000, RZ, 0xc0, !PT ;  /* 0xffffe0002d027812 */ /* 0x008fe400078ec0ff */
[----:B------:R-:W-:Y:S02]  /*ba80*/  LOP3.LUT R3, R46, 0xffffe000, RZ, 0xc0, !PT ;  /* 0xffffe0002e037812 */ /* 0x000fe400078ec0ff */
[----:B------:R-:W-:Y:S02]  /*ba90*/  LOP3.LUT R20, R47, 0xffffe000, RZ, 0xc0, !PT ;  /* 0xffffe0002f147812 */ /* 0x000fe400078ec0ff */
[----:B------:R-:W-:Y:S02]  /*baa0*/  LOP3.LUT R21, R40, 0xffffe000, RZ, 0xc0, !PT ;  /* 0xffffe00028157812 */ /* 0x000fe400078ec0ff */
[----:B------:R-:W-:Y:S01]  /*bab0*/  LOP3.LUT R25, R41, 0xffffe000, RZ, 0xc0, !PT ;  /* 0xffffe00029197812 */ /* 0x000fe200078ec0ff */
[----:B------:R-:W1:Y:S01]  /*bac0*/  LDTM.x16 R4, tmem[UR4+0x70] ;  /* 0x00007004000479ee */ /* 0x000e620008240000 */
[----:B------:R-:W-:Y:S01]  /*bad0*/  LOP3.LUT R26, R42, 0xffffe000, RZ, 0xc0, !PT ;  /* 0xffffe0002a1a7812 */ /* 0x000fe200078ec0ff */
[----:B------:R-:W-:Y:S01]  /*bae0*/  NOP ;  /* 0x0000000000007918 */ /* 0x000fe20000000000 */
[----:B------:R-:W-:Y:S02]  /*baf0*/  LOP3.LUT R28, R43, 0xffffe000, RZ, 0xc0, !PT ;  /* 0xffffe0002b1c7812 */ /* 0x000fe400078ec0ff */
[----:B------:R-:W-:Y:S02]  /*bb00*/  LOP3.LUT R72, R72, 0xfefffff8, RZ, 0xc0, !PT ;  /* 0xfefffff848487812 */ /* 0x000fe400078ec0ff */
[----:B------:R-:W-:Y:S02]  /*bb10*/  LOP3.LUT R29, R32, 0xffffe000, RZ, 0xc0, !PT ;  /* 0xffffe000201d7812 */ /* 0x000fe400078ec0ff */
[----:B------:R-:W-:Y:S01]  /*bb20*/  LOP3.LUT R30, R33, 0xffffe000, RZ, 0xc0, !PT ;  /* 0xffffe000211e7812 */ /* 0x000fe200078ec0ff */
[----:B-1----:R1:W-:Y:S01]  /*bb30*/  SYNCS.ARRIVE.TRANS64.RED.A1T0 RZ, [R72+URZ], RZ ;  /* 0x000000ff48ff79a7 */ /* 0x0023e200081004ff */
[----:B------:R-:W-:Y:S02]  /*bb40*/  LOP3.LUT R31, R34, 0xffffe000, RZ, 0xc0, !PT ;  /* 0xffffe000221f7812 */ /* 0x000fe400078ec0ff */
[----:B------:R-:W-:Y:S02]  /*bb50*/  LOP3.LUT R32, R35, 0xffffe000, RZ, 0xc0, !PT ;  /* 0xffffe00023207812 */ /* 0x000fe400078ec0ff */
[----:B------:R-:W-:Y:S02]  /*bb60*/  LOP3.LUT R33, R36, 0xffffe000, RZ, 0xc0, !PT ;  /* 0xffffe00024217812 */ /* 0x000fe400078ec0ff */
[----:B------:R-:W-:Y:S02]  /*bb70*/  LOP3.LUT R34, R37, 0xffffe000, RZ, 0xc0, !PT ;  /* 0xffffe00025227812 */ /* 0x000fe400078ec0ff */
[----:B------:R-:W-:Y:S02]  /*bb80*/  LOP3.LUT R35, R38, 0xffffe000, RZ, 0xc0, !PT ;  /* 0xffffe00026237812 */ /* 0x000fe400078ec0ff */
[----:B------:R-:W-:Y:S01]  /*bb90*/  LOP3.LUT R36, R39, 0xffffe000, RZ, 0xc0, !PT ;  /* 0xffffe00027247812 */ /* 0x000fe200078ec0ff */
[C---:B------:R-:W-:Y:S01]  /*bba0*/  FMUL R4, R24.reuse, R4 ;  /* 0x0000000418047220 */ /* 0x040fe20000400000 */
[C---:B------:R-:W-:Y:S01]  /*bbb0*/  FMUL R5, R24.reuse, R5 ;  /* 0x0000000518057220 */ /* 0x040fe20000400000 */
[C---:B------:R-:W-:Y:S01]  /*bbc0*/  FMUL R6, R24.reuse, R6 ;  /* 0x0000000618067220 */ /* 0x040fe20000400000 */
[C---:B------:R-:W-:Y:S01]  /*bbd0*/  FMUL R7, R24.reuse, R7 ;  /* 0x0000000718077220 */ /* 0x040fe20000400000 */
[C---:B------:R-:W-:Y:S01]  /*bbe0*/  FFMA R4, R27.reuse, R0, R4 ;  /* 0x000000001b047223 */ /* 0x040fe20000000004 */
[C---:B------:R-:W-:Y:S01]  /*bbf0*/  FFMA R5, R27.reuse, R2, R5 ;  /* 0x000000021b057223 */ /* 0x040fe20000000005 */
[C---:B------:R-:W-:Y:S01]  /*bc00*/  FFMA R6, R27.reuse, R3, R6 ;  /* 0x000000031b067223 */ /* 0x040fe20000000006 */
[C---:B------:R-:W-:Y:S01]  /*bc10*/  FFMA R7, R27.reuse, R20, R7 ;  /* 0x000000141b077223 */ /* 0x040fe20000000007 */
[C---:B------:R-:W-:Y:S01]  /*bc20*/  FMUL R8, R24.reuse, R8 ;  /* 0x0000000818087220 */ /* 0x040fe20000400000 */
[C---:B------:R-:W-:Y:S01]  /*bc30*/  FMUL R9, R24.reuse, R9 ;  /* 0x0000000918097220 */ /* 0x040fe20000400000 */
[C---:B------:R-:W-:Y:S01]  /*bc40*/  FMUL R10, R24.reuse, R10 ;  /* 0x0000000a180a7220 */ /* 0x040fe20000400000 */
[C---:B------:R-:W-:Y:S01]  /*bc50*/  FMUL R11, R24.reuse, R11 ;  /* 0x0000000b180b7220 */ /* 0x040fe20000400000 */
[----:B------:R-:W-:Y:S01]  /*bc60*/  F2FP.TF32.F32.PACK_B R4, R4 ;  /* 0x00000004ff04723e */ /* 0x000fe200024050ff */
[C---:B------:R-:W-:Y:S01]  /*bc70*/  FFMA R8, R27.reuse, R21, R8 ;  /* 0x000000151b087223 */ /* 0x040fe20000000008 */
[----:B------:R-:W-:Y:S01]  /*bc80*/  F2FP.TF32.F32.PACK_B R5, R5 ;  /* 0x00000005ff05723e */ /* 0x000fe200024050ff */
[C---:B------:R-:W-:Y:S01]  /*bc90*/  FFMA R9, R27.reuse, R25, R9 ;  /* 0x000000191b097223 */ /* 0x040fe20000000009 */
[----:B------:R-:W-:Y:S01]  /*bca0*/  F2FP.TF32.F32.PACK_B R6, R6 ;  /* 0x00000006ff06723e */ /* 0x000fe200024050ff */
[C---:B------:R-:W-:Y:S01]  /*bcb0*/  FFMA R10, R27.reuse, R26, R10 ;  /* 0x0000001a1b0a7223 */ /* 0x040fe2000000000a */
[----:B------:R-:W-:Y:S01]  /*bcc0*/  F2FP.TF32.F32.PACK_B R7, R7 ;  /* 0x00000007ff07723e */ /* 0x000fe200024050ff */
[C---:B------:R-:W-:Y:S01]  /*bcd0*/  FFMA R11, R27.reuse, R28, R11 ;  /* 0x0000001c1b0b7223 */ /* 0x040fe2000000000b */
[C---:B------:R-:W-:Y:S01]  /*bce0*/  FMUL R12, R24.reuse, R12 ;  /* 0x0000000c180c7220 */ /* 0x040fe20000400000 */
[----:B------:R-:W-:Y:S01]  /*bcf0*/  F2FP.TF32.F32.PACK_B R8, R8 ;  /* 0x00000008ff08723e */ /* 0x000fe200024050ff */
[C---:B------:R-:W-:Y:S01]  /*bd00*/  FMUL R13, R24.reuse, R13 ;  /* 0x0000000d180d7220 */ /* 0x040fe20000400000 */
[----:B------:R1:W-:Y:S01]  /*bd10*/  STS.128 [R65+0x6000], R4 ;  /* 0x0060000441007388 */ /* 0x0003e20000000c00 */
        /* <DEDUP_REMOVED lines=8> */
[C---:B------:R-:W-:Y:S01]  /*bda0*/  FFMA R15, R27.reuse, R32, R15 ;  /* 0x000000201b0f7223 */ /* 0x040fe2000000000f */
[C---:B------:R-:W-:Y:S01]  /*bdb0*/  FMUL R16, R24.reuse, R16 ;  /* 0x0000001018107220 */ /* 0x040fe20000400000 */
[----:B------:R-:W-:Y:S01]  /*bdc0*/  F2FP.TF32.F32.PACK_B R12, R12 ;  /* 0x0000000cff0c723e */ /* 0x000fe200024050ff */
[----:B------:R1:W-:Y:S01]  /*bdd0*/  STS.128 [R64+0x6010], R8 ;  /* 0x0060100840007388 */ /* 0x0003e20000000c00 */
[C---:B------:R-:W-:Y:S01]  /*bde0*/  FMUL R17, R24.reuse, R17 ;  /* 0x0000001118117220 */ /* 0x040fe20000400000 */
[C---:B------:R-:W-:Y:S01]  /*bdf0*/  FMUL R18, R24.reuse, R18 ;  /* 0x0000001218127220 */ /* 0x040fe20000400000 */
[----:B------:R-:W-:Y:S01]  /*be00*/  FMUL R19, R24, R19 ;  /* 0x0000001318137220 */ /* 0x000fe20000400000 */
[----:B------:R-:W-:Y:S01]  /*be10*/  F2FP.TF32.F32.PACK_B R13, R13 ;  /* 0x0000000dff0d723e */ /* 0x000fe200024050ff */
[C---:B------:R-:W-:Y:S01]  /*be20*/  FFMA R16, R27.reuse, R33, R16 ;  /* 0x000000211b107223 */ /* 0x040fe20000000010 */
[----:B------:R-:W-:Y:S01]  /*be30*/  F2FP.TF32.F32.PACK_B R14, R14 ;  /* 0x0000000eff0e723e */ /* 0x000fe200024050ff */
[C---:B------:R-:W-:Y:S01]  /*be40*/  FFMA R17, R27.reuse, R34, R17 ;  /* 0x000000221b117223 */ /* 0x040fe20000000011 */
[----:B------:R-:W-:Y:S01]  /*be50*/  F2FP.TF32.F32.PACK_B R15, R15 ;  /* 0x0000000fff0f723e */ /* 0x000fe200024050ff */
[C---:B------:R-:W-:Y:S01]  /*be60*/  FFMA R18, R27.reuse, R35, R18 ;  /* 0x000000231b127223 */ /* 0x040fe20000000012 */
[----:B------:R-:W-:Y:S01]  /*be70*/  FFMA R19, R27, R36, R19 ;  /* 0x000000241b137223 */ /* 0x000fe20000000013 */
[----:B------:R-:W-:Y:S02]  /*be80*/  F2FP.TF32.F32.PACK_B R16, R16 ;  /* 0x00000010ff10723e */ /* 0x000fe400024050ff */
[----:B------:R1:W-:Y:S01]  /*be90*/  STS.128 [R63+0x6020], R12 ;  /* 0x0060200c3f007388 */ /* 0x0003e20000000c00 */
[----:B------:R-:W-:Y:S02]  /*bea0*/  F2FP.TF32.F32.PACK_B R17, R17 ;  /* 0x00000011ff11723e */ /* 0x000fe400024050ff */
        /* <DEDUP_REMOVED lines=25> */
.L_x_182:
[----:B------:R-:W-:Y:S05]  /*c040*/  BSYNC.RECONVERGENT B0 ;  /* 0x0000000000007941 */ /* 0x000fea0003800200 */
.L_x_181:
[----:B------:R-:W-:Y:S01]  /*c050*/  BAR.SYNC.DEFER_BLOCKING 0x1, 0x80 ;  /* 0x0042000000007b1d */ /* 0x000fe20000010000 */
[----:B------:R-:W-:Y:S01]  /*c060*/  UISETP.NE.AND UP0, UPT, UR52, -0x8, UPT ;  /* 0xfffffff83400788c */ /* 0x000fe2000bf05270 */
[----:B------:R-:W-:Y:S08]  /*c070*/  IADD3 R22, PT, PT, R22, 0x1, RZ ;  /* 0x0000000116167810 */ /* 0x000ff00007ffe0ff */
[----:B------:R-:W-:Y:S05]  /*c080*/  BRA.U !UP0, `(.L_x_183) ;  /* 0x0000000108247547 */ /* 0x000fea000b800000 */
[----:B------:R-:W-:Y:S01]  /*c090*/  ISETP.NE.AND P0, PT, R71, RZ, PT ;  /* 0x000000ff4700720c */ /* 0x000fe20003f05270 */
[----:B------:R-:W-:Y:S01]  /*c0a0*/  IMAD.U32 R0, RZ, RZ, UR47 ;  /* 0x0000002fff007e24 */ /* 0x000fe2000f8e00ff */
[----:B------:R-:W-:Y:S04]  /*c0b0*/  UIADD3 UR4, UPT, UPT, UR47, 0x1, URZ ;  /* 0x000000012f047890 */ /* 0x000fe8000fffe0ff */
[----:B------:R-:W-:Y:S04]  /*c0c0*/  UISETP.NE.AND UP0, UPT, UR4, 0x4, UPT ;  /* 0x000000040400788c */ /* 0x000fe8000bf05270 */
[----:B------:R-:W-:Y:S03]  /*c0d0*/  USEL UR47, UR4, URZ, UP0 ;  /* 0x000000ff042f7287 */ /* 0x000fe60008000000 */
[----:B------:R-:W-:Y:S05]  /*c0e0*/  @P0 LEA R0, R0, UR43, 0x3 ;  /* 0x0000002b00000c11 */ /* 0x000fea000f8e18ff */
[----:B------:R-:W-:Y:S05]  /*c0f0*/  @P0 VIADD R0, R0, 0xa0 ;  /* 0x000000a000000836 */ /* 0x000fea0000000000 */
[----:B------:R-:W-:Y:S04]  /*c100*/  @P0 PRMT R0, R76, 0x654, R0 ;  /* 0x000006544c000816 */ /* 0x000fe80000000000 */
[----:B------:R3:W-:Y:S03]  /*c110*/  @P0 SYNCS.ARRIVE.TRANS64.RED.A1T0 RZ, [R0+URZ], RZ ;  /* 0x000000ff00ff09a7 */ /* 0x0007e600081004ff */
.L_x_183:
[----:B------:R-:W-:Y:S01]  /*c120*/  R2UR UR6, R70 ;  /* 0x00000000460672ca */ /* 0x000fe200000e0000 */
[----:B------:R-:W-:Y:S01]  /*c130*/  UIADD3 UR52, UPT, UPT, UR52, 0x8, URZ ;  /* 0x0000000834347890 */ /* 0x000fe2000fffe0ff */
[----:B------:R-:W-:Y:S01]  /*c140*/  R2UR UR5, R54 ;  /* 0x00000000360572ca */ /* 0x000fe200000e0000 */
[----:B------:R-:W-:Y:S01]  /*c150*/  UMOV UR36, UR63 ;  /* 0x0000003f00247c82 */ /* 0x000fe20008000000 */
[----:B------:R-:W-:Y:S02]  /*c160*/  R2UR UR4, R55 ;  /* 0x00000000370472ca */ /* 0x000fe400000e0000 */
[----:B------:R-:W-:Y:S02]  /*c170*/  ISETP.NE.AND P0, PT, R59, 0x2, PT ;  /* 0x000000023b00780c */ /* 0x000fe40003f05270 */
[----:B------:R-:W-:Y:S02]  /*c180*/  ISETP.NE.AND P1, PT, R22, 0x4, PT ;  /* 0x000000041600780c */ /* 0x000fe40003f25270 */
[----:B------:R-:W-:Y:S02]  /*c190*/  SEL R2, RZ, 0x1, P0 ;  /* 0x00000001ff027807 */ /* 0x000fe40000000000 */
[----:B---3--:R-:W-:Y:S01]  /*c1a0*/  SEL R0, RZ, 0x1, P1 ;  /* 0x00000001ff007807 */ /* 0x008fe20000800000 */
[----:B------:R-:W-:Y:S01]  /*c1b0*/  UISETP.NE.AND UP0, UPT, UR6, URZ, UPT ;  /* 0x000000ff0600728c */ /* 0x000fe2000bf05270 */
[----:B------:R-:W-:Y:S01]  /*c1c0*/  LOP3.LUT R61, R61, R2, RZ, 0x3c, !PT ;  /* 0x000000023d3d7212 */ /* 0x000fe200078e3cff */
[----:B------:R-:W-:Y:S01]  /*c1d0*/  UIADD3 UR32, UPT, UPT, UR37, UR5, URZ ;  /* 0x0000000525207290 */ /* 0x000fe2000fffe0ff */
[----:B------:R-:W-:Y:S01]  /*c1e0*/  LOP3.LUT R62, R62, R0, RZ, 0x3c, !PT ;  /* 0x000000003e3e7212 */ /* 0x000fe200078e3cff */
[----:B------:R-:W-:Y:S01]  /*c1f0*/  UIADD3 UR20, UPT, UPT, UR38, UR4, URZ ;  /* 0x0000000426147290 */ /* 0x000fe2000fffe0ff */
[----:B------:R-:W-:Y:S02]  /*c200*/  SEL R59, R59, RZ, P0 ;  /* 0x000000ff3b3b7207 */ /* 0x000fe40000000000 */
[----:B------:R-:W-:Y:S02]  /*c210*/  SEL R22, R22, RZ, P1 ;  /* 0x000000ff16167207 */ /* 0x000fe40000800000 */
[----:B------:R-:W-:Y:S07]  /*c220*/  BRA.U UP0, `(.L_x_184) ;  /* 0xffffffa100bc7547 */ /* 0x000fee000b83ffff */
[----:B------:R-:W-:-:S13]  /*c230*/  R2UR UR4, R56 ;  /* 0x00000000380472ca */ /* 0x000fda00000e0000 */
[----:B------:R-:W-:-:S09]  /*c240*/  UISETP.NE.AND UP0, UPT, UR4, URZ, UPT ;  /* 0x000000ff0400728c */ /* 0x000fd2000bf05270 */
[----:B------:R-:W-:Y:S05]  /*c250*/  BRA.U !UP0, `(.L_x_185) ;  /* 0x0000000108487547 */ /* 0x000fea000b800000 */
[----:B------:R-:W3:Y:S02]  /*c260*/  LDCU.64 UR4, c[0x0][0x890] ;  /* 0x00011200ff0477ac */ /* 0x000ee40008000a00 */
[----:B---3--:R-:W-:-:S04]  /*c270*/  UISETP.NE.U32.AND UP0, UPT, UR4, URZ, UPT ;  /* 0x000000ff0400728c */ /* 0x008fc8000bf05070 */
[----:B------:R-:W-:-:S09]  /*c280*/  UISETP.NE.AND.EX UP0, UPT, UR5, URZ, UPT, UP0 ;  /* 0x000000ff0500728c */ /* 0x000fd2000bf05300 */
[----:B------:R-:W-:Y:S05]  /*c290*/  BRA.U UP0, `(.L_x_186) ;  /* 0x00000001000c7547 */ /* 0x000fea000b800000 */
[----:B------:R-:W-:-:S13]  /*c2a0*/  FSETP.NEU.AND P0, PT, R27, RZ, PT ;  /* 0x000000ff1b00720b */ /* 0x000fda0003f0d000 */
[----:B------:R-:W-:Y:S05]  /*c2b0*/  @!P0 EXIT ;  /* 0x000000000000894d */ /* 0x000fea0003800000 */
[----:B------:R-:W-:Y:S05]  /*c2c0*/  BRA `(.L_x_185) ;  /* 0x00000000002c7947 */ /* 0x000fea0003800000 */
.L_x_186:
[----:B------:R-:W-:Y:S01]  /*c2d0*/  ISETP.NE.AND P0, PT, R58, RZ, PT ;  /* 0x000000ff3a00720c */ /* 0x000fe20003f05270 */
[----:B------:R-:W-:-:S12]  /*c2e0*/  BSSY.RECONVERGENT B0, `(.L_x_185) ;  /* 0x0000009000007945 */ /* 0x000fd80003800200 */
[----:B------:R-:W-:Y:S05]  /*c2f0*/  @P0 BRA `(.L_x_187) ;  /* 0x0000000000140947 */ /* 0x000fea0003800000 */
[----:B------:R-:W3:Y:S02]  /*c300*/  LDCU.64 UR4, c[0x0][0x888] ;  /* 0x00011100ff0477ac */ /* 0x000ee40008000a00 */
[----:B---3--:R-:W-:-:S04]  /*c310*/  ISETP.NE.U32.AND P0, PT, RZ, UR4, PT ;  /* 0x00000004ff007c0c */ /* 0x008fc8000bf05070 */
[----:B------:R-:W-:-:S13]  /*c320*/  ISETP.NE.AND.EX P0, PT, RZ, UR5, PT, P0 ;  /* 0x00000005ff007c0c */ /* 0x000fda000bf05300 */
[----:B------:R-:W-:Y:S05]  /*c330*/  @!P0 EXIT ;  /* 0x000000000000894d */ /* 0x000fea0003800000 */
[----:B------:R-:W-:Y:S05]  /*c340*/  BRA `(.L_x_188) ;  /* 0x0000000000087947 */ /* 0x000fea0003800000 */
.L_x_187:
[----:B------:R-:W-:-:S13]  /*c350*/  FSETP.NEU.AND P0, PT, R27, RZ, PT ;  /* 0x000000ff1b00720b */ /* 0x000fda0003f0d000 */
[----:B------:R-:W-:Y:S05]  /*c360*/  @!P0 EXIT ;  /* 0x000000000000894d */ /* 0x000fea0003800000 */
.L_x_188:
[----:B------:R-:W-:Y:S05]  /*c370*/  BSYNC.RECONVERGENT B0 ;  /* 0x0000000000007941 */ /* 0x000fea0003800200 */
.L_x_185:
[----:B------:R-:W3:Y:S01]  /*c380*/  S2UR UR5, SR_CgaCtaId ;  /* 0x00000000000579c3 */ /* 0x000ee20000008800 */
[----:B------:R-:W-:Y:S01]  /*c390*/  ULEA UR4, UR47, UR43, 0x3 ;  /* 0x0000002b2f047291 */ /* 0x000fe2000f8e18ff */
[----:B------:R-:W-:-:S04]  /*c3a0*/  DEPBAR.LE SB0, 0x0 ;  /* 0x000080000000791a */ /* 0x000fc80000000000 */
[----:B------:R-:W-:-:S04]  /*c3b0*/  UIADD3 UR4, UPT, UPT, UR4, 0xa0, URZ ;  /* 0x000000a004047890 */ /* 0x000fc8000fffe0ff */
[----:B---3--:R-:W-:-:S09]  /*c3c0*/  UPRMT UR4, UR5, 0x654, UR4 ;  /* 0x0000065405047896 */ /* 0x008fd20008000004 */
[----:B------:R-:W-:Y:S01]  /*c3d0*/  SYNCS.ARRIVE.TRANS64.RED.A1T0 RZ, [UR4], RZ ;  /* 0x000000ffffff79a7 */ /* 0x000fe20008100404 */
[----:B------:R-:W-:Y:S05]  /*c3e0*/  EXIT ;  /* 0x000000000000794d */ /* 0x000fea0003800000 */
.L_x_24:
[----:B-1----:R1:W2:Y:S02]  /*c3f0*/  SYNCS.PHASECHK.TRANS64.TRYWAIT P0, [R0+URZ+0x140], R2 ;  /* 0x00014002000075a7 */ /* 0x0022a400080011ff */
[----:B--2---:R-:W-:Y:S05]  /*c400*/  @!P0 NANOSLEEP.SYNCS 0x989680 ;  /* 0x009896800000895d */ /* 0x004fea0003900000 */
[----:B------:R-:W2:Y:S02]  /*c410*/  @!P0 SYNCS.PHASECHK.TRANS64 P0, [R0+URZ+0x140], R2 ;  /* 0x00014002000085a7 */ /* 0x000ea400080010ff */
[----:B--2---:R-:W-:Y:S05]  /*c420*/  @!P0 BRA `(.L_x_24) ;  /* 0xfffffffc00f08947 */ /* 0x004fea000383ffff */
[----:B------:R-:W-:Y:S05]  /*c430*/  BRA `(.L_x_189) ;  /* 0xffffff5400d07947 */ /* 0x000fea000383ffff */
.L_x_27:
[----:B-1----:R-:W-:-:S07]  /*c440*/  MOV R0, UR33 ;  /* 0x0000002100007c02 */ /* 0x002fce0008000f00 */
.L_x_190:
[----:B-1----:R1:W2:Y:S02]  /*c450*/  SYNCS.PHASECHK.TRANS64.TRYWAIT P0, [R0+URZ+0x40], R3 ;  /* 0x00004003000075a7 */ /* 0x0022a400080011ff */
[----:B--2---:R-:W-:Y:S05]  /*c460*/  @!P0 NANOSLEEP.SYNCS 0x989680 ;  /* 0x009896800000895d */ /* 0x004fea0003900000 */
[----:B------:R-:W2:Y:S02]  /*c470*/  @!P0 SYNCS.PHASECHK.TRANS64 P0, [R0+URZ+0x40], R3 ;  /* 0x00004003000085a7 */ /* 0x000ea400080010ff */
[----:B--2---:R-:W-:Y:S05]  /*c480*/  @!P0 BRA `(.L_x_190) ;  /* 0xfffffffc00f08947 */ /* 0x004fea000383ffff */
[----:B------:R-:W-:Y:S05]  /*c490*/  BRA `(.L_x_26) ;  /* 0xffffff5800207947 */ /* 0x000fea000383ffff */
.L_x_34:
[----:B-1----:R-:W-:-:S07]  /*c4a0*/  MOV R0, UR17 ;  /* 0x0000001100007c02 */ /* 0x002fce0008000f00 */
.L_x_191:
[----:B-1----:R1:W2:Y:S02]  /*c4b0*/  SYNCS.PHASECHK.TRANS64.TRYWAIT P0, [R0+URZ+0x40], R3 ;  /* 0x00004003000075a7 */ /* 0x0022a400080011ff */
[----:B--2---:R-:W-:Y:S05]  /*c4c0*/  @!P0 NANOSLEEP.SYNCS 0x989680 ;  /* 0x009896800000895d */ /* 0x004fea0003900000 */
[----:B------:R-:W2:Y:S02]  /*c4d0*/  @!P0 SYNCS.PHASECHK.TRANS64 P0, [R0+URZ+0x40], R3 ;  /* 0x00004003000085a7 */ /* 0x000ea400080010ff */
[----:B--2---:R-:W-:Y:S05]  /*c4e0*/  @!P0 BRA `(.L_x_191) ;  /* 0xfffffffc00f08947 */ /* 0x004fea000383ffff */
[----:B------:R-:W-:Y:S05]  /*c4f0*/  BRA `(.L_x_33) ;  /* 0xffffff5800e47947 */ /* 0x000fea000383ffff */
.L_x_39:
[----:B-1----:R1:W2:Y:S02]  /*c500*/  SYNCS.PHASECHK.TRANS64.TRYWAIT P0, [R3+URZ+0xd0], R0 ;  /* 0x0000d000030075a7 */ /* 0x0022a400080011ff */
[----:B--2---:R-:W-:Y:S05]  /*c510*/  @!P0 NANOSLEEP.SYNCS 0x989680 ;  /* 0x009896800000895d */ /* 0x004fea0003900000 */
[----:B------:R-:W2:Y:S02]  /*c520*/  @!P0 SYNCS.PHASECHK.TRANS64 P0, [R3+URZ+0xd0], R0 ;  /* 0x0000d000030085a7 */ /* 0x000ea400080010ff */
[----:B--2---:R-:W-:Y:S05]  /*c530*/  @!P0 BRA `(.L_x_39) ;  /* 0xfffffffc00f08947 */ /* 0x004fea000383ffff */
[----:B------:R-:W-:Y:S05]  /*c540*/  BRA `(.L_x_192) ;  /* 0xffffff5c00887947 */ /* 0x000fea000383ffff */
.L_x_43:
[----:B------:R-:W-:-:S07]  /*c550*/  MOV R0, UR4 ;  /* 0x0000000400007c02 */ /* 0x000fce0008000f00 */
.L_x_193:
[----:B-1----:R1:W2:Y:S02]  /*c560*/  SYNCS.PHASECHK.TRANS64.TRYWAIT P0, [R0+URZ], R2 ;  /* 0x00000002000075a7 */ /* 0x0022a400080011ff */
[----:B--2---:R-:W-:Y:S05]  /*c570*/  @!P0 NANOSLEEP.SYNCS 0x989680 ;  /* 0x009896800000895d */ /* 0x004fea0003900000 */
[----:B------:R-:W2:Y:S02]  /*c580*/  @!P0 SYNCS.PHASECHK.TRANS64 P0, [R0+URZ], R2 ;  /* 0x00000002000085a7 */ /* 0x000ea400080010ff */
[----:B--2---:R-:W-:Y:S05]  /*c590*/  @!P0 BRA `(.L_x_193) ;  /* 0xfffffffc00f08947 */ /* 0x004fea000383ffff */
[----:B------:R-:W-:Y:S05]  /*c5a0*/  BRA `(.L_x_194) ;  /* 0xffffff6400347947 */ /* 0x000fea000383ffff */
.L_x_44:
[----:B------:R-:W-:-:S07]  /*c5b0*/  MOV R0, UR5 ;  /* 0x0000000500007c02 */ /* 0x000fce0008000f00 */
.L_x_195:
[----:B-1----:R1:W2:Y:S02]  /*c5c0*/  SYNCS.PHASECHK.TRANS64.TRYWAIT P0, [R0+URZ], R3 ;  /* 0x00000003000075a7 */ /* 0x0022a400080011ff */
[----:B--2---:R-:W-:Y:S05]  /*c5d0*/  @!P0 NANOSLEEP.SYNCS 0x989680 ;  /* 0x009896800000895d */ /* 0x004fea0003900000 */
[----:B------:R-:W2:Y:S02]  /*c5e0*/  @!P0 SYNCS.PHASECHK.TRANS64 P0, [R0+URZ], R3 ;  /* 0x00000003000085a7 */ /* 0x000ea400080010ff */
[----:B--2---:R-:W-:Y:S05]  /*c5f0*/  @!P0 BRA `(.L_x_195) ;  /* 0xfffffffc00f08947 */ /* 0x004fea000383ffff */
[----:B------:R-:W-:Y:S05]  /*c600*/  BRA `(.L_x_196) ;  /* 0xffffff6400407947 */ /* 0x000fea000383ffff */
.L_x_45:
[----:B------:R-:W-:-:S07]  /*c610*/  MOV R0, UR5 ;  /* 0x0000000500007c02 */ /* 0x000fce0008000f00 */
.L_x_197:
[----:B-1----:R1:W2:Y:S02]  /*c620*/  SYNCS.PHASECHK.TRANS64.TRYWAIT P0, [R0+URZ], R3 ;  /* 0x00000003000075a7 */ /* 0x0022a400080011ff */
[----:B--2---:R-:W-:Y:S05]  /*c630*/  @!P0 NANOSLEEP.SYNCS 0x989680 ;  /* 0x009896800000895d */ /* 0x004fea0003900000 */
[----:B------:R-:W2:Y:S02]  /*c640*/  @!P0 SYNCS.PHASECHK.TRANS64 P0, [R0+URZ], R3 ;  /* 0x00000003000085a7 */ /* 0x000ea400080010ff */
[----:B--2---:R-:W-:Y:S05]  /*c650*/  @!P0 BRA `(.L_x_197) ;  /* 0xfffffffc00f08947 */ /* 0x004fea000383ffff */
[----:B------:R-:W-:Y:S05]  /*c660*/  BRA `(.L_x_198) ;  /* 0xffffff64004c7947 */ /* 0x000fea000383ffff */
.L_x_46:
[----:B------:R-:W-:-:S07]  /*c670*/  MOV R0, UR5 ;  /* 0x0000000500007c02 */ /* 0x000fce0008000f00 */
.L_x_199:
[----:B-1----:R1:W2:Y:S02]  /*c680*/  SYNCS.PHASECHK.TRANS64.TRYWAIT P0, [R0+URZ], R3 ;  /* 0x00000003000075a7 */ /* 0x0022a400080011ff */
[----:B--2---:R-:W-:Y:S05]  /*c690*/  @!P0 NANOSLEEP.SYNCS 0x989680 ;  /* 0x009896800000895d */ /* 0x004fea0003900000 */
[----:B------:R-:W2:Y:S02]  /*c6a0*/  @!P0 SYNCS.PHASECHK.TRANS64 P0, [R0+URZ], R3 ;  /* 0x00000003000085a7 */ /* 0x000ea400080010ff */
[----:B--2---:R-:W-:Y:S05]  /*c6b0*/  @!P0 BRA `(.L_x_199) ;  /* 0xfffffffc00f08947 */ /* 0x004fea000383ffff */
[----:B------:R-:W-:Y:S05]  /*c6c0*/  BRA `(.L_x_200) ;  /* 0xffffff6400587947 */ /* 0x000fea000383ffff */
.L_x_47:
[----:B------:R-:W-:-:S07]  /*c6d0*/  MOV R0, UR5 ;  /* 0x0000000500007c02 */ /* 0x000fce0008000f00 */
.L_x_201:
[----:B-1----:R1:W2:Y:S02]  /*c6e0*/  SYNCS.PHASECHK.TRANS64.TRYWAIT P0, [R0+URZ], R3 ;  /* 0x00000003000075a7 */ /* 0x0022a400080011ff */
[----:B--2---:R-:W-:Y:S05]  /*c6f0*/  @!P0 NANOSLEEP.SYNCS 0x989680 ;  /* 0x009896800000895d */ /* 0x004fea0003900000 */
[----:B------:R-:W2:Y:S02]  /*c700*/  @!P0 SYNCS.PHASECHK.TRANS64 P0, [R0+URZ], R3 ;  /* 0x00000003000085a7 */ /* 0x000ea400080010ff */
[----:B--2---:R-:W-:Y:S05]  /*c710*/  @!P0 BRA `(.L_x_201) ;  /* 0xfffffffc00f08947 */ /* 0x004fea000383ffff */
[----:B------:R-:W-:Y:S05]  /*c720*/  BRA `(.L_x_202) ;  /* 0xffffff6400647947 */ /* 0x000fea000383ffff */
.L_x_48:
[----:B------:R-:W-:-:S07]  /*c730*/  MOV R0, UR5 ;  /* 0x0000000500007c02 */ /* 0x000fce0008000f00 */
.L_x_203:
[----:B-1----:R1:W2:Y:S02]  /*c740*/  SYNCS.PHASECHK.TRANS64.TRYWAIT P0, [R0+URZ], R3 ;  /* 0x00000003000075a7 */ /* 0x0022a400080011ff */
[----:B--2---:R-:W-:Y:S05]  /*c750*/  @!P0 NANOSLEEP.SYNCS 0x989680 ;  /* 0x009896800000895d */ /* 0x004fea0003900000 */
[----:B------:R-:W2:Y:S02]  /*c760*/  @!P0 SYNCS.PHASECHK.TRANS64 P0, [R0+URZ], R3 ;  /* 0x00000003000085a7 */ /* 0x000ea400080010ff */
[----:B--2---:R-:W-:Y:S05]  /*c770*/  @!P0 BRA `(.L_x_203) ;  /* 0xfffffffc00f08947 */ /* 0x004fea000383ffff */
[----:B------:R-:W-:Y:S05]  /*c780*/  BRA `(.L_x_204) ;  /* 0xffffff6400707947 */ /* 0x000fea000383ffff */
.L_x_49:
[----:B------:R-:W-:-:S07]  /*c790*/  MOV R0, UR5 ;  /* 0x0000000500007c02 */ /* 0x000fce0008000f00 */
.L_x_205:
[----:B-1----:R1:W2:Y:S02]  /*c7a0*/  SYNCS.PHASECHK.TRANS64.TRYWAIT P0, [R0+URZ], R3 ;  /* 0x00000003000075a7 */ /* 0x0022a400080011ff */
[----:B--2---:R-:W-:Y:S05]  /*c7b0*/  @!P0 NANOSLEEP.SYNCS 0x989680 ;  /* 0x009896800000895d */ /* 0x004fea0003900000 */
[----:B------:R-:W2:Y:S02]  /*c7c0*/  @!P0 SYNCS.PHASECHK.TRANS64 P0, [R0+URZ], R3 ;  /* 0x00000003000085a7 */ /* 0x000ea400080010ff */
[----:B--2---:R-:W-:Y:S05]  /*c7d0*/  @!P0 BRA `(.L_x_205) ;  /* 0xfffffffc00f08947 */ /* 0x004fea000383ffff */
[----:B------:R-:W-:Y:S05]  /*c7e0*/  BRA `(.L_x_206) ;  /* 0xffffff64007c7947 */ /* 0x000fea000383ffff */
.L_x_52:
[----:B-1----:R1:W2:Y:S02]  /*c7f0*/  SYNCS.PHASECHK.TRANS64.TRYWAIT P0, [R0+URZ+0x130], R4 ;  /* 0x00013004000075a7 */ /* 0x0022a400080011ff */
[----:B--2---:R-:W-:Y:S05]  /*c800*/  @!P0 NANOSLEEP.SYNCS 0x989680 ;  /* 0x009896800000895d */ /* 0x004fea0003900000 */
[----:B------:R-:W2:Y:S02]  /*c810*/  @!P0 SYNCS.PHASECHK.TRANS64 P0, [R0+URZ+0x130], R4 ;  /* 0x00013004000085a7 */ /* 0x000ea400080010ff */
[----:B--2---:R-:W-:Y:S05]  /*c820*/  @!P0 BRA `(.L_x_52) ;  /* 0xfffffffc00f08947 */ /* 0x004fea000383ffff */
[----:B------:R-:W-:Y:S05]  /*c830*/  BRA `(.L_x_207) ;  /* 0xffffff6400e07947 */ /* 0x000fea000383ffff */
.L_x_53:
[----:B------:R-:W-:-:S07]  /*c840*/  MOV R0, UR4 ;  /* 0x0000000400007c02 */ /* 0x000fce0008000f00 */
.L_x_208:
[----:B-1----:R1:W2:Y:S02]  /*c850*/  SYNCS.PHASECHK.TRANS64.TRYWAIT P0, [R0+URZ+0xe0], R5 ;  /* 0x0000e005000075a7 */ /* 0x0022a400080011ff */
[----:B--2---:R-:W-:Y:S05]  /*c860*/  @!P0 NANOSLEEP.SYNCS 0x989680 ;  /* 0x009896800000895d */ /* 0x004fea0003900000 */
[----:B------:R-:W2:Y:S02]  /*c870*/  @!P0 SYNCS.PHASECHK.TRANS64 P0, [R0+URZ+0xe0], R5 ;  /* 0x0000e005000085a7 */ /* 0x000ea400080010ff */
[----:B--2---:R-:W-:Y:S05]  /*c880*/  @!P0 BRA `(.L_x_208) ;  /* 0xfffffffc00f08947 */ /* 0x004fea000383ffff */
[----:B------:R-:W-:Y:S05]  /*c890*/  BRA `(.L_x_209) ;  /* 0xffffff6400f07947 */ /* 0x000fea000383ffff */
.L_x_54:
[----:B-1----:R1:W2:Y:S02]  /*c8a0*/  SYNCS.PHASECHK.TRANS64.TRYWAIT P1, [R0+URZ+0xd0], R4 ;  /* 0x0000d004000075a7 */ /* 0x0022a400080211ff */
[----:B--2---:R-:W-:Y:S05]  /*c8b0*/  @!P1 NANOSLEEP.SYNCS 0x989680 ;  /* 0x009896800000995d */ /* 0x004fea0003900000 */
[----:B------:R-:W2:Y:S02]  /*c8c0*/  @!P1 SYNCS.PHASECHK.TRANS64 P1, [R0+URZ+0xd0], R4 ;  /* 0x0000d004000095a7 */ /* 0x000ea400080210ff */
[----:B--2---:R-:W-:Y:S05]  /*c8d0*/  @!P1 BRA `(.L_x_54) ;  /* 0xfffffffc00f09947 */ /* 0x004fea000383ffff */
[----:B------:R-:W-:Y:S05]  /*c8e0*/  BRA `(.L_x_210) ;  /* 0xffffff6800207947 */ /* 0x000fea000383ffff */
.L_x_57:
[----:B------:R-:W-:-:S07]  /*c8f0*/  MOV R0, UR4 ;  /* 0x0000000400007c02 */ /* 0x000fce0008000f00 */
.L_x_211:
[----:B-1----:R1:W2:Y:S02]  /*c900*/  SYNCS.PHASECHK.TRANS64.TRYWAIT P0, [R0+URZ+0xe0], R2 ;  /* 0x0000e002000075a7 */ /* 0x0022a400080011ff */
[----:B--2---:R-:W-:Y:S05]  /*c910*/  @!P0 NANOSLEEP.SYNCS 0x989680 ;  /* 0x009896800000895d */ /* 0x004fea0003900000 */
[----:B------:R-:W2:Y:S02]  /*c920*/  @!P0 SYNCS.PHASECHK.TRANS64 P0, [R0+URZ+0xe0], R2 ;  /* 0x0000e002000085a7 */ /* 0x000ea400080010ff */
[----:B--2---:R-:W-:Y:S05]  /*c930*/  @!P0 BRA `(.L_x_211) ;  /* 0xfffffffc00f08947 */ /* 0x004fea000383ffff */
[----:B------:R-:W-:Y:S05]  /*c940*/  BRA `(.L_x_56) ;  /* 0xffffff6800747947 */ /* 0x000fea000383ffff */
.L_x_66:
[----:B-1----:R-:W-:-:S04]  /*c950*/  MOV R5, UR5 ;  /* 0x0000000500057c02 */ /* 0x002fc80008000f00 */
[----:B------:R1:W2:Y:S03]  /*c960*/  SYNCS.PHASECHK.TRANS64.TRYWAIT P0, [R5+URZ+0x8], R6 ;  /* 0x00000806050075a7 */ /* 0x0002a600080011ff */
[----:B--2---:R-:W-:Y:S05]  /*c970*/  @!P0 NANOSLEEP.SYNCS 0x989680 ;  /* 0x009896800000895d */ /* 0x004fea0003900000 */
[----:B------:R-:W2:Y:S02]  /*c980*/  @!P0 SYNCS.PHASECHK.TRANS64 P0, [R5+URZ+0x8], R6 ;  /* 0x00000806050085a7 */ /* 0x000ea400080010ff */
[----:B--2---:R-:W-:Y:S05]  /*c990*/  @!P0 BRA `(.L_x_66) ;  /* 0xfffffffc00ec8947 */ /* 0x004fea000383ffff */
[----:B------:R-:W-:Y:S05]  /*c9a0*/  BRA `(.L_x_65) ;  /* 0xffffff6c002c7947 */ /* 0x000fea000383ffff */
.L_x_68:
[----:B------:R-:W-:Y:S01]  /*c9b0*/  BSSY B0, `(.L_x_212) ;  /* 0x0000006000007945 */ /* 0x000fe20003800000 */
[----:B------:R-:W-:-:S07]  /*c9c0*/  MOV R15, 0xffffffff ;  /* 0xffffffff000f7802 */ /* 0x000fce0000000f00 */
[----:B-1---5:R-:W-:Y:S05]  /*c9d0*/  WARPSYNC.COLLECTIVE R15, `(.L_x_213) ;  /* 0x000000000f0c7348 */ /* 0x022fea0003c00000 */
[----:B------:R-:W-:Y:S02]  /*c9e0*/  ELECT P6, UR79, PT ;  /* 0x00000000004f782f */ /* 0x000fe400038c0000 */
[----:B------:R-:W-:Y:S01]  /*c9f0*/  MOV R14, UR79 ;  /* 0x0000004f000e7c02 */ /* 0x000fe20008000f00 */
[----:B-1---5:R-:W-:Y:S10]  /*ca00*/  ENDCOLLECTIVE ;  /* 0x000000000000791b */ /* 0x022ff40003800000 */
.L_x_213:
[----:B------:R-:W-:Y:S05]  /*ca10*/  BSYNC B0 ;  /* 0x0000000000007941 */ /* 0x000fea0003800000 */
.L_x_212:
[----:B------:R-:W-:Y:S01]  /*ca20*/  PLOP3.LUT P0, PT, P6, PT, PT, 0x80, 0x8 ;  /* 0x000000000008781c */ /* 0x000fe2000370f070 */
[----:B------:R-:W-:-:S12]  /*ca30*/  BRA `(.L_x_214) ;  /* 0xffffff6c00587947 */ /* 0x000fd8000383ffff */
.L_x_70:
[----:B-1----:R-:W-:-:S04]  /*ca40*/  MOV R3, UR5 ;  /* 0x0000000500037c02 */ /* 0x002fc80008000f00 */
[----:B------:R1:W2:Y:S03]  /*ca50*/  SYNCS.PHASECHK.TRANS64.TRYWAIT P0, [R3+URZ+0x8], R4 ;  /* 0x00000804030075a7 */ /* 0x0002a600080011ff */
[----:B--2---:R-:W-:Y:S05]  /*ca60*/  @!P0 NANOSLEEP.SYNCS 0x989680 ;  /* 0x009896800000895d */ /* 0x004fea0003900000 */
[----:B------:R-:W2:Y:S02]  /*ca70*/  @!P0 SYNCS.PHASECHK.TRANS64 P0, [R3+URZ+0x8], R4 ;  /* 0x00000804030085a7 */ /* 0x000ea400080010ff */
[----:B--2---:R-:W-:Y:S05]  /*ca80*/  @!P0 BRA `(.L_x_70) ;  /* 0xfffffffc00ec8947 */ /* 0x004fea000383ffff */
[----:B------:R-:W-:Y:S05]  /*ca90*/  BRA `(.L_x_69) ;  /* 0xffffff6c005c7947 */ /* 0x000fea000383ffff */
.L_x_71:
[----:B-1----:R1:W2:Y:S02]  /*caa0*/  SYNCS.PHASECHK.TRANS64.TRYWAIT P0, [R0+URZ+0xd0], R4 ;  /* 0x0000d004000075a7 */ /* 0x0022a400080011ff */
[----:B--2---:R-:W-:Y:S05]  /*cab0*/  @!P0 NANOSLEEP.SYNCS 0x989680 ;  /* 0x009896800000895d */ /* 0x004fea0003900000 */
[----:B------:R-:W2:Y:S02]  /*cac0*/  @!P0 SYNCS.PHASECHK.TRANS64 P0, [R0+URZ+0xd0], R4 ;  /* 0x0000d004000085a7 */ /* 0x000ea400080010ff */
[----:B--2---:R-:W-:Y:S05]  /*cad0*/  @!P0 BRA `(.L_x_71) ;  /* 0xfffffffc00f08947 */ /* 0x004fea000383ffff */
[----:B------:R-:W-:Y:S05]  /*cae0*/  BRA `(.L_x_215) ;  /* 0xffffff7000487947 */ /* 0x000fea000383ffff */
.L_x_73:
[----:B------:R-:W-:-:S07]  /*caf0*/  MOV R0, UR31 ;  /* 0x0000001f00007c02 */ /* 0x000fce0008000f00 */
.L_x_216:
[----:B-1----:R1:W2:Y:S02]  /*cb00*/  SYNCS.PHASECHK.TRANS64.TRYWAIT P0, [R0+URZ+0x110], R4 ;  /* 0x00011004000075a7 */ /* 0x0022a400080011ff */
[----:B--2---:R-:W-:Y:S05]  /*cb10*/  @!P0 NANOSLEEP.SYNCS 0x989680 ;  /* 0x009896800000895d */ /* 0x004fea0003900000 */
[----:B------:R-:W2:Y:S02]  /*cb20*/  @!P0 SYNCS.PHASECHK.TRANS64 P0, [R0+URZ+0x110], R4 ;  /* 0x00011004000085a7 */ /* 0x000ea400080010ff */
[----:B--2---:R-:W-:Y:S05]  /*cb30*/  @!P0 BRA `(.L_x_216) ;  /* 0xfffffffc00f08947 */ /* 0x004fea000383ffff */
[----:B------:R-:W-:Y:S05]  /*cb40*/  BRA `(.L_x_217) ;  /* 0xffffff7000947947 */ /* 0x000fea000383ffff */
.L_x_76:
[----:B------:R-:W-:Y:S07]  /*cb50*/  MOV R0, UR5 ;  /* 0x0000000500007c02 */ /* 0x000fee0008000f00 */
.L_x_218:
[----:B-1----:R1:W2:Y:S02]  /*cb60*/  SYNCS.PHASECHK.TRANS64.TRYWAIT P0, [R0+URZ], R4 ;  /* 0x00000004000075a7 */ /* 0x0022a400080011ff */
[----:B--2---:R-:W-:Y:S05]  /*cb70*/  @!P0 NANOSLEEP.SYNCS 0x989680 ;  /* 0x009896800000895d */ /* 0x004fea0003900000 */
[----:B------:R-:W2:Y:S02]  /*cb80*/  @!P0 SYNCS.PHASECHK.TRANS64 P0, [R0+URZ], R4 ;  /* 0x00000004000085a7 */ /* 0x000ea400080010ff */
[----:B--2---:R-:W-:Y:S05]  /*cb90*/  @!P0 BRA `(.L_x_218) ;  /* 0xfffffffc00f08947 */ /* 0x004fea000383ffff */
[----:B------:R-:W-:Y:S05]  /*cba0*/  BRA `(.L_x_75) ;  /* 0xffffff7000a87947 */ /* 0x000fea000383ffff */
.L_x_80:
[----:B-1----:R-:W-:-:S07]  /*cbb0*/  MOV R0, UR4 ;  /* 0x0000000400007c02 */ /* 0x002fce0008000f00 */
.L_x_219:
[----:B-1----:R1:W2:Y:S02]  /*cbc0*/  SYNCS.PHASECHK.TRANS64.TRYWAIT P0, [R0+URZ], R2 ;  /* 0x00000002000075a7 */ /* 0x0022a400080011ff */
[----:B--2---:R-:W-:Y:S05]  /*cbd0*/  @!P0 NANOSLEEP.SYNCS 0x989680 ;  /* 0x009896800000895d */ /* 0x004fea0003900000 */
[----:B------:R-:W2:Y:S02]  /*cbe0*/  @!P0 SYNCS.PHASECHK.TRANS64 P0, [R0+URZ], R2 ;  /* 0x00000002000085a7 */ /* 0x000ea400080010ff */
[----:B--2---:R-:W-:Y:S05]  /*cbf0*/  @!P0 BRA `(.L_x_219) ;  /* 0xfffffffc00f08947 */ /* 0x004fea000383ffff */
[----:B------:R-:W-:Y:S05]  /*cc00*/  BRA `(.L_x_220) ;  /* 0xffffff74009c7947 */ /* 0x000fea000383ffff */
.L_x_81:
[----:B------:R-:W-:-:S07]  /*cc10*/  MOV R0, UR5 ;  /* 0x0000000500007c02 */ /* 0x000fce0008000f00 */
.L_x_221:
[----:B-1----:R1:W2:Y:S02]  /*cc20*/  SYNCS.PHASECHK.TRANS64.TRYWAIT P0, [R0+URZ], R3 ;  /* 0x00000003000075a7 */ /* 0x0022a400080011ff */
[----:B--2---:R-:W-:Y:S05]  /*cc30*/  @!P0 NANOSLEEP.SYNCS 0x989680 ;  /* 0x009896800000895d */ /* 0x004fea0003900000 */
[----:B------:R-:W2:Y:S02]  /*cc40*/  @!P0 SYNCS.PHASECHK.TRANS64 P0, [R0+URZ], R3 ;  /* 0x00000003000085a7 */ /* 0x000ea400080010ff */
[----:B--2---:R-:W-:Y:S05]  /*cc50*/  @!P0 BRA `(.L_x_221) ;  /* 0xfffffffc00f08947 */ /* 0x004fea000383ffff */
[----:B------:R-:W-:Y:S05]  /*cc60*/  BRA `(.L_x_222) ;  /* 0xffffff7400a87947 */ /* 0x000fea000383ffff */
.L_x_82:
[----:B------:R-:W-:-:S07]  /*cc70*/  MOV R0, UR5 ;  /* 0x0000000500007c02 */ /* 0x000fce0008000f00 */
.L_x_223:
[----:B-1----:R1:W2:Y:S02]  /*cc80*/  SYNCS.PHASECHK.TRANS64.TRYWAIT P0, [R0+URZ], R3 ;  /* 0x00000003000075a7 */ /* 0x0022a400080011ff */
[----:B--2---:R-:W-:Y:S05]  /*cc90*/  @!P0 NANOSLEEP.SYNCS 0x989680 ;  /* 0x009896800000895d */ /* 0x004fea0003900000 */
[----:B------:R-:W2:Y:S02]  /*cca0*/  @!P0 SYNCS.PHASECHK.TRANS64 P0, [R0+URZ], R3 ;  /* 0x00000003000085a7 */ /* 0x000ea400080010ff */
[----:B--2---:R-:W-:Y:S05]  /*ccb0*/  @!P0 BRA `(.L_x_223) ;  /* 0xfffffffc00f08947 */ /* 0x004fea000383ffff */
[----:B------:R-:W-:Y:S05]  /*ccc0*/  BRA `(.L_x_224) ;  /* 0xffffff7400b47947 */ /* 0x000fea000383ffff */
.L_x_85:
[----:B------:R-:W-:-:S07]  /*ccd0*/  MOV R0, UR26 ;  /* 0x0000001a00007c02 */ /* 0x000fce0008000f00 */
.L_x_225:
[----:B-1----:R1:W2:Y:S02]  /*cce0*/  SYNCS.PHASECHK.TRANS64.TRYWAIT P1, [R0+URZ+0x150], R2 ;  /* 0x00015002000075a7 */ /* 0x0022a400080211ff */
[----:B--2---:R-:W-:Y:S05]  /*ccf0*/  @!P1 NANOSLEEP.SYNCS 0x989680 ;  /* 0x009896800000995d */ /* 0x004fea0003900000 */
[----:B------:R-:W2:Y:S02]  /*cd00*/  @!P1 SYNCS.PHASECHK.TRANS64 P1, [R0+URZ+0x150], R2 ;  /* 0x00015002000095a7 */ /* 0x000ea400080210ff */
[----:B--2---:R-:W-:Y:S05]  /*cd10*/  @!P1 BRA `(.L_x_225) ;  /* 0xfffffffc00f09947 */ /* 0x004fea000383ffff */
[----:B------:R-:W-:Y:S05]  /*cd20*/  BRA `(.L_x_226) ;  /* 0xffffff7800007947 */ /* 0x000fea000383ffff */
.L_x_90:
[----:B--2---:R2:W3:Y:S02]  /*cd30*/  SYNCS.PHASECHK.TRANS64.TRYWAIT P0, [R12+URZ+0xd0], R0 ;  /* 0x0000d0000c0075a7 */ /* 0x0044e400080011ff */
[----:B---3--:R-:W-:Y:S05]  /*cd40*/  @!P0 NANOSLEEP.SYNCS 0x989680 ;  /* 0x009896800000895d */ /* 0x008fea0003900000 */
[----:B------:R-:W3:Y:S02]  /*cd50*/  @!P0 SYNCS.PHASECHK.TRANS64 P0, [R12+URZ+0xd0], R0 ;  /* 0x0000d0000c0085a7 */ /* 0x000ee400080010ff */
[----:B---3--:R-:W-:Y:S05]  /*cd60*/  @!P0 BRA `(.L_x_90) ;  /* 0xfffffffc00f08947 */ /* 0x008fea000383ffff */
[----:B------:R-:W-:Y:S05]  /*cd70*/  BRA `(.L_x_227) ;  /* 0xffffff7c00347947 */ /* 0x000fea000383ffff */
.L_x_93:
[----:B--2---:R-:W-:Y:S07]  /*cd80*/  MOV R0, UR21 ;  /* 0x0000001500007c02 */ /* 0x004fee0008000f00 */
.L_x_228:
[----:B--2---:R2:W3:Y:S02]  /*cd90*/  SYNCS.PHASECHK.TRANS64.TRYWAIT P2, [R0+URZ+0xc8], R6 ;  /* 0x0000c806000075a7 */ /* 0x0044e400080411ff */
[----:B---3--:R-:W-:Y:S05]  /*cda0*/  @!P2 NANOSLEEP.SYNCS 0x989680 ;  /* 0x009896800000a95d */ /* 0x008fea0003900000 */
[----:B------:R-:W3:Y:S02]  /*cdb0*/  @!P2 SYNCS.PHASECHK.TRANS64 P2, [R0+URZ+0xc8], R6 ;  /* 0x0000c8060000a5a7 */ /* 0x000ee400080410ff */
[----:B---3--:R-:W-:Y:S05]  /*cdc0*/  @!P2 BRA `(.L_x_228) ;  /* 0xfffffffc00f0a947 */ /* 0x008fea000383ffff */
[----:B------:R-:W-:Y:S05]  /*cdd0*/  BRA `(.L_x_92) ;  /* 0xffffff8000a07947 */ /* 0x000fea000383ffff */
.L_x_96:
[----:B------:R-:W-:Y:S07]  /*cde0*/  MOV R0, UR21 ;  /* 0x0000001500007c02 */ /* 0x000fee0008000f00 */
.L_x_229:
[----:B--2---:R2:W3:Y:S02]  /*cdf0*/  SYNCS.PHASECHK.TRANS64.TRYWAIT P0, [R0+URZ+0xa0], R10 ;  /* 0x0000a00a000075a7 */ /* 0x0044e400080011ff */
[----:B---3--:R-:W-:Y:S05]  /*ce00*/  @!P0 NANOSLEEP.SYNCS 0x989680 ;  /* 0x009896800000895d */ /* 0x008fea0003900000 */
[----:B------:R-:W3:Y:S02]  /*ce10*/  @!P0 SYNCS.PHASECHK.TRANS64 P0, [R0+URZ+0xa0], R10 ;  /* 0x0000a00a000085a7 */ /* 0x000ee400080010ff */
[----:B---3--:R-:W-:Y:S05]  /*ce20*/  @!P0 BRA `(.L_x_229) ;  /* 0xfffffffc00f08947 */ /* 0x008fea000383ffff */
[----:B------:R-:W-:Y:S05]  /*ce30*/  BRA `(.L_x_230) ;  /* 0xffffff8000fc7947 */ /* 0x000fea000383ffff */
.L_x_97:
[----:B------:R-:W-:Y:S07]  /*ce40*/  MOV R0, UR21 ;  /* 0x0000001500007c02 */ /* 0x000fee0008000f00 */
.L_x_231:
[----:B--2---:R2:W3:Y:S02]  /*ce50*/  SYNCS.PHASECHK.TRANS64.TRYWAIT P0, [R0+URZ+0xa8], R10 ;  /* 0x0000a80a000075a7 */ /* 0x0044e400080011ff */
[----:B---3--:R-:W-:Y:S05]  /*ce60*/  @!P0 NANOSLEEP.SYNCS 0x989680 ;  /* 0x009896800000895d */ /* 0x008fea0003900000 */
[----:B------:R-:W3:Y:S02]  /*ce70*/  @!P0 SYNCS.PHASECHK.TRANS64 P0, [R0+URZ+0xa8], R10 ;  /* 0x0000a80a000085a7 */ /* 0x000ee400080010ff */
[----:B---3--:R-:W-:Y:S05]  /*ce80*/  @!P0 BRA `(.L_x_231) ;  /* 0xfffffffc00f08947 */ /* 0x008fea000383ffff */
[----:B------:R-:W-:Y:S05]  /*ce90*/  BRA `(.L_x_232) ;  /* 0xffffff8400507947 */ /* 0x000fea000383ffff */
.L_x_98:
[----:B------:R-:W-:Y:S07]  /*cea0*/  MOV R0, UR21 ;  /* 0x0000001500007c02 */ /* 0x000fee0008000f00 */
.L_x_233:
[----:B--2---:R2:W3:Y:S02]  /*ceb0*/  SYNCS.PHASECHK.TRANS64.TRYWAIT P0, [R0+URZ+0xb0], R10 ;  /* 0x0000b00a000075a7 */ /* 0x0044e400080011ff */
[----:B---3--:R-:W-:Y:S05]  /*cec0*/  @!P0 NANOSLEEP.SYNCS 0x989680 ;  /* 0x009896800000895d */ /* 0x008fea0003900000 */
[----:B------:R-:W3:Y:S02]  /*ced0*/  @!P0 SYNCS.PHASECHK.TRANS64 P0, [R0+URZ+0xb0], R10 ;  /* 0x0000b00a000085a7 */ /* 0x000ee400080010ff */
[----:B---3--:R-:W-:Y:S05]  /*cee0*/  @!P0 BRA `(.L_x_233) ;  /* 0xfffffffc00f08947 */ /* 0x008fea000383ffff */
[----:B------:R-:W-:Y:S05]  /*cef0*/  BRA `(.L_x_234) ;  /* 0xffffff8400ac7947 */ /* 0x000fea000383ffff */
.L_x_99:
[----:B------:R-:W-:Y:S07]  /*cf00*/  MOV R0, UR21 ;  /* 0x0000001500007c02 */ /* 0x000fee0008000f00 */
.L_x_235:
[----:B--2---:R2:W3:Y:S02]  /*cf10*/  SYNCS.PHASECHK.TRANS64.TRYWAIT P0, [R0+URZ+0xb8], R10 ;  /* 0x0000b80a000075a7 */ /* 0x0044e400080011ff */
[----:B---3--:R-:W-:Y:S05]  /*cf20*/  @!P0 NANOSLEEP.SYNCS 0x989680 ;  /* 0x009896800000895d */ /* 0x008fea0003900000 */
[----:B------:R-:W3:Y:S02]  /*cf30*/  @!P0 SYNCS.PHASECHK.TRANS64 P0, [R0+URZ+0xb8], R10 ;  /* 0x0000b80a000085a7 */ /* 0x000ee400080010ff */
[----:B---3--:R-:W-:Y:S05]  /*cf40*/  @!P0 BRA `(.L_x_235) ;  /* 0xfffffffc00f08947 */ /* 0x008fea000383ffff */
[----:B------:R-:W-:Y:S05]  /*cf50*/  BRA `(.L_x_236) ;  /* 0xffffff8800047947 */ /* 0x000fea000383ffff */
.L_x_100:
[----:B------:R-:W-:Y:S07]  /*cf60*/  MOV R0, UR21 ;  /* 0x0000001500007c02 */ /* 0x000fee0008000f00 */
.L_x_237:
[----:B--2---:R2:W3:Y:S02]  /*cf70*/  SYNCS.PHASECHK.TRANS64.TRYWAIT P0, [R0+URZ+0xa0], R9 ;  /* 0x0000a009000075a7 */ /* 0x0044e400080011ff */
[----:B---3--:R-:W-:Y:S05]  /*cf80*/  @!P0 NANOSLEEP.SYNCS 0x989680 ;  /* 0x009896800000895d */ /* 0x008fea0003900000 */
[----:B------:R-:W3:Y:S02]  /*cf90*/  @!P0 SYNCS.PHASECHK.TRANS64 P0, [R0+URZ+0xa0], R9 ;  /* 0x0000a009000085a7 */ /* 0x000ee400080010ff */
[----:B---3--:R-:W-:Y:S05]  /*cfa0*/  @!P0 BRA `(.L_x_237) ;  /* 0xfffffffc00f08947 */ /* 0x008fea000383ffff */
[----:B------:R-:W-:Y:S05]  /*cfb0*/  BRA `(.L_x_238) ;  /* 0xffffff8800647947 */ /* 0x000fea000383ffff */
.L_x_101:
[----:B------:R-:W-:Y:S07]  /*cfc0*/  MOV R0, UR21 ;  /* 0x0000001500007c02 */ /* 0x000fee0008000f00 */
.L_x_239:
[----:B--2---:R2:W3:Y:S02]  /*cfd0*/  SYNCS.PHASECHK.TRANS64.TRYWAIT P0, [R0+URZ+0xa8], R9 ;  /* 0x0000a809000075a7 */ /* 0x0044e400080011ff */
[----:B---3--:R-:W-:Y:S05]  /*cfe0*/  @!P0 NANOSLEEP.SYNCS 0x989680 ;  /* 0x009896800000895d */ /* 0x008fea0003900000 */
[----:B------:R-:W3:Y:S02]  /*cff0*/  @!P0 SYNCS.PHASECHK.TRANS64 P0, [R0+URZ+0xa8], R9 ;  /* 0x0000a809000085a7 */ /* 0x000ee400080010ff */
[----:B---3--:R-:W-:Y:S05]  /*d000*/  @!P0 BRA `(.L_x_239) ;  /* 0xfffffffc00f08947 */ /* 0x008fea000383ffff */
[----:B------:R-:W-:Y:S05]  /*d010*/  BRA `(.L_x_240) ;  /* 0xffffff8800c47947 */ /* 0x000fea000383ffff */
.L_x_102:
[----:B------:R-:W-:Y:S07]  /*d020*/  MOV R0, UR21 ;  /* 0x0000001500007c02 */ /* 0x000fee0008000f00 */
.L_x_241:
[----:B--2---:R2:W3:Y:S02]  /*d030*/  SYNCS.PHASECHK.TRANS64.TRYWAIT P0, [R0+URZ+0xb0], R9 ;  /* 0x0000b009000075a7 */ /* 0x0044e400080011ff */
[----:B---3--:R-:W-:Y:S05]  /*d040*/  @!P0 NANOSLEEP.SYNCS 0x989680 ;  /* 0x009896800000895d */ /* 0x008fea0003900000 */
[----:B------:R-:W3:Y:S02]  /*d050*/  @!P0 SYNCS.PHASECHK.TRANS64 P0, [R0+URZ+0xb0], R9 ;  /* 0x0000b009000085a7 */ /* 0x000ee400080010ff */
[----:B---3--:R-:W-:Y:S05]  /*d060*/  @!P0 BRA `(.L_x_241) ;  /* 0xfffffffc00f08947 */ /* 0x008fea000383ffff */
[----:B------:R-:W-:Y:S05]  /*d070*/  BRA `(.L_x_242) ;  /* 0xffffff8c00247947 */ /* 0x000fea000383ffff */
.L_x_103:
[----:B------:R-:W-:Y:S07]  /*d080*/  MOV R0, UR21 ;  /* 0x0000001500007c02 */ /* 0x000fee0008000f00 */
.L_x_243:
[----:B--2---:R2:W3:Y:S02]  /*d090*/  SYNCS.PHASECHK.TRANS64.TRYWAIT P0, [R0+URZ+0xb8], R9 ;  /* 0x0000b809000075a7 */ /* 0x0044e400080011ff */
[----:B---3--:R-:W-:Y:S05]  /*d0a0*/  @!P0 NANOSLEEP.SYNCS 0x989680 ;  /* 0x009896800000895d */ /* 0x008fea0003900000 */
[----:B------:R-:W3:Y:S02]  /*d0b0*/  @!P0 SYNCS.PHASECHK.TRANS64 P0, [R0+URZ+0xb8], R9 ;  /* 0x0000b809000085a7 */ /* 0x000ee400080010ff */
[----:B---3--:R-:W-:Y:S05]  /*d0c0*/  @!P0 BRA `(.L_x_243) ;  /* 0xfffffffc00f08947 */ /* 0x008fea000383ffff */
[----:B------:R-:W-:Y:S05]  /*d0d0*/  BRA `(.L_x_244) ;  /* 0xffffff8c00807947 */ /* 0x000fea000383ffff */
.L_x_105:
[----:B------:R-:W-:-:S07]  /*d0e0*/  MOV R0, UR21 ;  /* 0x0000001500007c02 */ /* 0x000fce0008000f00 */
.L_x_245:
[----:B--2---:R2:W4:Y:S02]  /*d0f0*/  SYNCS.PHASECHK.TRANS64.TRYWAIT P0, [R0+URZ+0xa0], R10 ;  /* 0x0000a00a000075a7 */ /* 0x00452400080011ff */
[----:B----4-:R-:W-:Y:S05]  /*d100*/  @!P0 NANOSLEEP.SYNCS 0x989680 ;  /* 0x009896800000895d */ /* 0x010fea0003900000 */
[----:B------:R-:W4:Y:S02]  /*d110*/  @!P0 SYNCS.PHASECHK.TRANS64 P0, [R0+URZ+0xa0], R10 ;  /* 0x0000a00a000085a7 */ /* 0x000f2400080010ff */
[----:B----4-:R-:W-:Y:S05]  /*d120*/  @!P0 BRA `(.L_x_245) ;  /* 0xfffffffc00f08947 */ /* 0x010fea000383ffff */
[----:B------:R-:W-:Y:S05]  /*d130*/  BRA `(.L_x_246) ;  /* 0xffffff9000087947 */ /* 0x000fea000383ffff */
.L_x_106:
[----:B--2---:R-:W-:-:S07]  /*d140*/  MOV R0, UR21 ;  /* 0x0000001500007c02 */ /* 0x004fce0008000f00 */
.L_x_247:
[----:B--2---:R2:W4:Y:S02]  /*d150*/  SYNCS.PHASECHK.TRANS64.TRYWAIT P0, [R0+URZ+0xa8], R10 ;  /* 0x0000a80a000075a7 */ /* 0x00452400080011ff */
[----:B----4-:R-:W-:Y:S05]  /*d160*/  @!P0 NANOSLEEP.SYNCS 0x989680 ;  /* 0x009896800000895d */ /* 0x010fea0003900000 */
[----:B------:R-:W4:Y:S02]  /*d170*/  @!P0 SYNCS.PHASECHK.TRANS64 P0, [R0+URZ+0xa8], R10 ;  /* 0x0000a80a000085a7 */ /* 0x000f2400080010ff */
[----:B----4-:R-:W-:Y:S05]  /*d180*/  @!P0 BRA `(.L_x_247) ;  /* 0xfffffffc00f08947 */ /* 0x010fea000383ffff */
[----:B------:R-:W-:Y:S05]  /*d190*/  BRA `(.L_x_248) ;  /* 0xffffff8c00f87947 */ /* 0x000fea000383ffff */
.L_x_107:
[----:B------:R-:W-:-:S07]  /*d1a0*/  MOV R2, UR21 ;  /* 0x0000001500027c02 */ /* 0x000fce0008000f00 */
.L_x_249:
[----:B--2---:R2:W4:Y:S02]  /*d1b0*/  SYNCS.PHASECHK.TRANS64.TRYWAIT P0, [R2+URZ+0xb0], R10 ;  /* 0x0000b00a020075a7 */ /* 0x00452400080011ff */
[----:B----4-:R-:W-:Y:S05]  /*d1c0*/  @!P0 NANOSLEEP.SYNCS 0x989680 ;  /* 0x009896800000895d */ /* 0x010fea0003900000 */
[----:B------:R-:W4:Y:S02]  /*d1d0*/  @!P0 SYNCS.PHASECHK.TRANS64 P0, [R2+URZ+0xb0], R10 ;  /* 0x0000b00a020085a7 */ /* 0x000f2400080010ff */
[----:B----4-:R-:W-:Y:S05]  /*d1e0*/  @!P0 BRA `(.L_x_249) ;  /* 0xfffffffc00f08947 */ /* 0x010fea000383ffff */
[----:B------:R-:W-:Y:S05]  /*d1f0*/  BRA `(.L_x_250) ;  /* 0xffffff8c00ec7947 */ /* 0x000fea000383ffff */
.L_x_109:
[----:B-1----:R1:W2:Y:S02]  /*d200*/  SYNCS.PHASECHK.TRANS64.TRYWAIT P0, [R3+URZ+0xd0], R0 ;  /* 0x0000d000030075a7 */ /* 0x0022a400080011ff */
[----:B--2---:R-:W-:Y:S05]  /*d210*/  @!P0 NANOSLEEP.SYNCS 0x989680 ;  /* 0x009896800000895d */ /* 0x004fea0003900000 */
[----:B------:R-:W2:Y:S02]  /*d220*/  @!P0 SYNCS.PHASECHK.TRANS64 P0, [R3+URZ+0xd0], R0 ;  /* 0x0000d000030085a7 */ /* 0x000ea400080010ff */
[----:B--2---:R-:W-:Y:S05]  /*d230*/  @!P0 BRA `(.L_x_109) ;  /* 0xfffffffc00f08947 */ /* 0x004fea000383ffff */
[----:B------:R-:W-:Y:S05]  /*d240*/  BRA `(.L_x_251) ;  /* 0xffffff9000c87947 */ /* 0x000fea000383ffff */
.L_x_120:
[----:B-1----:R-:W-:Y:S04]  /*d250*/  MOV R2, UR43 ;  /* 0x0000002b00027c02 */ /* 0x002fe80008000f00 */
[----:B------:R1:W2:Y:S03]  /*d260*/  SYNCS.PHASECHK.TRANS64.TRYWAIT P1, [R2+URZ+0x80], R3 ;  /* 0x00008003020075a7 */ /* 0x0002a600080211ff */
[----:B--2---:R-:W-:Y:S05]  /*d270*/  @!P1 NANOSLEEP.SYNCS 0x989680 ;  /* 0x009896800000995d */ /* 0x004fea0003900000 */
[----:B------:R-:W2:Y:S02]  /*d280*/  @!P1 SYNCS.PHASECHK.TRANS64 P1, [R2+URZ+0x80], R3 ;  /* 0x00008003020095a7 */ /* 0x000ea400080210ff */
[----:B--2---:R-:W-:Y:S05]  /*d290*/  @!P1 BRA `(.L_x_120) ;  /* 0xfffffffc00ec9947 */ /* 0x004fea000383ffff */
[----:B------:R-:W-:Y:S05]  /*d2a0*/  BRA `(.L_x_119) ;  /* 0xffffffa000347947 */ /* 0x000fea000383ffff */
.L_x_122:
[----:B-1----:R1:W4:Y:S02]  /*d2b0*/  SYNCS.PHASECHK.TRANS64.TRYWAIT P0, [R72+URZ+0xf0], R0 ;  /* 0x0000f000480075a7 */ /* 0x00232400080011ff */
[----:B----4-:R-:W-:Y:S05]  /*d2c0*/  @!P0 NANOSLEEP.SYNCS 0x989680 ;  /* 0x009896800000895d */ /* 0x010fea0003900000 */
[----:B------:R-:W4:Y:S02]  /*d2d0*/  @!P0 SYNCS.PHASECHK.TRANS64 P0, [R72+URZ+0xf0], R0 ;  /* 0x0000f000480085a7 */ /* 0x000f2400080010ff */
[----:B----4-:R-:W-:Y:S05]  /*d2e0*/  @!P0 BRA `(.L_x_122) ;  /* 0xfffffffc00f08947 */ /* 0x010fea000383ffff */
[----:B------:R-:W-:Y:S05]  /*d2f0*/  BRA `(.L_x_121) ;  /* 0xffffffa0005c7947 */ /* 0x000fea000383ffff */
.L_x_131:
[----:B-1----:R1:W3:Y:S02]  /*d300*/  SYNCS.PHASECHK.TRANS64.TRYWAIT P0, [R2+URZ+0x80], R0 ;  /* 0x00008000020075a7 */ /* 0x0022e400080011ff */
[----:B---3--:R-:W-:Y:S05]  /*d310*/  @!P0 NANOSLEEP.SYNCS 0x989680 ;  /* 0x009896800000895d */ /* 0x008fea0003900000 */
[----:B------:R-:W3:Y:S02]  /*d320*/  @!P0 SYNCS.PHASECHK.TRANS64 P0, [R2+URZ+0x80], R0 ;  /* 0x00008000020085a7 */ /* 0x000ee400080010ff */
[----:B---3--:R-:W-:Y:S05]  /*d330*/  @!P0 BRA `(.L_x_131) ;  /* 0xfffffffc00f08947 */ /* 0x008fea000383ffff */
[----:B------:R-:W-:Y:S05]  /*d340*/  BRA `(.L_x_130) ;  /* 0xffffffa800887947 */ /* 0x000fea000383ffff */
.L_x_139:
[----:B-1----:R1:W3:Y:S02]  /*d350*/  SYNCS.PHASECHK.TRANS64.TRYWAIT P0, [R6+URZ+0x80], R5 ;  /* 0x00008005060075a7 */ /* 0x0022e400080011ff */
[----:B---3--:R-:W-:Y:S05]  /*d360*/  @!P0 NANOSLEEP.SYNCS 0x989680 ;  /* 0x009896800000895d */ /* 0x008fea0003900000 */
[----:B------:R-:W3:Y:S02]  /*d370*/  @!P0 SYNCS.PHASECHK.TRANS64 P0, [R6+URZ+0x80], R5 ;  /* 0x00008005060085a7 */ /* 0x000ee400080010ff */
[----:B---3--:R-:W-:Y:S05]  /*d380*/  @!P0 BRA `(.L_x_139) ;  /* 0xfffffffc00f08947 */ /* 0x008fea000383ffff */
[----:B------:R-:W-:Y:S05]  /*d390*/  BRA `(.L_x_138) ;  /* 0xffffffb000dc7947 */ /* 0x000fea000383ffff */
.L_x_147:
[----:B-1----:R1:W3:Y:S02]  /*d3a0*/  SYNCS.PHASECHK.TRANS64.TRYWAIT P0, [R0+URZ+0x80], R6 ;  /* 0x00008006000075a7 */ /* 0x0022e400080011ff */
[----:B---3--:R-:W-:Y:S05]  /*d3b0*/  @!P0 NANOSLEEP.SYNCS 0x989680 ;  /* 0x009896800000895d */ /* 0x008fea0003900000 */
[----:B------:R-:W3:Y:S02]  /*d3c0*/  @!P0 SYNCS.PHASECHK.TRANS64 P0, [R0+URZ+0x80], R6 ;  /* 0x00008006000085a7 */ /* 0x000ee400080010ff */
[----:B---3--:R-:W-:Y:S05]  /*d3d0*/  @!P0 BRA `(.L_x_147) ;  /* 0xfffffffc00f08947 */ /* 0x008fea000383ffff */
[----:B------:R-:W-:Y:S05]  /*d3e0*/  BRA `(.L_x_146) ;  /* 0xffffffbc00307947 */ /* 0x000fea000383ffff */
.L_x_155:
[----:B-1----:R1:W4:Y:S02]  /*d3f0*/  SYNCS.PHASECHK.TRANS64.TRYWAIT P0, [R6+URZ+0x80], R5 ;  /* 0x00008005060075a7 */ /* 0x00232400080011ff */
[----:B----4-:R-:W-:Y:S05]  /*d400*/  @!P0 NANOSLEEP.SYNCS 0x989680 ;  /* 0x009896800000895d */ /* 0x010fea0003900000 */
[----:B------:R-:W4:Y:S02]  /*d410*/  @!P0 SYNCS.PHASECHK.TRANS64 P0, [R6+URZ+0x80], R5 ;  /* 0x00008005060085a7 */ /* 0x000f2400080010ff */
[----:B----4-:R-:W-:Y:S05]  /*d420*/  @!P0 BRA `(.L_x_155) ;  /* 0xfffffffc00f08947 */ /* 0x010fea000383ffff */
[----:B------:R-:W-:Y:S05]  /*d430*/  BRA `(.L_x_154) ;  /* 0xffffffc400907947 */ /* 0x000fea000383ffff */
.L_x_163:
[----:B-1----:R1:W4:Y:S02]  /*d440*/  SYNCS.PHASECHK.TRANS64.TRYWAIT P0, [R6+URZ+0x80], R5 ;  /* 0x00008005060075a7 */ /* 0x00232400080011ff */
[----:B----4-:R-:W-:Y:S05]  /*d450*/  @!P0 NANOSLEEP.SYNCS 0x989680 ;  /* 0x009896800000895d */ /* 0x010fea0003900000 */
[----:B------:R-:W4:Y:S02]  /*d460*/  @!P0 SYNCS.PHASECHK.TRANS64 P0, [R6+URZ+0x80], R5 ;  /* 0x00008005060085a7 */ /* 0x000f2400080010ff */
[----:B----4-:R-:W-:Y:S05]  /*d470*/  @!P0 BRA `(.L_x_163) ;  /* 0xfffffffc00f08947 */ /* 0x010fea000383ffff */
[----:B------:R-:W-:Y:S05]  /*d480*/  BRA `(.L_x_162) ;  /* 0xffffffcc00fc7947 */ /* 0x000fea000383ffff */
.L_x_171:
[----:B-1----:R1:W4:Y:S02]  /*d490*/  SYNCS.PHASECHK.TRANS64.TRYWAIT P0, [R6+URZ+0x80], R5 ;  /* 0x00008005060075a7 */ /* 0x00232400080011ff */
[----:B----4-:R-:W-:Y:S05]  /*d4a0*/  @!P0 NANOSLEEP.SYNCS 0x989680 ;  /* 0x009896800000895d */ /* 0x010fea0003900000 */
[----:B------:R-:W4:Y:S02]  /*d4b0*/  @!P0 SYNCS.PHASECHK.TRANS64 P0, [R6+URZ+0x80], R5 ;  /* 0x00008005060085a7 */ /* 0x000f2400080010ff */
[----:B----4-:R-:W-:Y:S05]  /*d4c0*/  @!P0 BRA `(.L_x_171) ;  /* 0xfffffffc00f08947 */ /* 0x010fea000383ffff */
[----:B------:R-:W-:Y:S05]  /*d4d0*/  BRA `(.L_x_170) ;  /* 0xffffffd800607947 */ /* 0x000fea000383ffff */
.L_x_179:
[----:B-1----:R1:W3:Y:S02]  /*d4e0*/  SYNCS.PHASECHK.TRANS64.TRYWAIT P0, [R0+URZ+0x80], R77 ;  /* 0x0000804d000075a7 */ /* 0x0022e400080011ff */
[----:B---3--:R-:W-:Y:S05]  /*d4f0*/  @!P0 NANOSLEEP.SYNCS 0x989680 ;  /* 0x009896800000895d */ /* 0x008fea0003900000 */
[----:B------:R-:W3:Y:S02]  /*d500*/  @!P0 SYNCS.PHASECHK.TRANS64 P0, [R0+URZ+0x80], R77 ;  /* 0x0000804d000085a7 */ /* 0x000ee400080010ff */
[----:B---3--:R-:W-:Y:S05]  /*d510*/  @!P0 BRA `(.L_x_179) ;  /* 0xfffffffc00f08947 */ /* 0x008fea000383ffff */
[----:B------:R-:W-:Y:S05]  /*d520*/  BRA `(.L_x_178) ;  /* 0xffffffe000c47947 */ /* 0x000fea000383ffff */
        .weak           $__internal_0_$__cuda_sm10x_tcgen05_guardrail_trap_col_being_dealloced_not_returned_by_alloc
        .type           $__internal_0_$__cuda_sm10x_tcgen05_guardrail_trap_col_being_dealloced_not_returned_by_alloc,@function
        .size           $__internal_0_$__cuda_sm10x_tcgen05_guardrail_trap_col_being_dealloced_not_returned_by_alloc,($__internal_1_$__cuda_sm10x_tcgen05_guardrail_trap_phase_invalid_during_alloc - $__internal_0_$__cuda_sm10x_tcgen05_guardrail_trap_col_being_dealloced_not_returned_by_alloc)
$__internal_0_$__cuda_sm10x_tcgen05_guardrail_trap_col_being_dealloced_not_returned_by_alloc:
[----:B------:R-:W-:Y:S05]  /*d530*/  BPT.TRAP 0x1 ;  /* 0x000000040000795c */ /* 0x000fea0000300000 */
[----:B------:R-:W-:-:S04]  /*d540*/  HFMA2 R3, -RZ, RZ, 0, 0 ;  /* 0x00000000ff037431 */ /* 0x000fc800000001ff */
[----:B------:R-:W-:Y:S05]  /*d550*/  RET.REL.NODEC R2 `(_ZN7cutlass13device_kernelINS_4gemm6kernel13GemmUniversalIN4cute5tupleIJiiiiEEENS1_10collective13CollectiveMmaINS1_35MainloopSm100TmaUmmaWarpSpecializedILi8ELi2ELi4ENS5_IJNS4_1CILi2EEESB_NSA_ILi1EEEEEEEENS5_IJNSA_ILi128EEENSA_ILi256EEENSA_ILi32EEEEEENS_10tfloat32_tENS5_IJlSC_lEEESJ_SK_NS4_8TiledMMAINS4_8MMA_AtomIJNS4_23SM100_MMA_TF32_2x1SM_SSISJ_SJ_fLi128ELi256ELNS4_4UMMA5MajorE0ELSP_0ELNSO_7ScaleInE0ELSQ_0EEEEEENS4_6LayoutINS5_IJSC_SC_SC_EEENS5_IJNSA_ILi0EEESV_SV_EEEEENS5_IJNS4_10UnderscoreESY_SY_EEEEENS4_28SM100_TMA_2SM_LOAD_MULTICASTENS4_14ComposedLayoutINS4_7SwizzleILi3ELi4ELi3EEENS4_18smem_ptr_flag_bitsILi32EEENST_INS5_IJNSA_ILi8EEESH_EEENS5_IJSH_SC_EEEEEEEvNS4_8identityENS4_18SM100_TMA_2SM_LOADES1B_vS1C_EENS_8epilogue10collective18CollectiveEpilogueINS1F_23Sm100TmaWarpSpecializedILi4ELi2ELi16ELb1ELb0EEEJNS5_IJNSA_ILi64EEESG_SH_EEENS5_IJNST_IS1K_SC_EENST_INS5_IJNSA_ILi16EEESB_EEENS5_IJSC_SF_EEEEEEEESJ_SK_SJ_SK_NS1F_6fusion15FusionCallbacksIS1J_NS1S_17LinearCombinationISJ_fSJ_fLNS_15FloatRoundStyleE2EEES1L_S1R_JEEENS4_5SM1004TMEM4LOAD26SM100_TMEM_LOAD_32dp32b16xENS4_13SM90_TMA_LOADENS12_INS13_ILi2ELi4ELi3EEES16_NST_INS5_IJS17_S1N_EEENS5_IJS1N_SC_EEEEEEENS4_39AutoVectorizingCopyWithAssumedAlignmentILi128EEENS4_14SM90_TMA_STOREES27_S29_S29_EEEvvEEEEvNT_6ParamsE) ;  /* 0xffffff2802a87950 */ /* 0x000fea0003c3ffff */
        .weak           $__internal_1_$__cuda_sm10x_tcgen05_guardrail_trap_phase_invalid_during_alloc
        .type           $__internal_1_$__cuda_sm10x_tcgen05_guardrail_trap_phase_invalid_during_alloc,@function
        .size           $__internal_1_$__cuda_sm10x_tcgen05_guardrail_trap_phase_invalid_during_alloc,($__internal_2_$__cuda_sm10x_tcgen05_guardrail_trap_unallocated_columns_being_dealloced - $__internal_1_$__cuda_sm10x_tcgen05_guardrail_trap_phase_invalid_during_alloc)
$__internal_1_$__cuda_sm10x_tcgen05_guardrail_trap_phase_invalid_during_alloc:
[----:B------:R-:W-:Y:S05]  /*d560*/  BPT.TRAP 0x1 ;  /* 0x000000040000795c */ /* 0x000fea0000300000 */
[----:B------:R-:W-:-:S04]  /*d570*/  MOV R5, 0x0 ;  /* 0x0000000000057802 */ /* 0x000fc80000000f00 */
[----:B------:R-:W-:Y:S05]  /*d580*/  RET.REL.NODEC R4 `(_ZN7cutlass13device_kernelINS_4gemm6kernel13GemmUniversalIN4cute5tupleIJiiiiEEENS1_10collective13CollectiveMmaINS1_35MainloopSm100TmaUmmaWarpSpecializedILi8ELi2ELi4ENS5_IJNS4_1CILi2EEESB_NSA_ILi1EEEEEEEENS5_IJNSA_ILi128EEENSA_ILi256EEENSA_ILi32EEEEEENS_10tfloat32_tENS5_IJlSC_lEEESJ_SK_NS4_8TiledMMAINS4_8MMA_AtomIJNS4_23SM100_MMA_TF32_2x1SM_SSISJ_SJ_fLi128ELi256ELNS4_4UMMA5MajorE0ELSP_0ELNSO_7ScaleInE0ELSQ_0EEEEEENS4_6LayoutINS5_IJSC_SC_SC_EEENS5_IJNSA_ILi0EEESV_SV_EEEEENS5_IJNS4_10UnderscoreESY_SY_EEEEENS4_28SM100_TMA_2SM_LOAD_MULTICASTENS4_14ComposedLayoutINS4_7SwizzleILi3ELi4ELi3EEENS4_18smem_ptr_flag_bitsILi32EEENST_INS5_IJNSA_ILi8EEESH_EEENS5_IJSH_SC_EEEEEEEvNS4_8identityENS4_18SM100_TMA_2SM_LOADES1B_vS1C_EENS_8epilogue10collective18CollectiveEpilogueINS1F_23Sm100TmaWarpSpecializedILi4ELi2ELi16ELb1ELb0EEEJNS5_IJNSA_ILi64EEESG_SH_EEENS5_IJNST_IS1K_SC_EENST_INS5_IJNSA_ILi16EEESB_EEENS5_IJSC_SF_EEEEEEEESJ_SK_SJ_SK_NS1F_6fusion15FusionCallbacksIS1J_NS1S_17LinearCombinationISJ_fSJ_fLNS_15FloatRoundStyleE2EEES1L_S1R_JEEENS4_5SM1004TMEM4LOAD26SM100_TMEM_LOAD_32dp32b16xENS4_13SM90_TMA_LOADENS12_INS13_ILi2ELi4ELi3EEES16_NST_INS5_IJS17_S1N_EEENS5_IJS1N_SC_EEEEEEENS4_39AutoVectorizingCopyWithAssumedAlignmentILi128EEENS4_14SM90_TMA_STOREES27_S29_S29_EEEvvEEEEvNT_6ParamsE) ;  /* 0xffffff28049c7950 */ /* 0x000fea0003c3ffff */
        .weak           $__internal_2_$__cuda_sm10x_tcgen05_guardrail_trap_unallocated_columns_being_dealloced
        .type           $__internal_2_$__cuda_sm10x_tcgen05_guardrail_trap_unallocated_columns_being_dealloced,@function
        .size           $__internal_2_$__cuda_sm10x_tcgen05_guardrail_trap_unallocated_columns_being_dealloced,(.L_x_253 - $__internal_2_$__cuda_sm10x_tcgen05_guardrail_trap_unallocated_columns_being_dealloced)
$__internal_2_$__cuda_sm10x_tcgen05_guardrail_trap_unallocated_columns_being_dealloced:
[----:B------:R-:W-:Y:S05]  /*d590*/  BPT.TRAP 0x1 ;  /* 0x000000040000795c */ /* 0x000fea0000300000 */
[----:B------:R-:W-:-:S04]  /*d5a0*/  HFMA2 R3, -RZ, RZ, 0, 0 ;  /* 0x00000000ff037431 */ /* 0x000fc800000001ff */
[----:B------:R-:W-:Y:S05]  /*d5b0*/  RET.REL.NODEC R2 `(_ZN7cutlass13device_kernelINS_4gemm6kernel13GemmUniversalIN4cute5tupleIJiiiiEEENS1_10collective13CollectiveMmaINS1_35MainloopSm100TmaUmmaWarpSpecializedILi8ELi2ELi4ENS5_IJNS4_1CILi2EEESB_NSA_ILi1EEEEEEEENS5_IJNSA_ILi128EEENSA_ILi256EEENSA_ILi32EEEEEENS_10tfloat32_tENS5_IJlSC_lEEESJ_SK_NS4_8TiledMMAINS4_8MMA_AtomIJNS4_23SM100_MMA_TF32_2x1SM_SSISJ_SJ_fLi128ELi256ELNS4_4UMMA5MajorE0ELSP_0ELNSO_7ScaleInE0ELSQ_0EEEEEENS4_6LayoutINS5_IJSC_SC_SC_EEENS5_IJNSA_ILi0EEESV_SV_EEEEENS5_IJNS4_10UnderscoreESY_SY_EEEEENS4_28SM100_TMA_2SM_LOAD_MULTICASTENS4_14ComposedLayoutINS4_7SwizzleILi3ELi4ELi3EEENS4_18smem_ptr_flag_bitsILi32EEENST_INS5_IJNSA_ILi8EEESH_EEENS5_IJSH_SC_EEEEEEEvNS4_8identityENS4_18SM100_TMA_2SM_LOADES1B_vS1C_EENS_8epilogue10collective18CollectiveEpilogueINS1F_23Sm100TmaWarpSpecializedILi4ELi2ELi16ELb1ELb0EEEJNS5_IJNSA_ILi64EEESG_SH_EEENS5_IJNST_IS1K_SC_EENST_INS5_IJNSA_ILi16EEESB_EEENS5_IJSC_SF_EEEEEEEESJ_SK_SJ_SK_NS1F_6fusion15FusionCallbacksIS1J_NS1S_17LinearCombinationISJ_fSJ_fLNS_15FloatRoundStyleE2EEES1L_S1R_JEEENS4_5SM1004TMEM4LOAD26SM100_TMEM_LOAD_32dp32b16xENS4_13SM90_TMA_LOADENS12_INS13_ILi2ELi4ELi3EEES16_NST_INS5_IJS17_S1N_EEENS5_IJS1N_SC_EEEEEEENS4_39AutoVectorizingCopyWithAssumedAlignmentILi128EEENS4_14SM90_TMA_STOREES27_S29_S29_EEEvvEEEEvNT_6ParamsE) ;  /* 0xffffff2802907950 */ /* 0x000fea0003c3ffff */
.L_x_252:
[----:B------:R-:W-:-:S00]  /*d5c0*/  BRA `(.L_x_252) ;  /* 0xfffffffc00fc7947 */ /* 0x000fc0000383ffff */
[----:B------:R-:W-:-:S00]  /*d5d0*/  NOP ;  /* 0x0000000000007918 */ /* 0x000fc00000000000 */
        /* <DEDUP_REMOVED lines=10> */
.L_x_253:


//--------------------- .nv.global.init           --------------------------
	.section	.nv.global.init,"aw",@progbits
.nv.global.init:
	.type		$str$27,@object
	.size		$str$27,($str$28 - $str$27)
$str$27:
        /*0000*/ 	.byte	0x28, 0x61, 0x64, 0x64, 0x72, 0x65, 0x73, 0x73, 0x20, 0x26, 0x20, 0x6d, 0x61, 0x73, 0x6b, 0x29
        /*0010*/ 	.byte	0x20, 0x3d, 0x3d, 0x20, 0x30, 0x00
	.type		$str$28,@object
	.size		$str$28,($str$26 - $str$28)
$str$28:
        /*0016*/ 	.byte	0x2f, 0x74, 0x6d, 0x70, 0x2f, 0x63, 0x75, 0x74, 0x6c, 0x61, 0x73, 0x73, 0x5f, 0x73, 0x77, 0x65
        /*0026*/ 	.byte	0x65, 0x70, 0x5f, 0x73, 0x72, 0x63, 0x2f, 0x69, 0x6e, 0x63, 0x6c, 0x75, 0x64, 0x65, 0x2f, 0x63
        /*0036*/ 	.byte	0x75, 0x74, 0x65, 0x2f, 0x70, 0x6f, 0x69, 0x6e, 0x74, 0x65, 0x72, 0x5f, 0x66, 0x6c, 0x61, 0x67
        /*0046*/ 	.byte	0x67, 0x65, 0x64, 0x2e, 0x68, 0x70, 0x70, 0x00
	.type		$str$26,@object
	.size		$str$26,($str$25 - $str$26)
$str$26:
        /*004e*/ 	.byte	0x2f, 0x74, 0x6d, 0x70, 0x2f, 0x63, 0x75, 0x74, 0x6c, 0x61, 0x73, 0x73, 0x5f, 0x73, 0x77, 0x65
        /*005e*/ 	.byte	0x65, 0x70, 0x5f, 0x73, 0x72, 0x63, 0x2f, 0x69, 0x6e, 0x63, 0x6c, 0x75, 0x64, 0x65, 0x2f, 0x63
        /*006e*/ 	.byte	0x75, 0x74, 0x65, 0x2f, 0x61, 0x74, 0x6f, 0x6d, 0x2f, 0x63, 0x6f, 0x70, 0x79, 0x5f, 0x74, 0x72
        /*007e*/ 	.byte	0x61, 0x69, 0x74, 0x73, 0x5f, 0x73, 0x6d, 0x31, 0x30, 0x30, 0x2e, 0x68, 0x70, 0x70, 0x00
	.type		$str$25,@object
	.size		$str$25,(__unnamed_1 - $str$25)
$str$25:
        /*008d*/ 	.byte	0x28, 0x28, 0x75, 0x69, 0x6e, 0x74, 0x33, 0x32, 0x5f, 0x74, 0x28, 0x74, 0x68, 0x72, 0x65, 0x61
        /*009d*/ 	.byte	0x64, 0x49, 0x64, 0x78, 0x2e, 0x78, 0x29, 0x20, 0x2f, 0x20, 0x33, 0x32, 0x29, 0x20, 0x25, 0x20
        /*00ad*/ 	.byte	0x34, 0x29, 0x20, 0x3d, 0x3d, 0x20, 0x28, 0x28, 0x28, 0x74, 0x6d, 0x65, 0x6d, 0x5f, 0x61, 0x64
        /*00bd*/ 	.byte	0x64, 0x72, 0x20, 0x3e, 0x3e, 0x20, 0x31, 0x36, 0x29, 0x20, 0x2f, 0x20, 0x33, 0x32, 0x29, 0x20
        /*00cd*/ 	.byte	0x25, 0x20, 0x34, 0x29, 0x00
	.type		__unnamed_1,@object
	.size		__unnamed_1,(__unnamed_2 - __unnamed_1)
__unnamed_1:
        /*00d2*/ 	.byte	0x61, 0x75, 0x74, 0x6f, 0x20, 0x63, 0x75, 0x74, 0x65, 0x3a, 0x3a, 0x61, 0x73, 0x5f, 0x70, 0x6f
        /* <DEDUP_REMOVED lines=24> */
        /*0262*/ 	.byte	0x43, 0x3c, 0x32, 0x30, 0x34, 0x38, 0x3e, 0x3e, 0x3e, 0x3e, 0x5d, 0x00
	.type		__unnamed_2,@object
	.size		__unnamed_2,(.L_2 - __unnamed_2)
__unnamed_2:
        /* <DEDUP_REMOVED lines=42> */
        /*050e*/ 	.byte	0x3e, 0x5d, 0x00
.L_2:


//--------------------- .nv.shared._ZN7cutlass13device_kernelINS_4gemm6kernel13GemmUniversalIN4cute5tupleIJiiiiEEENS1_10collective13CollectiveMmaINS1_35MainloopSm100TmaUmmaWarpSpecializedILi8ELi2ELi4ENS5_IJNS4_1CILi2EEESB_NSA_ILi1EEEEEEEENS5_IJNSA_ILi128EEENSA_ILi256EEENSA_ILi32EEEEEENS_10tfloat32_tENS5_IJlSC_lEEESJ_SK_NS4_8TiledMMAINS4_8MMA_AtomIJNS4_23SM100_MMA_TF32_2x1SM_SSISJ_SJ_fLi128ELi256ELNS4_4UMMA5MajorE0ELSP_0ELNSO_7ScaleInE0ELSQ_0EEEEEENS4_6LayoutINS5_IJSC_SC_SC_EEENS5_IJNSA_ILi0EEESV_SV_EEEEENS5_IJNS4_10UnderscoreESY_SY_EEEEENS4_28SM100_TMA_2SM_LOAD_MULTICASTENS4_14ComposedLayoutINS4_7SwizzleILi3ELi4ELi3EEENS4_18smem_ptr_flag_bitsILi32EEENST_INS5_IJNSA_ILi8EEESH_EEENS5_IJSH_SC_EEEEEEEvNS4_8identityENS4_18SM100_TMA_2SM_LOADES1B_vS1C_EENS_8epilogue10collective18CollectiveEpilogueINS1F_23Sm100TmaWarpSpecializedILi4ELi2ELi16ELb1ELb0EEEJNS5_IJNSA_ILi64EEESG_SH_EEENS5_IJNST_IS1K_SC_EENST_INS5_IJNSA_ILi16EEESB_EEENS5_IJSC_SF_EEEEEEEESJ_SK_SJ_SK_NS1F_6fusion15FusionCallbacksIS1J_NS1S_17LinearCombinationISJ_fSJ_fLNS_15FloatRoundStyleE2EEES1L_S1R_JEEENS4_5SM1004TMEM4LOAD26SM100_TMEM_LOAD_32dp32b16xENS4_13SM90_TMA_LOADENS12_INS13_ILi2ELi4ELi3EEES16_NST_INS5_IJS17_S1N_EEENS5_IJS1N_SC_EEEEEEENS4_39AutoVectorizingCopyWithAssumedAlignmentILi128EEENS4_14SM90_TMA_STOREES27_S29_S29_EEEvvEEEEvNT_6ParamsE --------------------------
	.section	.nv.shared._ZN7cutlass13device_kernelINS_4gemm6kernel13GemmUniversalIN4cute5tupleIJiiiiEEENS1_10collective13CollectiveMmaINS1_35MainloopSm100TmaUmmaWarpSpecializedILi8ELi2ELi4ENS5_IJNS4_1CILi2EEESB_NSA_ILi1EEEEEEEENS5_IJNSA_ILi128EEENSA_ILi256EEENSA_ILi32EEEEEENS_10tfloat32_tENS5_IJlSC_lEEESJ_SK_NS4_8TiledMMAINS4_8MMA_AtomIJNS4_23SM100_MMA_TF32_2x1SM_SSISJ_SJ_fLi128ELi256ELNS4_4UMMA5MajorE0ELSP_0ELNSO_7ScaleInE0ELSQ_0EEEEEENS4_6LayoutINS5_IJSC_SC_SC_EEENS5_IJNSA_ILi0EEESV_SV_EEEEENS5_IJNS4_10UnderscoreESY_SY_EEEEENS4_28SM100_TMA_2SM_LOAD_MULTICASTENS4_14ComposedLayoutINS4_7SwizzleILi3ELi4ELi3EEENS4_18smem_ptr_flag_bitsILi32EEENST_INS5_IJNSA_ILi8EEESH_EEENS5_IJSH_SC_EEEEEEEvNS4_8identityENS4_18SM100_TMA_2SM_LOADES1B_vS1C_EENS_8epilogue10collective18CollectiveEpilogueINS1F_23Sm100TmaWarpSpecializedILi4ELi2ELi16ELb1ELb0EEEJNS5_IJNSA_ILi64EEESG_SH_EEENS5_IJNST_IS1K_SC_EENST_INS5_IJNSA_ILi16EEESB_EEENS5_IJSC_SF_EEEEEEEESJ_SK_SJ_SK_NS1F_6fusion15FusionCallbacksIS1J_NS1S_17LinearCombinationISJ_fSJ_fLNS_15FloatRoundStyleE2EEES1L_S1R_JEEENS4_5SM1004TMEM4LOAD26SM100_TMEM_LOAD_32dp32b16xENS4_13SM90_TMA_LOADENS12_INS13_ILi2ELi4ELi3EEES16_NST_INS5_IJS17_S1N_EEENS5_IJS1N_SC_EEEEEEENS4_39AutoVectorizingCopyWithAssumedAlignmentILi128EEENS4_14SM90_TMA_STOREES27_S29_S29_EEEvvEEEEvNT_6ParamsE,"aw",@nobits
	.sectionflags	@""
	.align	16
	.zero		1024


//--------------------- .nv.shared.reserved.0     --------------------------
	.section	.nv.shared.reserved.0,"aw",@nobits
	.weak		__nv_reservedSMEM_offset_0_alias
	.size		__nv_reservedSMEM_offset_0_alias, 0, 64
	.other		__nv_reservedSMEM_offset_0_alias,@"STO_CUDA_RESERVED_SHARED STV_DEFAULT"
__nv_reservedSMEM_offset_0_alias:
	.zero		0
.nv.shared.reserved.0:
	.zero		64
	.weak		__nv_reservedSMEM_tcgen05_partition
	.type		__nv_reservedSMEM_tcgen05_partition,@object
	.size		__nv_reservedSMEM_tcgen05_partition,(.L_0 - __nv_reservedSMEM_tcgen05_partition)
__nv_reservedSMEM_tcgen05_partition:
	.zero		32
.L_0:


//--------------------- .nv.global                --------------------------
	.section	.nv.global,"aw",@nobits
.nv.global:
	.type		_ZN40_INTERNAL_71f6a57c_4_k_cu_e86eb162_360094cute1_E,@object
	.size		_ZN40_INTERNAL_71f6a57c_4_k_cu_e86eb162_360094cute1_E,(_ZN40_INTERNAL_71f6a57c_4_k_cu_e86eb162_360094cuda3std3__45__cpo6cbeginE - _ZN40_INTERNAL_71f6a57c_4_k_cu_e86eb162_360094cute1_E)
_ZN40_INTERNAL_71f6a57c_4_k_cu_e86eb162_360094cute1_E:
	.zero		1
	.type		_ZN40_INTERNAL_71f6a57c_4_k_cu_e86eb162_360094cuda3std3__45__cpo6cbeginE,@object
	.size		_ZN40_INTERNAL_71f6a57c_4_k_cu_e86eb162_360094cuda3std3__45__cpo6cbeginE,(_ZN40_INTERNAL_71f6a57c_4_k_cu_e86eb162_360094cuda3std3__48in_placeE - _ZN40_INTERNAL_71f6a57c_4_k_cu_e86eb162_360094cuda3std3__45__cpo6cbeginE)
_ZN40_INTERNAL_71f6a57c_4_k_cu_e86eb162_360094cuda3std3__45__cpo6cbeginE:
	.zero		1
	.type		_ZN40_INTERNAL_71f6a57c_4_k_cu_e86eb162_360094cuda3std3__48in_placeE,@object
	.size		_ZN40_INTERNAL_71f6a57c_4_k_cu_e86eb162_360094cuda3std3__48in_placeE,(_ZN40_INTERNAL_71f6a57c_4_k_cu_e86eb162_360094cuda3std6ranges3__45__cpo9iter_moveE - _ZN40_INTERNAL_71f6a57c_4_k_cu_e86eb162_360094cuda3std3__48in_placeE)
_ZN40_INTERNAL_71f6a57c_4_k_cu_e86eb162_360094cuda3std3__48in_placeE:
	.zero		1
	.type		_ZN40_INTERNAL_71f6a57c_4_k_cu_e86eb162_360094cuda3std6ranges3__45__cpo9iter_moveE,@object
	.size		_ZN40_INTERNAL_71f6a57c_4_k_cu_e86eb162_360094cuda3std6ranges3__45__cpo9iter_moveE,(_ZN40_INTERNAL_71f6a57c_4_k_cu_e86eb162_360094cuda3std3__45__cpo5beginE - _ZN40_INTERNAL_71f6a57c_4_k_cu_e86eb162_360094cuda3std6ranges3__45__cpo9iter_moveE)
_ZN40_INTERNAL_71f6a57c_4_k_cu_e86eb162_360094cuda3std6ranges3__45__cpo9iter_moveE:
	.zero		1
	.type		_ZN40_INTERNAL_71f6a57c_4_k_cu_e86eb162_360094cuda3std3__45__cpo5beginE,@object
	.size		_ZN40_INTERNAL_71f6a57c_4_k_cu_e86eb162_360094cuda3std3__45__cpo5beginE,(_ZN40_INTERNAL_71f6a57c_4_k_cu_e86eb162_360094cuda3std3__442_GLOBAL__N__71f6a57c_4_k_cu_e86eb162_360096ignoreE - _ZN40_INTERNAL_71f6a57c_4_k_cu_e86eb162_360094cuda3std3__45__cpo5beginE)
_ZN40_INTERNAL_71f6a57c_4_k_cu_e86eb162_360094cuda3std3__45__cpo5beginE:
	.zero		1
	.type		_ZN40_INTERNAL_71f6a57c_4_k_cu_e86eb162_360094cuda3std3__442_GLOBAL__N__71f6a57c_4_k_cu_e86eb162_360096ignoreE,@object
	.size		_ZN40_INTERNAL_71f6a57c_4_k_cu_e86eb162_360094cuda3std3__442_GLOBAL__N__71f6a57c_4_k_cu_e86eb162_360096ignoreE,(_ZN40_INTERNAL_71f6a57c_4_k_cu_e86eb162_360094cute7productE - _ZN40_INTERNAL_71f6a57c_4_k_cu_e86eb162_360094cuda3std3__442_GLOBAL__N__71f6a57c_4_k_cu_e86eb162_360096ignoreE)
_ZN40_INTERNAL_71f6a57c_4_k_cu_e86eb162_360094cuda3std3__442_GLOBAL__N__71f6a57c_4_k_cu_e86eb162_360096ignoreE:
	.zero		1
	.type		_ZN40_INTERNAL_71f6a57c_4_k_cu_e86eb162_360094cute7productE,@object
	.size		_ZN40_INTERNAL_71f6a57c_4_k_cu_e86eb162_360094cute7productE,(_ZN40_INTERNAL_71f6a57c_4_k_cu_e86eb162_360094cuda3std3__45__cpo3endE - _ZN40_INTERNAL_71f6a57c_4_k_cu_e86eb162_360094cute7productE)
_ZN40_INTERNAL_71f6a57c_4_k_cu_e86eb162_360094cute7productE:
	.zero		1
	.type		_ZN40_INTERNAL_71f6a57c_4_k_cu_e86eb162_360094cuda3std3__45__cpo3endE,@object
	.size		_ZN40_INTERNAL_71f6a57c_4_k_cu_e86eb162_360094cuda3std3__45__cpo3endE,(_ZN40_INTERNAL_71f6a57c_4_k_cu_e86eb162_360094cuda3std3__419piecewise_constructE - _ZN40_INTERNAL_71f6a57c_4_k_cu_e86eb162_360094cuda3std3__45__cpo3endE)
_ZN40_INTERNAL_71f6a57c_4_k_cu_e86eb162_360094cuda3std3__45__cpo3endE:
	.zero		1
	.type		_ZN40_INTERNAL_71f6a57c_4_k_cu_e86eb162_360094cuda3std3__419piecewise_constructE,@object
	.size		_ZN40_INTERNAL_71f6a57c_4_k_cu_e86eb162_360094cuda3std3__419piecewise_constructE,(_ZN40_INTERNAL_71f6a57c_4_k_cu_e86eb162_360094cuda3std3__45__cpo4cendE - _ZN40_INTERNAL_71f6a57c_4_k_cu_e86eb162_360094cuda3std3__419piecewise_constructE)
_ZN40_INTERNAL_71f6a57c_4_k_cu_e86eb162_360094cuda3std3__419piecewise_constructE:
	.zero		1
	.type		_ZN40_INTERNAL_71f6a57c_4_k_cu_e86eb162_360094cuda3std3__45__cpo4cendE,@object
	.size		_ZN40_INTERNAL_71f6a57c_4_k_cu_e86eb162_360094cuda3std3__45__cpo4cendE,(_ZN40_INTERNAL_71f6a57c_4_k_cu_e86eb162_360094cuda3std6ranges3__45__cpo4swapE - _ZN40_INTERNAL_71f6a57c_4_k_cu_e86eb162_360094cuda3std3__45__cpo4cendE)
_ZN40_INTERNAL_71f6a57c_4_k_cu_e86eb162_360094cuda3std3__45__cpo4cendE:
	.zero		1
	.type		_ZN40_INTERNAL_71f6a57c_4_k_cu_e86eb162_360094cuda3std6ranges3__45__cpo4swapE,@object
	.size		_ZN40_INTERNAL_71f6a57c_4_k_cu_e86eb162_360094cuda3std6ranges3__45__cpo4swapE,(.L_10 - _ZN40_INTERNAL_71f6a57c_4_k_cu_e86eb162_360094cuda3std6ranges3__45__cpo4swapE)
_ZN40_INTERNAL_71f6a57c_4_k_cu_e86eb162_360094cuda3std6ranges3__45__cpo4swapE:
	.zero		1
.L_10:


//--------------------- .nv.constant0._ZN7cutlass13device_kernelINS_4gemm6kernel13GemmUniversalIN4cute5tupleIJiiiiEEENS1_10collective13CollectiveMmaINS1_35MainloopSm100TmaUmmaWarpSpecializedILi8ELi2ELi4ENS5_IJNS4_1CILi2EEESB_NSA_ILi1EEEEEEEENS5_IJNSA_ILi128EEENSA_ILi256EEENSA_ILi32EEEEEENS_10tfloat32_tENS5_IJlSC_lEEESJ_SK_NS4_8TiledMMAINS4_8MMA_AtomIJNS4_23SM100_MMA_TF32_2x1SM_SSISJ_SJ_fLi128ELi256ELNS4_4UMMA5MajorE0ELSP_0ELNSO_7ScaleInE0ELSQ_0EEEEEENS4_6LayoutINS5_IJSC_SC_SC_EEENS5_IJNSA_ILi0EEESV_SV_EEEEENS5_IJNS4_10UnderscoreESY_SY_EEEEENS4_28SM100_TMA_2SM_LOAD_MULTICASTENS4_14ComposedLayoutINS4_7SwizzleILi3ELi4ELi3EEENS4_18smem_ptr_flag_bitsILi32EEENST_INS5_IJNSA_ILi8EEESH_EEENS5_IJSH_SC_EEEEEEEvNS4_8identityENS4_18SM100_TMA_2SM_LOADES1B_vS1C_EENS_8epilogue10collective18CollectiveEpilogueINS1F_23Sm100TmaWarpSpecializedILi4ELi2ELi16ELb1ELb0EEEJNS5_IJNSA_ILi64EEESG_SH_EEENS5_IJNST_IS1K_SC_EENST_INS5_IJNSA_ILi16EEESB_EEENS5_IJSC_SF_EEEEEEEESJ_SK_SJ_SK_NS1F_6fusion15FusionCallbacksIS1J_NS1S_17LinearCombinationISJ_fSJ_fLNS_15FloatRoundStyleE2EEES1L_S1R_JEEENS4_5SM1004TMEM4LOAD26SM100_TMEM_LOAD_32dp32b16xENS4_13SM90_TMA_LOADENS12_INS13_ILi2ELi4ELi3EEES16_NST_INS5_IJS17_S1N_EEENS5_IJS1N_SC_EEEEEEENS4_39AutoVectorizingCopyWithAssumedAlignmentILi128EEENS4_14SM90_TMA_STOREES27_S29_S29_EEEvvEEEEvNT_6ParamsE --------------------------
	.section	.nv.constant0._ZN7cutlass13device_kernelINS_4gemm6kernel13GemmUniversalIN4cute5tupleIJiiiiEEENS1_10collective13CollectiveMmaINS1_35MainloopSm100TmaUmmaWarpSpecializedILi8ELi2ELi4ENS5_IJNS4_1CILi2EEESB_NSA_ILi1EEEEEEEENS5_IJNSA_ILi128EEENSA_ILi256EEENSA_ILi32EEEEEENS_10tfloat32_tENS5_IJlSC_lEEESJ_SK_NS4_8TiledMMAINS4_8MMA_AtomIJNS4_23SM100_MMA_TF32_2x1SM_SSISJ_SJ_fLi128ELi256ELNS4_4UMMA5MajorE0ELSP_0ELNSO_7ScaleInE0ELSQ_0EEEEEENS4_6LayoutINS5_IJSC_SC_SC_EEENS5_IJNSA_ILi0EEESV_SV_EEEEENS5_IJNS4_10UnderscoreESY_SY_EEEEENS4_28SM100_TMA_2SM_LOAD_MULTICASTENS4_14ComposedLayoutINS4_7SwizzleILi3ELi4ELi3EEENS4_18smem_ptr_flag_bitsILi32EEENST_INS5_IJNSA_ILi8EEESH_EEENS5_IJSH_SC_EEEEEEEvNS4_8identityENS4_18SM100_TMA_2SM_LOADES1B_vS1C_EENS_8epilogue10collective18CollectiveEpilogueINS1F_23Sm100TmaWarpSpecializedILi4ELi2ELi16ELb1ELb0EEEJNS5_IJNSA_ILi64EEESG_SH_EEENS5_IJNST_IS1K_SC_EENST_INS5_IJNSA_ILi16EEESB_EEENS5_IJSC_SF_EEEEEEEESJ_SK_SJ_SK_NS1F_6fusion15FusionCallbacksIS1J_NS1S_17LinearCombinationISJ_fSJ_fLNS_15FloatRoundStyleE2EEES1L_S1R_JEEENS4_5SM1004TMEM4LOAD26SM100_TMEM_LOAD_32dp32b16xENS4_13SM90_TMA_LOADENS12_INS13_ILi2ELi4ELi3EEES16_NST_INS5_IJS17_S1N_EEENS5_IJS1N_SC_EEEEEEENS4_39AutoVectorizingCopyWithAssumedAlignmentILi128EEENS4_14SM90_TMA_STOREES27_S29_S29_EEEvvEEEEvNT_6ParamsE,"a",@progbits
	.sectionflags	@""
	.align	4
.nv.constant0._ZN7cutlass13device_kernelINS_4gemm6kernel13GemmUniversalIN4cute5tupleIJiiiiEEENS1_10collective13CollectiveMmaINS1_35MainloopSm100TmaUmmaWarpSpecializedILi8ELi2ELi4ENS5_IJNS4_1CILi2EEESB_NSA_ILi1EEEEEEEENS5_IJNSA_ILi128EEENSA_ILi256EEENSA_ILi32EEEEEENS_10tfloat32_tENS5_IJlSC_lEEESJ_SK_NS4_8TiledMMAINS4_8MMA_AtomIJNS4_23SM100_MMA_TF32_2x1SM_SSISJ_SJ_fLi128ELi256ELNS4_4UMMA5MajorE0ELSP_0ELNSO_7ScaleInE0ELSQ_0EEEEEENS4_6LayoutINS5_IJSC_SC_SC_EEENS5_IJNSA_ILi0EEESV_SV_EEEEENS5_IJNS4_10UnderscoreESY_SY_EEEEENS4_28SM100_TMA_2SM_LOAD_MULTICASTENS4_14ComposedLayoutINS4_7SwizzleILi3ELi4ELi3EEENS4_18smem_ptr_flag_bitsILi32EEENST_INS5_IJNSA_ILi8EEESH_EEENS5_IJSH_SC_EEEEEEEvNS4_8identityENS4_18SM100_TMA_2SM_LOADES1B_vS1C_EENS_8epilogue10collective18CollectiveEpilogueINS1F_23Sm100TmaWarpSpecializedILi4ELi2ELi16ELb1ELb0EEEJNS5_IJNSA_ILi64EEESG_SH_EEENS5_IJNST_IS1K_SC_EENST_INS5_IJNSA_ILi16EEESB_EEENS5_IJSC_SF_EEEEEEEESJ_SK_SJ_SK_NS1F_6fusion15FusionCallbacksIS1J_NS1S_17LinearCombinationISJ_fSJ_fLNS_15FloatRoundStyleE2EEES1L_S1R_JEEENS4_5SM1004TMEM4LOAD26SM100_TMEM_LOAD_32dp32b16xENS4_13SM90_TMA_LOADENS12_INS13_ILi2ELi4ELi3EEES16_NST_INS5_IJS17_S1N_EEENS5_IJS1N_SC_EEEEEEENS4_39AutoVectorizingCopyWithAssumedAlignmentILi128EEENS4_14SM90_TMA_STOREES27_S29_S29_EEEvvEEEEvNT_6ParamsE:
	.zero		2944


//--------------------- SYMBOLS --------------------------

	.type		.nv.reservedSmem.offset0,@object
	.size		.nv.reservedSmem.offset0,0x4
	.type		.nv.reservedSmem.cap,@object
	.size		.nv.reservedSmem.cap,0x4
	.type		__assertfail,@function
